def matmul_kernel(
    a_ptr,
    b_ptr,
    c_ptr,
    M,
    N,
    K,
    stride_am,
    stride_ak,
    stride_bk,
    stride_bn,
    stride_cm,
    stride_cn,
    BLOCK_M: tl.constexpr,
    BLOCK_N: tl.constexpr,
    BLOCK_K: tl.constexpr,
    GROUP_M: tl.constexpr,
):
    pid = tl.program_id(axis=0)
    num_pid_m = tl.cdiv(M, BLOCK_M)
    num_pid_n = tl.cdiv(N, BLOCK_N)
    num_pid_in_group = GROUP_M * num_pid_n
    group_id = pid // num_pid_in_group
    first_pid_m = group_id * GROUP_M
    group_size_m = min(num_pid_m - first_pid_m, GROUP_M)
    pid_m = first_pid_m + ((pid % num_pid_in_group) % group_size_m)
    pid_n = (pid % num_pid_in_group) // group_size_m

    offs_am = (pid_m * BLOCK_M + tl.arange(0, BLOCK_M)) % M
    offs_bn = (pid_n * BLOCK_N + tl.arange(0, BLOCK_N)) % N
    offs_k = tl.arange(0, BLOCK_K)
    a_ptrs = a_ptr + offs_am[:, None] * stride_am + offs_k[None, :] * stride_ak
    b_ptrs = b_ptr + offs_k[:, None] * stride_bk + offs_bn[None, :] * stride_bn

    acc = tl.zeros((BLOCK_M, BLOCK_N), dtype=tl.float32)
    for kk in range(0, tl.cdiv(K, BLOCK_K)):
        a = tl.load(a_ptrs, mask=offs_k[None, :] < K - kk * BLOCK_K, other=0.0)
        b = tl.load(b_ptrs, mask=offs_k[:, None] < K - kk * BLOCK_K, other=0.0)
        acc = tl.dot(a, b, acc)
        a_ptrs += BLOCK_K * stride_ak
        b_ptrs += BLOCK_K * stride_bk

    c = acc.to(c_ptr.dtype.element_ty)
    offs_cm = pid_m * BLOCK_M + tl.arange(0, BLOCK_M)
    offs_cn = pid_n * BLOCK_N + tl.arange(0, BLOCK_N)
    c_ptrs = c_ptr + offs_cm[:, None] * stride_cm + offs_cn[None, :] * stride_cn
    mask = (offs_cm[:, None] < M) & (offs_cn[None, :] < N)
    tl.store(c_ptrs, c, mask=mask)

# config = {"BLOCK_K": 64, "BLOCK_M": 256, "BLOCK_N": 256, "GROUP_M": 8, "arch": "sm_100", "dtype": "fp16", "num_ctas": 1, "num_stages": 3, "num_warps": 4}
# arch = sm_100


// ===== COMPILED SASS (sm_100a) =====

	.target	sm_100a

	.elftype	@"ET_EXEC"


//--------------------- .note.nv.tkinfo           --------------------------
	.section	.note.nv.tkinfo,"",@"SHT_NOTE"
	.sectionflags	@"SHF_NOTE_NV_TKINFO"
	.tkinfo
        /*0018*/ 	.word	0x00000081
        /*0030*/ 	.string	""
        /*0030*/ 	.string	"ptxas-blackwell"
        /*0030*/ 	.string	"Cuda compilation tools, release 12.9, V12.9.86"
        /*0030*/ 	.string	"Build cuda_12.9.r12.9/compiler.36037853_0"
        /*0030*/ 	.string	"-v  -suppress-debug-info  -lineinfo  -arch sm_100a "



//--------------------- .note.nv.cuver            --------------------------
	.section	.note.nv.cuver,"",@"SHT_NOTE"
	.sectionflags	@"SHF_NOTE_NV_CUVER"
        /*0018*/ 	.short	0x0001
        /*001a*/ 	.short	0x0064
        /*001c*/ 	.short	0x0001
        /*001e*/ 	.short	0x0000
        /*0020*/ 	.short	0x0001
        /*0022*/ 	.short	0x0000


//--------------------- .nv.info                  --------------------------
	.section	.nv.info,"",@"SHT_CUDA_INFO"
	.align	4


	//----- nvinfo : EIATTR_REGCOUNT
	.align		4
        /*0000*/ 	.byte	0x04, 0x2f
        /*0002*/ 	.short	(.L_4 - .L_3)
	.align		4
.L_3:
        /*0004*/ 	.word	index@(matmul_kernel)
        /*0008*/ 	.word	0x00000060


	//----- nvinfo : EIATTR_FRAME_SIZE
	.align		4
.L_4:
        /*000c*/ 	.byte	0x04, 0x11
        /*000e*/ 	.short	(.L_6 - .L_5)
	.align		4
.L_5:
        /*0010*/ 	.word	index@($__internal_2_$__cuda_sm10x_tcgen05_guardrail_trap_unallocated_columns_being_dealloced)
        /*0014*/ 	.word	0x00001040


	//----- nvinfo : EIATTR_FRAME_SIZE
	.align		4
.L_6:
        /*0018*/ 	.byte	0x04, 0x11
        /*001a*/ 	.short	(.L_8 - .L_7)
	.align		4
.L_7:
        /*001c*/ 	.word	index@($__internal_1_$__cuda_sm10x_tcgen05_guardrail_trap_phase_invalid_during_alloc)
        /*0020*/ 	.word	0x00001040


	//----- nvinfo : EIATTR_FRAME_SIZE
	.align		4
.L_8:
        /*0024*/ 	.byte	0x04, 0x11
        /*0026*/ 	.short	(.L_10 - .L_9)
	.align		4
.L_9:
        /*0028*/ 	.word	index@($__internal_0_$__cuda_sm10x_tcgen05_guardrail_trap_col_being_dealloced_not_returned_by_alloc)
        /*002c*/ 	.word	0x00001040


	//----- nvinfo : EIATTR_FRAME_SIZE
	.align		4
.L_10:
        /*0030*/ 	.byte	0x04, 0x11
        /*0032*/ 	.short	(.L_12 - .L_11)
	.align		4
.L_11:
        /*0034*/ 	.word	index@(matmul_kernel)
        /*0038*/ 	.word	0x00001040


	//----- nvinfo : EIATTR_MIN_STACK_SIZE
	.align		4
.L_12:
        /*003c*/ 	.byte	0x04, 0x12
        /*003e*/ 	.short	(.L_14 - .L_13)
	.align		4
.L_13:
        /*0040*/ 	.word	index@(matmul_kernel)
        /*0044*/ 	.word	0x00001040
.L_14:


//--------------------- .nv.info.matmul_kernel    --------------------------
	.section	.nv.info.matmul_kernel,"",@"SHT_CUDA_INFO"
	.sectionflags	@""
	.align	4


	//----- nvinfo : EIATTR_CUDA_API_VERSION
	.align		4
        /*0000*/ 	.byte	0x04, 0x37
        /*0002*/ 	.short	(.L_16 - .L_15)
.L_15:
        /*0004*/ 	.word	0x00000081


	//----- nvinfo : EIATTR_KPARAM_INFO
	.align		4
.L_16:
        /*0008*/ 	.byte	0x04, 0x17
        /*000a*/ 	.short	(.L_18 - .L_17)
.L_17:
        /*000c*/ 	.word	0x00000000
        /*0010*/ 	.short	0x000d
        /*0012*/ 	.short	0x0048
        /*0014*/ 	.byte	0x00, 0xf4, 0x21, 0x00


	//----- nvinfo : EIATTR_KPARAM_INFO
	.align		4
.L_18:
        /*0018*/ 	.byte	0x04, 0x17
        /*001a*/ 	.short	(.L_20 - .L_19)
.L_19:
        /*001c*/ 	.word	0x00000000
        /*0020*/ 	.short	0x000c
        /*0022*/ 	.short	0x0040
        /*0024*/ 	.byte	0x00, 0xf4, 0x21, 0x00


	//----- nvinfo : EIATTR_KPARAM_INFO
	.align		4
.L_20:
        /*0028*/ 	.byte	0x04, 0x17
        /*002a*/ 	.short	(.L_22 - .L_21)
.L_21:
        /*002c*/ 	.word	0x00000000
        /*0030*/ 	.short	0x000b
        /*0032*/ 	.short	0x0038
        /*0034*/ 	.byte	0x00, 0xf0, 0x11, 0x00


	//----- nvinfo : EIATTR_KPARAM_INFO
	.align		4
.L_22:
        /*0038*/ 	.byte	0x04, 0x17
        /*003a*/ 	.short	(.L_24 - .L_23)
.L_23:
        /*003c*/ 	.word	0x00000000
        /*0040*/ 	.short	0x000a
        /*0042*/ 	.short	0x0034
        /*0044*/ 	.byte	0x00, 0xf0, 0x11, 0x00


	//----- nvinfo : EIATTR_KPARAM_INFO
	.align		4
.L_24:
        /*0048*/ 	.byte	0x04, 0x17
        /*004a*/ 	.short	(.L_26 - .L_25)
.L_25:
        /*004c*/ 	.word	0x00000000
        /*0050*/ 	.short	0x0009
        /*0052*/ 	.short	0x0030
        /*0054*/ 	.byte	0x00, 0xf0, 0x11, 0x00


	//----- nvinfo : EIATTR_KPARAM_INFO
	.align		4
.L_26:
        /*0058*/ 	.byte	0x04, 0x17
        /*005a*/ 	.short	(.L_28 - .L_27)
.L_27:
        /*005c*/ 	.word	0x00000000
        /*0060*/ 	.short	0x0008
        /*0062*/ 	.short	0x002c
        /*0064*/ 	.byte	0x00, 0xf0, 0x11, 0x00


	//----- nvinfo : EIATTR_KPARAM_INFO
	.align		4
.L_28:
        /*0068*/ 	.byte	0x04, 0x17
        /*006a*/ 	.short	(.L_30 - .L_29)
.L_29:
        /*006c*/ 	.word	0x00000000
        /*0070*/ 	.short	0x0007
        /*0072*/ 	.short	0x0028
        /*0074*/ 	.byte	0x00, 0xf0, 0x11, 0x00


	//----- nvinfo : EIATTR_KPARAM_INFO
	.align		4
.L_30:
        /*0078*/ 	.byte	0x04, 0x17
        /*007a*/ 	.short	(.L_32 - .L_31)
.L_31:
        /*007c*/ 	.word	0x00000000
        /*0080*/ 	.short	0x0006
        /*0082*/ 	.short	0x0024
        /*0084*/ 	.byte	0x00, 0xf0, 0x11, 0x00


	//----- nvinfo : EIATTR_KPARAM_INFO
	.align		4
.L_32:
        /*0088*/ 	.byte	0x04, 0x17
        /*008a*/ 	.short	(.L_34 - .L_33)
.L_33:
        /*008c*/ 	.word	0x00000000
        /*0090*/ 	.short	0x0005
        /*0092*/ 	.short	0x0020
        /*0094*/ 	.byte	0x00, 0xf0, 0x11, 0x00


	//----- nvinfo : EIATTR_KPARAM_INFO
	.align		4
.L_34:
        /*0098*/ 	.byte	0x04, 0x17
        /*009a*/ 	.short	(.L_36 - .L_35)
.L_35:
        /*009c*/ 	.word	0x00000000
        /*00a0*/ 	.short	0x0004
        /*00a2*/ 	.short	0x001c
        /*00a4*/ 	.byte	0x00, 0xf0, 0x11, 0x00


	//----- nvinfo : EIATTR_KPARAM_INFO
	.align		4
.L_36:
        /*00a8*/ 	.byte	0x04, 0x17
        /*00aa*/ 	.short	(.L_38 - .L_37)
.L_37:
        /*00ac*/ 	.word	0x00000000
        /*00b0*/ 	.short	0x0003
        /*00b2*/ 	.short	0x0018
        /*00b4*/ 	.byte	0x00, 0xf0, 0x11, 0x00


	//----- nvinfo : EIATTR_KPARAM_INFO
	.align		4
.L_38:
        /*00b8*/ 	.byte	0x04, 0x17
        /*00ba*/ 	.short	(.L_40 - .L_39)
.L_39:
        /*00bc*/ 	.word	0x00000000
        /*00c0*/ 	.short	0x0002
        /*00c2*/ 	.short	0x0010
        /*00c4*/ 	.byte	0x00, 0xf4, 0x21, 0x00


	//----- nvinfo : EIATTR_KPARAM_INFO
	.align		4
.L_40:
        /*00c8*/ 	.byte	0x04, 0x17
        /*00ca*/ 	.short	(.L_42 - .L_41)
.L_41:
        /*00cc*/ 	.word	0x00000000
        /*00d0*/ 	.short	0x0001
        /*00d2*/ 	.short	0x0008
        /*00d4*/ 	.byte	0x00, 0xf4, 0x21, 0x00


	//----- nvinfo : EIATTR_KPARAM_INFO
	.align		4
.L_42:
        /*00d8*/ 	.byte	0x04, 0x17
        /*00da*/ 	.short	(.L_44 - .L_43)
.L_43:
        /*00dc*/ 	.word	0x00000000
        /*00e0*/ 	.short	0x0000
        /*00e2*/ 	.short	0x0000
        /*00e4*/ 	.byte	0x00, 0xf4, 0x21, 0x00


	//----- nvinfo : EIATTR_AT_ENTRY_FRAGMENTS
	.align		4
.L_44:
        /*00e8*/ 	.byte	0x04, 0x4f
        /*00ea*/ 	.short	(.L_46 - .L_45)


	//   ....[0]....
.L_45:
        /*00ec*/ 	.word	0x00000004


	//----- nvinfo : EIATTR_RESERVED_SMEM_USED
	.align		4
.L_46:
        /*00f0*/ 	.byte	0x01, 0x41
	.zero		2


	//----- nvinfo : EIATTR_SPARSE_MMA_MASK
	.align		4
        /*00f4*/ 	.byte	0x03, 0x50
        /*00f6*/ 	.short	0x0000


	//----- nvinfo : EIATTR_TCGEN05_1CTA_USED
	.align		4
        /*00f8*/ 	.byte	0x01, 0x51
	.zero		2


	//----- nvinfo : EIATTR_MAXREG_COUNT
	.align		4
        /*00fc*/ 	.byte	0x03, 0x1b
        /*00fe*/ 	.short	0x00ff


	//----- nvinfo : EIATTR_NUM_BARRIERS
	.align		4
        /*0100*/ 	.byte	0x02, 0x4c
        /*0102*/ 	.byte	0x01
	.zero		1


	//----- nvinfo : EIATTR_ANNOTATIONS
	.align		4
        /*0104*/ 	.byte	0x04, 0x55
        /*0106*/ 	.short	(.L_48 - .L_47)


	//   ....[0]....
.L_47:
        /*0108*/ 	.word	0x00000001
        /*010c*/ 	.byte	0x70, 0x0a, 0x00, 0x00, 0x01, 0x00, 0x00, 0x00, 0xe0, 0x0a, 0x00, 0x00, 0x01, 0x00, 0x00, 0x00
        /* <DEDUP_REMOVED lines=2296> */
        /*909c*/ 	.byte	0x40, 0x68, 0x03, 0x00


	//----- nvinfo : EIATTR_INT_WARP_WIDE_INSTR_OFFSETS
	.align		4
.L_48:
        /*90a0*/ 	.byte	0x04, 0x31
        /*90a2*/ 	.short	(.L_50 - .L_49)


	//   ....[0]....
.L_49:
        /*90a4*/ 	.word	0x000060d0


	//   ....[1]....
        /*90a8*/ 	.word	0x000060e0


	//   ....[2]....
        /*90ac*/ 	.word	0x0000dcc0


	//   ....[3]....
        /*90b0*/ 	.word	0x00036d30


	//   ....[4]....
        /*90b4*/ 	.word	0x00036d80


	//----- nvinfo : EIATTR_COOP_GROUP_MASK_REGIDS
	.align		4
.L_50:
        /*90b8*/ 	.byte	0x04, 0x29
        /*90ba*/ 	.short	(.L_52 - .L_51)


	//   ....[0]....
.L_51:
        /*90bc*/ 	.word	0xffffffff


	//   ....[1]....
        /*90c0*/ 	.word	0xffffffff


	//   ....[2]....
        /*90c4*/ 	.word	0xffffffff


	//   ....[3]....
        /*90c8*/ 	.word	0xffffffff


	//----- nvinfo : EIATTR_COOP_GROUP_INSTR_OFFSETS
	.align		4
.L_52:
        /*90cc*/ 	.byte	0x04, 0x28
        /*90ce*/ 	.short	(.L_54 - .L_53)


	//   ....[0]....
.L_53:
        /*90d0*/ 	.word	0x00000070


	//   ....[1]....
        /*90d4*/ 	.word	0x00000330


	//   ....[2]....
        /*90d8*/ 	.word	0x00036bc0


	//   ....[3]....
        /*90dc*/ 	.word	0x00036e30


	//----- nvinfo : EIATTR_VRC_CTA_INIT_COUNT
	.align		4
.L_54:
        /*90e0*/ 	.byte	0x02, 0x4a
        /*90e2*/ 	.byte	0x80
	.zero		1


	//----- nvinfo : EIATTR_MBARRIER_INSTR_OFFSETS
	.align		4
        /*90e4*/ 	.byte	0x04, 0x39
        /*90e6*/ 	.short	(.L_56 - .L_55)


	//   ....[0]....
.L_55:
        /*90e8*/ 	.word	0x00006300
        /*90ec*/ 	.word	0x000000ff
        /*90f0*/ 	.word	0x00000000
        /*90f4*/ 	.short	0x0100
        /*90f6*/ 	.byte	0x0b
	.zero		1


	//   ....[1]....
        /*90f8*/ 	.word	0x0000dcf0
        /*90fc*/ 	.word	0x000000ff
        /*9100*/ 	.word	0x00020008
        /*9104*/ 	.short	0x0100
        /*9106*/ 	.byte	0x09
	.zero		1


	//   ....[2]....
        /*9108*/ 	.word	0x00018d70
        /*910c*/ 	.word	0x000000ff
        /*9110*/ 	.word	0x00000000
        /*9114*/ 	.short	0x010a
        /*9116*/ 	.byte	0x0b
	.zero		1


	//   ....[3]....
        /*9118*/ 	.word	0x00023f20
        /*911c*/ 	.word	0x000000ff
        /*9120*/ 	.word	0x00000000
        /*9124*/ 	.short	0x010a
        /*9126*/ 	.byte	0x0b
	.zero		1


	//   ....[4]....
        /*9128*/ 	.word	0x00023fe0
        /*912c*/ 	.word	0x000000ff
        /*9130*/ 	.word	0x00020000
        /*9134*/ 	.short	0x0108
        /*9136*/ 	.byte	0x09
	.zero		1


	//   ....[5]....
        /*9138*/ 	.word	0x000240a0
        /*913c*/ 	.word	0x000000ff
        /*9140*/ 	.word	0x00020008
        /*9144*/ 	.short	0x0108
        /*9146*/ 	.byte	0x09
	.zero		1


	//   ....[6]....
        /*9148*/ 	.word	0x00036e50
        /*914c*/ 	.word	0x000000ff
        /*9150*/ 	.word	0x00000000
        /*9154*/ 	.short	0x010a
        /*9156*/ 	.byte	0x0b
	.zero		1


	//   ....[7]....
        /*9158*/ 	.word	0x00036e80
        /*915c*/ 	.word	0x000000ff
        /*9160*/ 	.word	0x00000000
        /*9164*/ 	.short	0x010a
        /*9166*/ 	.byte	0x0b
	.zero		1


	//----- nvinfo : EIATTR_NUM_MBARRIERS
	.align		4
.L_56:
        /*9168*/ 	.byte	0x03, 0x38
        /*916a*/ 	.short	0x0002


	//----- nvinfo : EIATTR_EXIT_INSTR_OFFSETS
	.align		4
        /*916c*/ 	.byte	0x04, 0x1c
        /*916e*/ 	.short	(.L_58 - .L_57)


	//   ....[0]....
.L_57:
        /*9170*/ 	.word	0x00036e40


	//----- nvinfo : EIATTR_REQNTID
	.align		4
.L_58:
        /*9174*/ 	.byte	0x04, 0x10
        /*9176*/ 	.short	(.L_60 - .L_59)
.L_59:
        /*9178*/ 	.word	0x00000080
        /*917c*/ 	.word	0x00000001
        /*9180*/ 	.word	0x00000001


	//----- nvinfo : EIATTR_CRS_STACK_SIZE
	.align		4
.L_60:
        /*9184*/ 	.byte	0x04, 0x1e
        /*9186*/ 	.short	(.L_62 - .L_61)
.L_61:
        /*9188*/ 	.word	0x00000000


	//----- nvinfo : EIATTR_CBANK_PARAM_SIZE
	.align		4
.L_62:
        /*918c*/ 	.byte	0x03, 0x19
        /*918e*/ 	.short	0x0050


	//----- nvinfo : EIATTR_PARAM_CBANK
	.align		4
        /*9190*/ 	.byte	0x04, 0x0a
        /*9192*/ 	.short	(.L_64 - .L_63)
	.align		4
.L_63:
        /*9194*/ 	.word	index@(.nv.constant0.matmul_kernel)
        /*9198*/ 	.short	0x0380
        /*919a*/ 	.short	0x0050


	//----- nvinfo : EIATTR_SW_WAR
	.align		4
.L_64:
        /*919c*/ 	.byte	0x04, 0x36
        /*919e*/ 	.short	(.L_66 - .L_65)
.L_65:
        /*91a0*/ 	.word	0x00000008
.L_66:


//--------------------- .nv.compat                --------------------------
	.section	.nv.compat,"",@"SHT_CUDA_COMPAT_INFO"
	.align	4
        /*0000*/ 	.byte	0x02, 0x02, 0x02, 0x00, 0x02, 0x05, 0x05, 0x00, 0x02, 0x03, 0x00, 0x00, 0x02, 0x06, 0x01, 0x00


//--------------------- .nv.callgraph             --------------------------
	.section	.nv.callgraph,"",@"SHT_CUDA_CALLGRAPH"
	.align	4
	.sectionentsize	8
	.align		4
        /*0000*/ 	.word	0x00000000
	.align		4
        /*0004*/ 	.word	0xffffffff
	.align		4
        /*0008*/ 	.word	0x00000000
	.align		4
        /*000c*/ 	.word	0xfffffffe
	.align		4
        /*0010*/ 	.word	0x00000000
	.align		4
        /*0014*/ 	.word	0xfffffffd
	.align		4
        /*0018*/ 	.word	0x00000000
	.align		4
        /*001c*/ 	.word	0xfffffffc


//--------------------- .text.matmul_kernel       --------------------------
	.section	.text.matmul_kernel,"ax",@progbits
	.align	128
        .global         matmul_kernel
        .type           matmul_kernel,@function
        .size           matmul_kernel,(.L_x_20 - matmul_kernel)
        .other          matmul_kernel,@"STO_CUDA_ENTRY STV_DEFAULT"
matmul_kernel:
.text.matmul_kernel:
[----:B------:R-:W0:Y:S01]  /*0000*/  LDC R1, c[0x0][0x37c] ;  /* 0x0000df00ff017b82 */ /* 0x000e220000000800 */
[----:B------:R-:W1:Y:S01]  /*0010*/  S2R R3, SR_TID.X ;  /* 0x0000000000037919 */ /* 0x000e620000002100 */
[----:B0-----:R-:W-:Y:S01]  /*0020*/  VIADD R1, R1, 0xffffefc0 ;  /* 0xffffefc001017836 */ /* 0x001fe20000000000 */
[----:B-1----:R-:W-:-:S13]  /*0030*/  ISETP.GE.U32.AND P0, PT, R3, 0x20, PT ;  /* 0x000000200300780c */ /* 0x002fda0003f06070 */
[----:B------:R-:W-:Y:S02]  /*0040*/  VOTEU.ANY UP0, P0 ;  /* 0x0000000000ff7886 */ /* 0x000fe40000000100 */
[----:B------:R-:W-:Y:S05]  /*0050*/  BRA.U UP0, `(.L_x_0) ;  /* 0x0000000100b87547 */ /* 0x000fea000b800000 */
[----:B------:R-:W0:Y:S01]  /*0060*/  S2UR UR6, SR_CgaCtaId ;  /* 0x00000000000679c3 */ /* 0x000e220000008800 */
[----:B------:R-:W-:Y:S01]  /*0070*/  NOP ;  /* 0x0000000000007918 */ /* 0x000fe20000000000 */
[----:B------:R-:W-:Y:S02]  /*0080*/  UMOV UR4, 0x40 ;  /* 0x0000004000047882 */ /* 0x000fe40000000000 */
[----:B0-----:R-:W-:-:S09]  /*0090*/  ULEA UR4, UR6, UR4, 0x18 ;  /* 0x0000000406047291 */ /* 0x001fd2000f8ec0ff */
[----:B------:R-:W0:Y:S01]  /*00a0*/  LDS.U8 R0, [UR4] ;  /* 0x00000004ff007984 */ /* 0x000e220008000000 */
[----:B------:R-:W-:Y:S02]  /*00b0*/  UMOV UR4, 0x400 ;  /* 0x0000040000047882 */ /* 0x000fe40000000000 */
[----:B------:R-:W-:Y:S01]  /*00c0*/  ULEA UR4, UR6, UR4, 0x18 ;  /* 0x0000000406047291 */ /* 0x000fe2000f8ec0ff */
[----:B0-----:R-:W-:-:S13]  /*00d0*/  ISETP.NE.AND P0, PT, R0, RZ, PT ;  /* 0x000000ff0000720c */ /* 0x001fda0003f05270 */
[----:B------:R-:W-:Y:S05]  /*00e0*/  @P0 BRA `(.L_x_1) ;  /* 0x00000000007c0947 */ /* 0x000fea0003800000 */
[----:B------:R-:W-:-:S13]  /*00f0*/  ELECT P0, URZ, PT ;  /* 0x0000000000ff782f */ /* 0x000fda0003800000 */
[----:B------:R-:W-:Y:S05]  /*0100*/  @!P0 BRA `(.L_x_2) ;  /* 0x0000000000848947 */ /* 0x000fea0003800000 */
[----:B------:R-:W-:Y:S01]  /*0110*/  UMOV UR5, 0x10 ;  /* 0x0000001000057882 */ /* 0x000fe20000000000 */
[----:B------:R-:W-:Y:S02]  /*0120*/  IMAD.MOV.U32 R7, RZ, RZ, 0x1 ;  /* 0x00000001ff077424 */ /* 0x000fe400078e00ff */
[----:B------:R-:W-:Y:S02]  /*0130*/  IMAD.MOV.U32 R5, RZ, RZ, 0xffff ;  /* 0x0000ffffff057424 */ /* 0x000fe400078e00ff */
[----:B------:R-:W-:Y:S04]  /*0140*/  DEPBAR.LE SB0, 0x36 ;  /* 0x00008d800000791a */ /* 0x000fe80000000000 */
[----:B------:R-:W0:Y:S02]  /*0150*/  UTCATOMSWS.FIND_AND_SET.ALIGN UP1, UR5, UR5 ;  /* 0x00000005000575e3 */ /* 0x000e240008020800 */
[----:B0-----:R-:W-:-:S04]  /*0160*/  PLOP3.LUT P0, PT, PT, PT, UP1, 0x80, 0x8 ;  /* 0x000000000008781c */ /* 0x001fc80003f0f018 */
[----:B------:R-:W-:-:S04]  /*0170*/  SEL R0, RZ, 0xffffffff, !P0 ;  /* 0xffffffffff007807 */ /* 0x000fc80004000000 */
[----:B------:R-:W-:Y:S01]  /*0180*/  ISETP.NE.AND P0, PT, R0, RZ, PT ;  /* 0x000000ff0000720c */ /* 0x000fe20003f05270 */
[----:B------:R-:W-:-:S12]  /*0190*/  IMAD.U32 R0, RZ, RZ, UR5 ;  /* 0x00000005ff007e24 */ /* 0x000fd8000f8e00ff */
[----:B------:R-:W-:Y:S05]  /*01a0*/  @P0 BRA `(.L_x_3) ;  /* 0x0000000000240947 */ /* 0x000fea0003800000 */
.L_x_4:
[----:B------:R-:W-:Y:S05]  /*01b0*/  NANOSLEEP 0x64 ;  /* 0x000000640000795d */ /* 0x000fea0003800000 */
[----:B------:R-:W-:-:S05]  /*01c0*/  UMOV UR5, 0x10 ;  /* 0x0000001000057882 */ /* 0x000fca0000000000 */
[----:B------:R-:W-:Y:S04]  /*01d0*/  DEPBAR.LE SB0, 0x36 ;  /* 0x00008d800000791a */ /* 0x000fe80000000000 */
[----:B------:R-:W0:Y:S02]  /*01e0*/  UTCATOMSWS.FIND_AND_SET.ALIGN UP1, UR5, UR5 ;  /* 0x00000005000575e3 */ /* 0x000e240008020800 */
[----:B0-----:R-:W-:-:S04]  /*01f0*/  PLOP3.LUT P0, PT, PT, PT, UP1, 0x80, 0x8 ;  /* 0x000000000008781c */ /* 0x001fc80003f0f018 */
[----:B------:R-:W-:-:S04]  /*0200*/  SEL R0, RZ, 0xffffffff, !P0 ;  /* 0xffffffffff007807 */ /* 0x000fc80004000000 */
[----:B------:R-:W-:Y:S01]  /*0210*/  ISETP.NE.AND P0, PT, R0, RZ, PT ;  /* 0x000000ff0000720c */ /* 0x000fe20003f05270 */
[----:B------:R-:W-:-:S12]  /*0220*/  IMAD.U32 R0, RZ, RZ, UR5 ;  /* 0x00000005ff007e24 */ /* 0x000fd8000f8e00ff */
[----:B------:R-:W-:Y:S05]  /*0230*/  @!P0 BRA `(.L_x_4) ;  /* 0xfffffffc00dc8947 */ /* 0x000fea000383ffff */
.L_x_3:
[C---:B------:R-:W-:Y:S01]  /*0240*/  VIADD R4, R0.reuse, 0x10 ;  /* 0x0000001000047836 */ /* 0x040fe20000000000 */
[----:B------:R-:W-:Y:S01]  /*0250*/  UMOV UR5, 0x50 ;  /* 0x0000005000057882 */ /* 0x000fe20000000000 */
[----:B------:R-:W-:Y:S01]  /*0260*/  SHF.L.U32 R2, R5, R0, RZ ;  /* 0x0000000005027219 */ /* 0x000fe200000006ff */
[----:B------:R-:W-:Y:S01]  /*0270*/  ULEA UR5, UR6, UR5, 0x18 ;  /* 0x0000000506057291 */ /* 0x000fe2000f8ec0ff */
[----:B------:R-:W-:Y:S01]  /*0280*/  IMAD.SHL.U32 R0, R0, 0x20, RZ ;  /* 0x0000002000007824 */ /* 0x000fe200078e00ff */
[----:B------:R-:W-:-:S04]  /*0290*/  SHF.L.U32 R5, R7, R4, RZ ;  /* 0x0000000407057219 */ /* 0x000fc800000006ff */
[----:B------:R-:W-:-:S05]  /*02a0*/  LOP3.LUT R2, R5, R2, RZ, 0xfc, !PT ;  /* 0x0000000205027212 */ /* 0x000fca00078efcff */
[----:B------:R0:W-:Y:S04]  /*02b0*/  ATOMS.OR RZ, [UR5], R2 ;  /* 0x00000002ffff798c */ /* 0x0001e8000b000005 */
[----:B------:R0:W-:Y:S01]  /*02c0*/  STS [UR4], R0 ;  /* 0x00000000ff007988 */ /* 0x0001e20008000804 */
[----:B------:R-:W-:Y:S05]  /*02d0*/  BRA `(.L_x_2) ;  /* 0x0000000000107947 */ /* 0x000fea0003800000 */
.L_x_1:
[----:B------:R-:W-:Y:S01]  /*02e0*/  IMAD.MOV.U32 R0, RZ, RZ, -0x1 ;  /* 0xffffffffff007424 */ /* 0x000fe200078e00ff */
[----:B------:R-:W-:-:S04]  /*02f0*/  MOV R4, 0x320 ;  /* 0x0000032000047802 */ /* 0x000fc80000000f00 */
[----:B------:R0:W-:Y:S03]  /*0300*/  STS [UR4], R0 ;  /* 0x00000000ff007988 */ /* 0x0001e60008000804 */
[----:B0-----:R-:W-:Y:S05]  /*0310*/  CALL.REL.NOINC `($__internal_1_$__cuda_sm10x_tcgen05_guardrail_trap_phase_invalid_during_alloc) ;  /* 0x0000036800f07944 */ /* 0x001fea0003c00000 */
.L_x_2:
[----:B------:R-:W-:Y:S05]  /*0320*/  WARPSYNC.ALL ;  /* 0x0000000000007948 */ /* 0x000fea0003800000 */
[----:B------:R-:W-:Y:S01]  /*0330*/  NOP ;  /* 0x0000000000007918 */ /* 0x000fe20000000000 */
.L_x_0:
[----:B------:R-:W1:Y:S01]  /*0340*/  LDC.64 R54, c[0x0][0x398] ;  /* 0x0000e600ff367b82 */ /* 0x000e620000000a00 */
[----:B------:R-:W2:Y:S01]  /*0350*/  S2R R7, SR_CTAID.X ;  /* 0x0000000000077919 */ /* 0x000ea20000002500 */
[----:B------:R-:W-:Y:S01]  /*0360*/  UMOV UR9, 0x400 ;  /* 0x0000040000097882 */ /* 0x000fe20000000000 */
[--C-:B------:R-:W-:Y:S01]  /*0370*/  SHF.R.U32.HI R15, RZ, 0x5, R3.reuse ;  /* 0x00000005ff0f7819 */ /* 0x100fe20000011603 */
[----:B------:R-:W3:Y:S01]  /*0380*/  LDCU.128 UR12, c[0x0][0x380] ;  /* 0x00007000ff0c77ac */ /* 0x000ee20008000c00 */
[----:B------:R-:W-:Y:S02]  /*0390*/  LOP3.LUT R92, R3, 0x3f, RZ, 0xc0, !PT ;  /* 0x0000003f035c7812 */ /* 0x000fe400078ec0ff */
[----:B------:R-:W-:Y:S01]  /*03a0*/  SHF.R.U32.HI R90, RZ, 0x6, R3 ;  /* 0x00000006ff5a7819 */ /* 0x000fe20000011603 */
[----:B------:R-:W4:Y:S01]  /*03b0*/  S2UR UR4, SR_CgaCtaId ;  /* 0x00000000000479c3 */ /* 0x000f220000008800 */
[----:B------:R-:W0:Y:S02]  /*03c0*/  LDCU.64 UR24, c[0x0][0x358] ;  /* 0x00006b00ff1877ac */ /* 0x000e240008000a00 */
[----:B------:R-:W-:Y:S01]  /*03d0*/  SGXT.U32 R90, R90, 0x1 ;  /* 0x000000015a5a781a */ /* 0x000fe20000000000 */
[----:B------:R-:W-:-:S04]  /*03e0*/  UMOV UR6, 0x1 ;  /* 0x0000000100067882 */ /* 0x000fc80000000000 */
[----:B------:R-:W5:Y:S01]  /*03f0*/  LDC.64 R86, c[0x0][0x3a0] ;  /* 0x0000e800ff567b82 */ /* 0x000f620000000a00 */
[----:B01----:R-:W-:Y:S01]  /*0400*/  VIADD R0, R55, 0xff ;  /* 0x000000ff37007836 */ /* 0x003fe20000000000 */
[----:B------:R-:W-:-:S04]  /*0410*/  IABS R91, R55 ;  /* 0x00000037005b7213 */ /* 0x000fc80000000000 */
[----:B------:R-:W-:Y:S01]  /*0420*/  SHF.R.S32.HI R5, RZ, 0x1f, R0 ;  /* 0x0000001fff057819 */ /* 0x000fe20000011400 */
[----:B----4-:R-:W-:-:S03]  /*0430*/  ULEA UR9, UR4, UR9, 0x18 ;  /* 0x0000000904097291 */ /* 0x010fc6000f8ec0ff */
[----:B------:R-:W-:Y:S01]  /*0440*/  LEA.HI R5, R5, R0, RZ, 0x8 ;  /* 0x0000000005057211 */ /* 0x000fe200078f40ff */
[----:B------:R-:W-:Y:S01]  /*0450*/  BAR.SYNC.DEFER_BLOCKING 0x0 ;  /* 0x0000000000007b1d */ /* 0x000fe20000010000 */
[----:B--2---:R-:W-:Y:S01]  /*0460*/  IABS R8, R7 ;  /* 0x0000000700087213 */ /* 0x004fe20000000000 */
[----:B------:R-:W-:Y:S01]  /*0470*/  UIADD3 UR11, UPT, UPT, UR9, 0x20000, URZ ;  /* 0x00020000090b7890 */ /* 0x000fe2000fffe0ff */
[----:B------:R-:W-:-:S05]  /*0480*/  SHF.R.S32.HI R5, RZ, 0x8, R5 ;  /* 0x00000008ff057819 */ /* 0x000fca0000011405 */
[----:B------:R-:W-:-:S05]  /*0490*/  IMAD.SHL.U32 R2, R5, 0x8, RZ ;  /* 0x0000000805027824 */ /* 0x000fca00078e00ff */
[-C--:B------:R-:W-:Y:S02]  /*04a0*/  IABS R9, R2.reuse ;  /* 0x0000000200097213 */ /* 0x080fe40000000000 */
[----:B------:R-:W-:Y:S02]  /*04b0*/  IABS R10, R2 ;  /* 0x00000002000a7213 */ /* 0x000fe40000000000 */
[----:B------:R-:W0:Y:S01]  /*04c0*/  I2F.RP R0, R9 ;  /* 0x0000000900007306 */ /* 0x000e220000209400 */
[----:B------:R-:W1:Y:S07]  /*04d0*/  LDS R14, [UR9] ;  /* 0x00000009ff0e7984 */ /* 0x000e6e0008000800 */
[----:B0-----:R-:W0:Y:S02]  /*04e0*/  MUFU.RCP R0, R0 ;  /* 0x0000000000007308 */ /* 0x001e240000001000 */
[----:B0-----:R-:W-:-:S02]  /*04f0*/  VIADD R4, R0, 0xffffffe ;  /* 0x0ffffffe00047836 */ /* 0x001fc40000000000 */
[----:B------:R-:W-:-:S04]  /*0500*/  IMAD.MOV R0, RZ, RZ, -R10 ;  /* 0x000000ffff007224 */ /* 0x000fc800078e0a0a */
[----:B------:R0:W2:Y:S02]  /*0510*/  F2I.FTZ.U32.TRUNC.NTZ R5, R4 ;  /* 0x0000000400057305 */ /* 0x0000a4000021f000 */
[----:B0-----:R-:W-:Y:S01]  /*0520*/  IMAD.MOV.U32 R4, RZ, RZ, RZ ;  /* 0x000000ffff047224 */ /* 0x001fe200078e00ff */
[----:B-1----:R-:W-:Y:S01]  /*0530*/  R2UR UR8, R14 ;  /* 0x000000000e0872ca */ /* 0x002fe200000e0000 */
[----:B--2---:R-:W-:-:S04]  /*0540*/  IMAD.MOV R6, RZ, RZ, -R5 ;  /* 0x000000ffff067224 */ /* 0x004fc800078e0a05 */
[----:B------:R-:W-:Y:S02]  /*0550*/  IMAD R11, R6, R9, RZ ;  /* 0x00000009060b7224 */ /* 0x000fe400078e02ff */
[----:B------:R-:W-:Y:S02]  /*0560*/  IMAD.MOV.U32 R6, RZ, RZ, R8 ;  /* 0x000000ffff067224 */ /* 0x000fe400078e0008 */
[----:B------:R-:W-:Y:S01]  /*0570*/  IMAD.HI.U32 R5, R5, R11, R4 ;  /* 0x0000000b05057227 */ /* 0x000fe200078e0004 */
[----:B------:R-:W-:-:S05]  /*0580*/  IABS R11, R54 ;  /* 0x00000036000b7213 */ /* 0x000fca0000000000 */
[----:B------:R-:W-:-:S04]  /*0590*/  IMAD.HI.U32 R5, R5, R6, RZ ;  /* 0x0000000605057227 */ /* 0x000fc800078e00ff */
[----:B------:R-:W-:Y:S01]  /*05a0*/  IMAD R0, R5, R0, R6 ;  /* 0x0000000005007224 */ /* 0x000fe200078e0206 */
[----:B------:R-:W-:Y:S04]  /*05b0*/  BAR.SYNC.DEFER_BLOCKING 0x0 ;  /* 0x0000000000007b1d */ /* 0x000fe80000010000 */
[----:B------:R-:W-:-:S13]  /*05c0*/  ISETP.GT.U32.AND P1, PT, R9, R0, PT ;  /* 0x000000000900720c */ /* 0x000fda0003f24070 */
[----:B------:R-:W-:Y:S02]  /*05d0*/  @!P1 IMAD.IADD R0, R0, 0x1, -R9 ;  /* 0x0000000100009824 */ /* 0x000fe400078e0a09 */
[----:B------:R-:W-:Y:S01]  /*05e0*/  @!P1 VIADD R5, R5, 0x1 ;  /* 0x0000000105059836 */ /* 0x000fe20000000000 */
[----:B------:R-:W-:Y:S02]  /*05f0*/  ISETP.NE.AND P1, PT, R2, RZ, PT ;  /* 0x000000ff0200720c */ /* 0x000fe40003f25270 */
[----:B------:R-:W-:Y:S02]  /*0600*/  ISETP.GE.U32.AND P0, PT, R0, R9, PT ;  /* 0x000000090000720c */ /* 0x000fe40003f06070 */
[----:B------:R-:W-:-:S04]  /*0610*/  LOP3.LUT R0, R7, R2, RZ, 0x3c, !PT ;  /* 0x0000000207007212 */ /* 0x000fc800078e3cff */
[----:B------:R-:W-:Y:S01]  /*0620*/  ISETP.GE.AND P2, PT, R0, RZ, PT ;  /* 0x000000ff0000720c */ /* 0x000fe20003f46270 */
[----:B------:R-:W-:-:S06]  /*0630*/  VIADD R0, R54, 0xff ;  /* 0x000000ff36007836 */ /* 0x000fcc0000000000 */
[----:B------:R-:W-:-:S04]  /*0640*/  @P0 VIADD R5, R5, 0x1 ;  /* 0x0000000105050836 */ /* 0x000fc80000000000 */
[----:B------:R-:W-:Y:S01]  /*0650*/  IMAD.MOV.U32 R4, RZ, RZ, R5 ;  /* 0x000000ffff047224 */ /* 0x000fe200078e0005 */
[----:B------:R-:W-:-:S03]  /*0660*/  SHF.R.S32.HI R5, RZ, 0x1f, R0 ;  /* 0x0000001fff057819 */ /* 0x000fc60000011400 */
[----:B------:R-:W-:Y:S01]  /*0670*/  @!P2 IMAD.MOV R4, RZ, RZ, -R4 ;  /* 0x000000ffff04a224 */ /* 0x000fe200078e0a04 */
[----:B------:R-:W-:Y:S02]  /*0680*/  @!P1 LOP3.LUT R4, RZ, R2, RZ, 0x33, !PT ;  /* 0x00000002ff049212 */ /* 0x000fe400078e33ff */
[----:B------:R-:W-:-:S03]  /*0690*/  LEA.HI R5, R5, R0, RZ, 0x8 ;  /* 0x0000000005057211 */ /* 0x000fc600078f40ff */
[----:B------:R-:W-:Y:S02]  /*06a0*/  IMAD.SHL.U32 R8, R4, 0x8, RZ ;  /* 0x0000000804087824 */ /* 0x000fe400078e00ff */
[----:B------:R-:W-:-:S03]  /*06b0*/  IMAD.MOV R4, RZ, RZ, -R4 ;  /* 0x000000ffff047224 */ /* 0x000fc600078e0a04 */
[----:B------:R-:W-:Y:S01]  /*06c0*/  LEA.HI.SX32 R5, R5, -R8, 0x18 ;  /* 0x8000000805057211 */ /* 0x000fe200078fc2ff */
[----:B------:R-:W-:Y:S02]  /*06d0*/  IMAD R10, R2, R4, R7 ;  /* 0x00000004020a7224 */ /* 0x000fe400078e0207 */
[----:B------:R-:W-:Y:S01]  /*06e0*/  IMAD.MOV.U32 R4, RZ, RZ, RZ ;  /* 0x000000ffff047224 */ /* 0x000fe200078e00ff */
[----:B------:R-:W-:Y:S02]  /*06f0*/  VIMNMX R13, PT, PT, R5, 0x8, PT ;  /* 0x00000008050d7848 */ /* 0x000fe40003fe0100 */
[----:B------:R-:W-:Y:S02]  /*0700*/  IABS R2, R10 ;  /* 0x0000000a00027213 */ /* 0x000fe40000000000 */
[----:B------:R-:W-:-:S04]  /*0710*/  IABS R9, R13 ;  /* 0x0000000d00097213 */ /* 0x000fc80000000000 */
[----:B------:R-:W0:Y:S08]  /*0720*/  I2F.RP R0, R9 ;  /* 0x0000000900007306 */ /* 0x000e300000209400 */
[----:B0-----:R-:W0:Y:S02]  /*0730*/  MUFU.RCP R0, R0 ;  /* 0x0000000000007308 */ /* 0x001e240000001000 */
[----:B0-----:R-:W-:-:S06]  /*0740*/  VIADD R5, R0, 0xffffffe ;  /* 0x0ffffffe00057836 */ /* 0x001fcc0000000000 */
[----:B------:R-:W0:Y:S02]  /*0750*/  F2I.FTZ.U32.TRUNC.NTZ R5, R5 ;  /* 0x0000000500057305 */ /* 0x000e24000021f000 */
[----:B0-----:R-:W-:-:S04]  /*0760*/  IMAD.MOV R6, RZ, RZ, -R5 ;  /* 0x000000ffff067224 */ /* 0x001fc800078e0a05 */
[----:B------:R-:W-:Y:S01]  /*0770*/  IMAD R7, R6, R9, RZ ;  /* 0x0000000906077224 */ /* 0x000fe200078e02ff */
[----:B------:R-:W-:-:S03]  /*0780*/  IABS R6, R13 ;  /* 0x0000000d00067213 */ /* 0x000fc60000000000 */
[----:B------:R-:W-:Y:S01]  /*0790*/  IMAD.HI.U32 R4, R5, R7, R4 ;  /* 0x0000000705047227 */ /* 0x000fe200078e0004 */
[----:B------:R-:W-:-:S03]  /*07a0*/  LOP3.LUT R7, R3, 0x7f, RZ, 0xc0, !PT ;  /* 0x0000007f03077812 */ /* 0x000fc600078ec0ff */
[----:B------:R-:W-:Y:S02]  /*07b0*/  IMAD.MOV.U32 R5, RZ, RZ, R2 ;  /* 0x000000ffff057224 */ /* 0x000fe400078e0002 */
[----:B------:R-:W-:Y:S01]  /*07c0*/  IMAD.MOV R0, RZ, RZ, -R6 ;  /* 0x000000ffff007224 */ /* 0x000fe200078e0a06 */
[----:B------:R-:W0:Y:S01]  /*07d0*/  I2F.RP R2, R11 ;  /* 0x0000000b00027306 */ /* 0x000e220000209400 */
[----:B------:R-:W-:-:S04]  /*07e0*/  IMAD.HI.U32 R4, R4, R5, RZ ;  /* 0x0000000504047227 */ /* 0x000fc800078e00ff */
[----:B------:R-:W-:-:S03]  /*07f0*/  IMAD R0, R4, R0, R5 ;  /* 0x0000000004007224 */ /* 0x000fc600078e0205 */
[----:B------:R-:W1:Y:S02]  /*0800*/  I2F.RP R6, R91 ;  /* 0x0000005b00067306 */ /* 0x000e640000209400 */
[----:B------:R-:W-:-:S06]  /*0810*/  ISETP.GT.U32.AND P1, PT, R9, R0, PT ;  /* 0x000000000900720c */ /* 0x000fcc0003f24070 */
[----:B0-----:R-:W0:Y:S07]  /*0820*/  MUFU.RCP R2, R2 ;  /* 0x0000000200027308 */ /* 0x001e2e0000001000 */
[----:B------:R-:W-:Y:S01]  /*0830*/  @!P1 IMAD.IADD R0, R0, 0x1, -R9 ;  /* 0x0000000100009824 */ /* 0x000fe200078e0a09 */
[----:B-1----:R-:W1:Y:S01]  /*0840*/  MUFU.RCP R6, R6 ;  /* 0x0000000600067308 */ /* 0x002e620000001000 */
[----:B------:R-:W-:Y:S01]  /*0850*/  @!P1 VIADD R4, R4, 0x1 ;  /* 0x0000000104049836 */ /* 0x000fe20000000000 */
[----:B------:R-:W-:-:S02]  /*0860*/  ISETP.NE.AND P1, PT, R13, RZ, PT ;  /* 0x000000ff0d00720c */ /* 0x000fc40003f25270 */
[----:B------:R-:W-:Y:S02]  /*0870*/  ISETP.GE.U32.AND P0, PT, R0, R9, PT ;  /* 0x000000090000720c */ /* 0x000fe40003f06070 */
[----:B------:R-:W-:Y:S01]  /*0880*/  LOP3.LUT R0, R10, R13, RZ, 0x3c, !PT ;  /* 0x0000000d0a007212 */ /* 0x000fe200078e3cff */
[----:B0-----:R-:W-:-:S03]  /*0890*/  VIADD R5, R2, 0xffffffe ;  /* 0x0ffffffe02057836 */ /* 0x001fc60000000000 */
[----:B------:R-:W-:-:S03]  /*08a0*/  ISETP.GE.AND P2, PT, R0, RZ, PT ;  /* 0x000000ff0000720c */ /* 0x000fc60003f46270 */
[----:B------:R-:W0:Y:S04]  /*08b0*/  F2I.FTZ.U32.TRUNC.NTZ R5, R5 ;  /* 0x0000000500057305 */ /* 0x000e28000021f000 */
[----:B------:R-:W-:Y:S01]  /*08c0*/  @P0 VIADD R4, R4, 0x1 ;  /* 0x0000000104040836 */ /* 0x000fe20000000000 */
[----:B------:R-:W-:Y:S01]  /*08d0*/  ISETP.NE.U32.AND P0, PT, R7, RZ, PT ;  /* 0x000000ff0700720c */ /* 0x000fe20003f05070 */
[----:B-1----:R-:W-:Y:S02]  /*08e0*/  VIADD R6, R6, 0xffffffe ;  /* 0x0ffffffe06067836 */ /* 0x002fe40000000000 */
[----:B------:R-:W-:Y:S02]  /*08f0*/  IMAD.MOV.U32 R12, RZ, RZ, R4 ;  /* 0x000000ffff0c7224 */ /* 0x000fe400078e0004 */
[----:B------:R-:W-:-:S02]  /*0900*/  IMAD.MOV.U32 R4, RZ, RZ, RZ ;  /* 0x000000ffff047224 */ /* 0x000fc400078e00ff */
[----:B------:R-:W-:Y:S01]  /*0910*/  @!P2 IMAD.MOV R12, RZ, RZ, -R12 ;  /* 0x000000ffff0ca224 */ /* 0x000fe200078e0a0c */
[----:B------:R-:W-:Y:S01]  /*0920*/  @!P1 LOP3.LUT R12, RZ, R13, RZ, 0x33, !PT ;  /* 0x0000000dff0c9212 */ /* 0x000fe200078e33ff */
[----:B0-----:R-:W-:-:S04]  /*0930*/  IMAD.MOV R2, RZ, RZ, -R5 ;  /* 0x000000ffff027224 */ /* 0x001fc800078e0a05 */
[----:B------:R-:W-:Y:S02]  /*0940*/  IMAD.MOV R0, RZ, RZ, -R12 ;  /* 0x000000ffff007224 */ /* 0x000fe400078e0a0c */
[----:B------:R-:W-:Y:S01]  /*0950*/  IMAD R9, R2, R11, RZ ;  /* 0x0000000b02097224 */ /* 0x000fe200078e02ff */
[----:B------:R-:W-:Y:S01]  /*0960*/  LOP3.LUT R2, R3, 0x40, RZ, 0xc0, !PT ;  /* 0x0000004003027812 */ /* 0x000fe200078ec0ff */
[----:B------:R-:W-:Y:S02]  /*0970*/  IMAD R0, R13, R0, R10 ;  /* 0x000000000d007224 */ /* 0x000fe400078e020a */
[----:B------:R-:W-:Y:S02]  /*0980*/  IMAD.HI.U32 R4, R5, R9, R4 ;  /* 0x0000000905047227 */ /* 0x000fe400078e0004 */
[----:B------:R0:W1:Y:S02]  /*0990*/  F2I.FTZ.U32.TRUNC.NTZ R5, R6 ;  /* 0x0000000600057305 */ /* 0x000064000021f000 */
[----:B------:R-:W-:-:S02]  /*09a0*/  IMAD.IADD R0, R8, 0x1, R0 ;  /* 0x0000000108007824 */ /* 0x000fc400078e0200 */
[----:B------:R-:W-:Y:S02]  /*09b0*/  IMAD.SHL.U32 R9, R92, 0x2, RZ ;  /* 0x000000025c097824 */ /* 0x000fe400078e00ff */
[----:B------:R-:W-:Y:S01]  /*09c0*/  IMAD R18, R0, 0x100, R7 ;  /* 0x0000010000127824 */ /* 0x000fe200078e0207 */
[----:B------:R-:W-:Y:S01]  /*09d0*/  SHF.R.S32.HI R0, RZ, 0x6, R3 ;  /* 0x00000006ff007819 */ /* 0x000fe20000011403 */
[----:B------:R-:W-:Y:S02]  /*09e0*/  IMAD.SHL.U32 R7, R15, 0x200000, RZ ;  /* 0x002000000f077824 */ /* 0x000fe400078e00ff */
[----:B------:R-:W-:Y:S01]  /*09f0*/  VIADD R17, R18, 0x80 ;  /* 0x0000008012117836 */ /* 0x000fe20000000000 */
[----:B------:R-:W-:Y:S01]  /*0a00*/  IABS R8, R18 ;  /* 0x0000001200087213 */ /* 0x000fe20000000000 */
[----:B------:R-:W-:Y:S01]  /*0a10*/  IMAD R2, R2, 0x80, R9 ;  /* 0x0000008002027824 */ /* 0x000fe200078e0209 */
[----:B------:R-:W-:Y:S01]  /*0a20*/  LOP3.LUT R7, R7, 0x600000, RZ, 0xc0, !PT ;  /* 0x0060000007077812 */ /* 0x000fe200078ec0ff */
[----:B------:R-:W-:Y:S01]  /*0a30*/  IMAD.SHL.U32 R12, R12, 0x100, RZ ;  /* 0x000001000c0c7824 */ /* 0x000fe200078e00ff */
[----:B------:R-:W-:Y:S01]  /*0a40*/  IABS R10, R17 ;  /* 0x00000011000a7213 */ /* 0x000fe20000000000 */
[----:B0-----:R-:W-:Y:S01]  /*0a50*/  IMAD.HI.U32 R6, R4, R8, RZ ;  /* 0x0000000804067227 */ /* 0x001fe200078e00ff */
[----:B------:R-:W-:Y:S01]  /*0a60*/  SGXT R0, R0, 0x1 ;  /* 0x000000010000781a */ /* 0x000fe20000000200 */
[----:B------:R-:W-:Y:S01]  /*0a70*/  STL [R1+0x404], R18 ;  /* 0x0004041201007387 */ /* 0x000fe20000100800 */
[----:B------:R-:W-:Y:S01]  /*0a80*/  R2UR UR10, R7 ;  /* 0x00000000070a72ca */ /* 0x000fe200000e0000 */
[----:B------:R-:W-:Y:S01]  /*0a90*/  IMAD.MOV.U32 R7, RZ, RZ, R10 ;  /* 0x000000ffff077224 */ /* 0x000fe200078e000a */
[----:B------:R-:W-:Y:S01]  /*0aa0*/  LOP3.LUT R0, R9, 0x90, R0, 0x78, !PT ;  /* 0x0000009009007812 */ /* 0x000fe200078e7800 */
[----:B-1----:R-:W-:Y:S01]  /*0ab0*/  IMAD.MOV R9, RZ, RZ, -R5 ;  /* 0x000000ffff097224 */ /* 0x002fe200078e0a05 */
[----:B------:R-:W-:Y:S01]  /*0ac0*/  LOP3.LUT R90, R12, R90, RZ, 0xfc, !PT ;  /* 0x0000005a0c5a7212 */ /* 0x000fe200078efcff */
[----:B------:R-:W-:Y:S01]  /*0ad0*/  IMAD.MOV R6, RZ, RZ, -R6 ;  /* 0x000000ffff067224 */ /* 0x000fe200078e0a06 */
[----:B------:R-:W-:Y:S01]  /*0ae0*/  STL [R1+0x408], R17 ;  /* 0x0004081101007387 */ /* 0x000fe20000100800 */
[----:B------:R-:W-:Y:S01]  /*0af0*/  IMAD.HI.U32 R4, R4, R7, RZ ;  /* 0x0000000704047227 */ /* 0x000fe200078e00ff */
[----:B------:R-:W-:-:S02]  /*0b00*/  LOP3.LUT R13, R90, 0x4, RZ, 0xfc, !PT ;  /* 0x000000045a0d7812 */ /* 0x000fc400078efcff */
[----:B------:R0:W-:Y:S01]  /*0b10*/  STL [R1+0x400], R12 ;  /* 0x0004000c01007387 */ /* 0x0001e20000100800 */
[----:B------:R-:W-:Y:S01]  /*0b20*/  IMAD.MOV.U32 R10, RZ, RZ, R9 ;  /* 0x000000ffff0a7224 */ /* 0x000fe200078e0009 */
[----:B------:R-:W-:Y:S01]  /*0b30*/  IABS R14, R13 ;  /* 0x0000000d000e7213 */ /* 0x000fe20000000000 */
[----:B------:R-:W-:Y:S01]  /*0b40*/  IMAD R6, R11, R6, R8 ;  /* 0x000000060b067224 */ /* 0x000fe200078e0208 */
[----:B------:R-:W-:Y:S01]  /*0b50*/  LOP3.LUT R15, R90, 0x6, RZ, 0xfc, !PT ;  /* 0x000000065a0f7812 */ /* 0x000fe200078efcff */
[----:B------:R-:W-:Y:S01]  /*0b60*/  IMAD.MOV R8, RZ, RZ, -R4 ;  /* 0x000000ffff087224 */ /* 0x000fe200078e0a04 */
[----:B------:R-:W-:Y:S01]  /*0b70*/  ISETP.GE.AND P6, PT, R13, RZ, PT ;  /* 0x000000ff0d00720c */ /* 0x000fe20003fc6270 */
[----:B------:R-:W-:Y:S01]  /*0b80*/  IMAD R3, R10, R91, RZ ;  /* 0x0000005b0a037224 */ /* 0x000fe200078e02ff */
[----:B------:R-:W-:Y:S01]  /*0b90*/  ISETP.GT.U32.AND P1, PT, R11, R6, PT ;  /* 0x000000060b00720c */ /* 0x000fe20003f24070 */
[----:B------:R-:W-:Y:S01]  /*0ba0*/  IMAD.MOV.U32 R4, RZ, RZ, RZ ;  /* 0x000000ffff047224 */ /* 0x000fe200078e00ff */
[----:B------:R-:W-:-:S02]  /*0bb0*/  IABS R10, R90 ;  /* 0x0000005a000a7213 */ /* 0x000fc40000000000 */
[----:B------:R-:W-:Y:S01]  /*0bc0*/  IABS R16, R15 ;  /* 0x0000000f00107213 */ /* 0x000fe20000000000 */
[----:B------:R-:W-:Y:S01]  /*0bd0*/  IMAD.HI.U32 R3, R5, R3, R4 ;  /* 0x0000000305037227 */ /* 0x000fe200078e0004 */
[C---:B------:R-:W-:Y:S02]  /*0be0*/  LOP3.LUT R5, R90.reuse, 0x2, RZ, 0xfc, !PT ;  /* 0x000000025a057812 */ /* 0x040fe400078efcff */
[----:B------:R-:W-:Y:S01]  /*0bf0*/  LOP3.LUT R13, R90, 0xc, RZ, 0xfc, !PT ;  /* 0x0000000c5a0d7812 */ /* 0x000fe200078efcff */
[----:B------:R-:W-:Y:S01]  /*0c00*/  IMAD R4, R11, R8, R7 ;  /* 0x000000080b047224 */ /* 0x000fe200078e0207 */
[----:B------:R-:W-:Y:S01]  /*0c10*/  ISETP.GE.AND P3, PT, R5, RZ, PT ;  /* 0x000000ff0500720c */ /* 0x000fe20003f66270 */
[----:B------:R-:W-:Y:S01]  /*0c20*/  IMAD.HI.U32 R7, R3, R14, RZ ;  /* 0x0000000e03077227 */ /* 0x000fe200078e00ff */
[----:B0-----:R-:W-:Y:S02]  /*0c30*/  IABS R12, R5 ;  /* 0x00000005000c7213 */ /* 0x001fe40000000000 */
[----:B------:R-:W-:Y:S01]  /*0c40*/  ISETP.GT.U32.AND P2, PT, R11, R4, PT ;  /* 0x000000040b00720c */ /* 0x000fe20003f44070 */
[----:B------:R-:W-:Y:S01]  /*0c50*/  IMAD.HI.U32 R5, R3, R10, RZ ;  /* 0x0000000a03057227 */ /* 0x000fe200078e00ff */
[----:B------:R-:W-:-:S02]  /*0c60*/  IABS R22, R13 ;  /* 0x0000000d00167213 */ /* 0x000fc40000000000 */
[C---:B------:R-:W-:Y:S01]  /*0c70*/  LOP3.LUT R19, R90.reuse, 0x12, RZ, 0xfc, !PT ;  /* 0x000000125a137812 */ /* 0x040fe200078efcff */
[----:B------:R-:W-:Y:S01]  /*0c80*/  IMAD.MOV R9, RZ, RZ, -R5 ;  /* 0x000000ffff097224 */ /* 0x000fe200078e0a05 */
[----:B------:R-:W-:Y:S01]  /*0c90*/  LOP3.LUT R23, R90, 0x2a, RZ, 0xfc, !PT ;  /* 0x0000002a5a177812 */ /* 0x000fe200078efcff */
[--C-:B------:R-:W-:Y:S01]  /*0ca0*/  @!P1 IMAD.IADD R6, R6, 0x1, -R11.reuse ;  /* 0x0000000106069824 */ /* 0x100fe200078e0a0b */
[C---:B------:R-:W-:Y:S01]  /*0cb0*/  LOP3.LUT R27, R90.reuse, 0x4a, RZ, 0xfc, !PT ;  /* 0x0000004a5a1b7812 */ /* 0x040fe200078efcff */
[----:B------:R-:W-:Y:S01]  /*0cc0*/  IMAD R10, R91, R9, R10 ;  /* 0x000000095b0a7224 */ /* 0x000fe200078e020a */
[----:B------:R-:W-:Y:S01]  /*0cd0*/  LOP3.LUT R9, R90, 0x8, RZ, 0xfc, !PT ;  /* 0x000000085a097812 */ /* 0x000fe200078efcff */
[----:B------:R-:W-:Y:S01]  /*0ce0*/  IMAD.HI.U32 R5, R3, R12, RZ ;  /* 0x0000000c03057227 */ /* 0x000fe200078e00ff */
[----:B------:R-:W-:Y:S02]  /*0cf0*/  ISETP.GT.U32.AND P1, PT, R11, R6, PT ;  /* 0x000000060b00720c */ /* 0x000fe40003f24070 */
[----:B------:R-:W-:Y:S01]  /*0d00*/  ISETP.GT.U32.AND P5, PT, R91, R10, PT ;  /* 0x0000000a5b00720c */ /* 0x000fe20003fa4070 */
[----:B------:R-:W-:Y:S01]  /*0d10*/  @!P2 IMAD.IADD R4, R4, 0x1, -R11 ;  /* 0x000000010404a824 */ /* 0x000fe200078e0a0b */
[----:B------:R-:W-:Y:S01]  /*0d20*/  ISETP.GE.AND P2, PT, R18, RZ, PT ;  /* 0x000000ff1200720c */ /* 0x000fe20003f46270 */
[----:B------:R-:W-:Y:S01]  /*0d30*/  IMAD.MOV R7, RZ, RZ, -R7 ;  /* 0x000000ffff077224 */ /* 0x000fe200078e0a07 */
[----:B------:R-:W-:Y:S01]  /*0d40*/  IABS R18, R9 ;  /* 0x0000000900127213 */ /* 0x000fe20000000000 */
[----:B------:R-:W-:Y:S01]  /*0d50*/  IMAD.MOV R5, RZ, RZ, -R5 ;  /* 0x000000ffff057224 */ /* 0x000fe200078e0a05 */
[----:B------:R-:W-:Y:S01]  /*0d60*/  ISETP.GT.U32.AND P4, PT, R11, R4, PT ;  /* 0x000000040b00720c */ /* 0x000fe20003f84070 */
[C---:B------:R-:W-:Y:S01]  /*0d70*/  IMAD R14, R91.reuse, R7, R14 ;  /* 0x000000075b0e7224 */ /* 0x040fe200078e020e */
[----:B------:R-:W-:Y:S01]  /*0d80*/  LOP3.LUT R7, RZ, R54, RZ, 0x33, !PT ;  /* 0x00000036ff077212 */ /* 0x000fe200078e33ff */
[C---:B------:R-:W-:Y:S01]  /*0d90*/  IMAD R12, R91.reuse, R5, R12 ;  /* 0x000000055b0c7224 */ /* 0x040fe200078e020c */
[----:B------:R-:W-:Y:S01]  /*0da0*/  IABS R26, R23 ;  /* 0x00000017001a7213 */ /* 0x000fe20000000000 */
[----:B------:R-:W-:Y:S01]  /*0db0*/  @!P1 IMAD.IADD R6, R6, 0x1, -R11 ;  /* 0x0000000106069824 */ /* 0x000fe200078e0a0b */
[----:B------:R-:W-:Y:S01]  /*0dc0*/  LOP3.LUT R29, R90, 0x50, RZ, 0xfc, !PT ;  /* 0x000000505a1d7812 */ /* 0x000fe200078efcff */
[----:B------:R-:W-:Y:S01]  /*0dd0*/  @!P5 IMAD.IADD R10, R10, 0x1, -R91 ;  /* 0x000000010a0ad824 */ /* 0x000fe200078e0a5b */
[----:B------:R-:W-:Y:S01]  /*0de0*/  ISETP.GT.U32.AND P1, PT, R91, R12, PT ;  /* 0x0000000c5b00720c */ /* 0x000fe20003f24070 */
[----:B------:R-:W-:Y:S01]  /*0df0*/  IMAD.HI.U32 R8, R3, R16, RZ ;  /* 0x0000001003087227 */ /* 0x000fe200078e00ff */
[----:B------:R-:W-:-:S02]  /*0e00*/  ISETP.GE.AND P5, PT, R17, RZ, PT ;  /* 0x000000ff1100720c */ /* 0x000fc40003fa6270 */
[----:B------:R-:W-:Y:S01]  /*0e10*/  LOP3.LUT R17, R90, 0x10, RZ, 0xfc, !PT ;  /* 0x000000105a117812 */ /* 0x000fe200078efcff */
[----:B------:R-:W-:Y:S01]  /*0e20*/  @!P4 IMAD.IADD R4, R4, 0x1, -R11 ;  /* 0x000000010404c824 */ /* 0x000fe200078e0a0b */
[----:B------:R-:W-:Y:S01]  /*0e30*/  ISETP.GT.U32.AND P4, PT, R91, R14, PT ;  /* 0x0000000e5b00720c */ /* 0x000fe20003f84070 */
[----:B------:R-:W-:Y:S01]  /*0e40*/  IMAD.MOV R8, RZ, RZ, -R8 ;  /* 0x000000ffff087224 */ /* 0x000fe200078e0a08 */
[C---:B------:R-:W-:Y:S01]  /*0e50*/  LOP3.LUT R11, R90.reuse, 0xa, RZ, 0xfc, !PT ;  /* 0x0000000a5a0b7812 */ /* 0x040fe200078efcff */
[----:B------:R-:W-:Y:S01]  /*0e60*/  IMAD.HI.U32 R5, R3, R18, RZ ;  /* 0x0000001203057227 */ /* 0x000fe200078e00ff */
[----:B------:R-:W-:Y:S02]  /*0e70*/  IABS R30, R29 ;  /* 0x0000001d001e7213 */ /* 0x000fe40000000000 */
[----:B------:R-:W-:Y:S01]  /*0e80*/  IABS R20, R11 ;  /* 0x0000000b00147213 */ /* 0x000fe20000000000 */
[----:B------:R-:W-:Y:S01]  /*0e90*/  IMAD R16, R91, R8, R16 ;  /* 0x000000085b107224 */ /* 0x000fe200078e0210 */
[----:B------:R-:W-:Y:S01]  /*0ea0*/  LOP3.LUT R79, R90, 0xa8, RZ, 0xfc, !PT ;  /* 0x000000a85a4f7812 */ /* 0x000fe200078efcff */
[----:B------:R-:W-:-:S02]  /*0eb0*/  IMAD.MOV.U32 R8, RZ, RZ, R4 ;  /* 0x000000ffff087224 */ /* 0x000fc400078e0004 */
[--C-:B------:R-:W-:Y:S01]  /*0ec0*/  @!P1 IMAD.IADD R12, R12, 0x1, -R91.reuse ;  /* 0x000000010c0c9824 */ /* 0x100fe200078e0a5b */
[C---:B------:R-:W-:Y:S01]  /*0ed0*/  ISETP.GT.U32.AND P1, PT, R91.reuse, R10, PT ;  /* 0x0000000a5b00720c */ /* 0x040fe20003f24070 */
[----:B------:R-:W-:Y:S02]  /*0ee0*/  @!P4 IMAD.IADD R14, R14, 0x1, -R91 ;  /* 0x000000010e0ec824 */ /* 0x000fe400078e0a5b */
[----:B------:R-:W-:Y:S01]  /*0ef0*/  @!P5 IMAD.MOV R8, RZ, RZ, -R8 ;  /* 0x000000ffff08d224 */ /* 0x000fe200078e0a08 */
[C---:B------:R-:W-:Y:S01]  /*0f00*/  ISETP.GT.U32.AND P4, PT, R91.reuse, R12, PT ;  /* 0x0000000c5b00720c */ /* 0x040fe20003f84070 */
[----:B------:R-:W-:Y:S01]  /*0f10*/  @!P2 IMAD.MOV R6, RZ, RZ, -R6 ;  /* 0x000000ffff06a224 */ /* 0x000fe200078e0a06 */
[----:B------:R-:W-:Y:S01]  /*0f20*/  ISETP.GT.U32.AND P5, PT, R91, R14, PT ;  /* 0x0000000e5b00720c */ /* 0x000fe20003fa4070 */
[----:B------:R-:W-:Y:S01]  /*0f30*/  IMAD.MOV R5, RZ, RZ, -R5 ;  /* 0x000000ffff057224 */ /* 0x000fe200078e0a05 */
[----:B------:R-:W-:-:S04]  /*0f40*/  ISETP.NE.AND P2, PT, R54, RZ, PT ;  /* 0x000000ff3600720c */ /* 0x000fc80003f45270 */
[----:B------:R-:W-:Y:S01]  /*0f50*/  SEL R4, R7, R6, !P2 ;  /* 0x0000000607047207 */ /* 0x000fe20005000000 */
[----:B------:R-:W-:Y:S01]  /*0f60*/  IMAD R6, R91, R5, R18 ;  /* 0x000000055b067224 */ /* 0x000fe200078e0212 */
[----:B------:R-:W-:Y:S01]  /*0f70*/  SEL R7, R7, R8, !P2 ;  /* 0x0000000807077207 */ /* 0x000fe20005000000 */
[----:B------:R-:W-:Y:S01]  /*0f80*/  IMAD.HI.U32 R5, R3, R20, RZ ;  /* 0x0000001403057227 */ /* 0x000fe200078e00ff */
[----:B------:R-:W-:-:S03]  /*0f90*/  ISETP.GT.U32.AND P2, PT, R91, R16, PT ;  /* 0x000000105b00720c */ /* 0x000fc60003f44070 */
[--C-:B------:R-:W-:Y:S01]  /*0fa0*/  @!P5 IMAD.IADD R14, R14, 0x1, -R91.reuse ;  /* 0x000000010e0ed824 */ /* 0x100fe200078e0a5b */
[----:B------:R-:W-:Y:S01]  /*0fb0*/  ISETP.GT.U32.AND P5, PT, R91, R6, PT ;  /* 0x000000065b00720c */ /* 0x000fe20003fa4070 */
[--C-:B------:R-:W-:Y:S01]  /*0fc0*/  @!P4 IMAD.IADD R12, R12, 0x1, -R91.reuse ;  /* 0x000000010c0cc824 */ /* 0x100fe200078e0a5b */
[----:B------:R-:W-:Y:S01]  /*0fd0*/  ISETP.GE.AND P4, PT, R90, RZ, PT ;  /* 0x000000ff5a00720c */ /* 0x000fe20003f86270 */
[----:B------:R-:W-:Y:S01]  /*0fe0*/  @!P1 IMAD.IADD R10, R10, 0x1, -R91 ;  /* 0x000000010a0a9824 */ /* 0x000fe200078e0a5b */
[----:B------:R-:W-:Y:S01]  /*0ff0*/  ISETP.GE.AND P1, PT, R15, RZ, PT ;  /* 0x000000ff0f00720c */ /* 0x000fe20003f26270 */
[----:B------:R-:W-:Y:S01]  /*1000*/  IMAD.HI.U32 R8, R3, R22, RZ ;  /* 0x0000001603087227 */ /* 0x000fe200078e00ff */
[----:B------:R-:W-:-:S03]  /*1010*/  LOP3.LUT R15, R90, 0xe, RZ, 0xfc, !PT ;  /* 0x0000000e5a0f7812 */ /* 0x000fc600078efcff */
[----:B------:R-:W-:Y:S02]  /*1020*/  IMAD.MOV R5, RZ, RZ, -R5 ;  /* 0x000000ffff057224 */ /* 0x000fe400078e0a05 */
[----:B------:R-:W-:Y:S02]  /*1030*/  IMAD.MOV R18, RZ, RZ, -R8 ;  /* 0x000000ffff127224 */ /* 0x000fe400078e0a08 */
[----:B------:R-:W-:Y:S01]  /*1040*/  IMAD R8, R91, R5, R20 ;  /* 0x000000055b087224 */ /* 0x000fe200078e0214 */
[----:B------:R-:W-:Y:S01]  /*1050*/  IABS R5, R15 ;  /* 0x0000000f00057213 */ /* 0x000fe20000000000 */
[----:B------:R-:W-:Y:S01]  /*1060*/  IMAD.MOV.U32 R53, RZ, RZ, R10 ;  /* 0x000000ffff357224 */ /* 0x000fe200078e000a */
[----:B------:R-:W-:Y:S01]  /*1070*/  LOP3.LUT R20, R90, 0x14, RZ, 0xfc, !PT ;  /* 0x000000145a147812 */ /* 0x000fe200078efcff */
[----:B------:R-:W-:Y:S02]  /*1080*/  @!P5 IMAD.IADD R6, R6, 0x1, -R91 ;  /* 0x000000010606d824 */ /* 0x000fe400078e0a5b */
[----:B------:R-:W-:Y:S01]  /*1090*/  IMAD.MOV.U32 R32, RZ, RZ, R12 ;  /* 0x000000ffff207224 */ /* 0x000fe200078e000c */
[----:B------:R-:W-:Y:S01]  /*10a0*/  IABS R12, R17 ;  /* 0x00000011000c7213 */ /* 0x000fe20000000000 */
[----:B------:R-:W-:-:S02]  /*10b0*/  IMAD.MOV.U32 R10, RZ, RZ, R5 ;  /* 0x000000ffff0a7224 */ /* 0x000fc400078e0005 */
[----:B------:R-:W-:Y:S01]  /*10c0*/  @!P4 IMAD.MOV R53, RZ, RZ, -R53 ;  /* 0x000000ffff35c224 */ /* 0x000fe200078e0a35 */
[C---:B------:R-:W-:Y:S01]  /*10d0*/  ISETP.GT.U32.AND P4, PT, R91.reuse, R8, PT ;  /* 0x000000085b00720c */ /* 0x040fe20003f84070 */
[----:B------:R-:W-:Y:S01]  /*10e0*/  @!P3 IMAD.MOV R32, RZ, RZ, -R32 ;  /* 0x000000ffff20b224 */ /* 0x000fe200078e0a20 */
[----:B------:R-:W-:Y:S01]  /*10f0*/  ISETP.GT.U32.AND P3, PT, R91, R6, PT ;  /* 0x000000065b00720c */ /* 0x000fe20003f64070 */
[----:B------:R-:W-:-:S04]  /*1100*/  IMAD.HI.U32 R5, R3, R10, RZ ;  /* 0x0000000a03057227 */ /* 0x000fc800078e00ff */
[----:B------:R-:W-:Y:S01]  /*1110*/  @!P2 IMAD.IADD R16, R16, 0x1, -R91 ;  /* 0x000000011010a824 */ /* 0x000fe200078e0a5b */
[----:B------:R-:W-:Y:S01]  /*1120*/  ISETP.GE.AND P2, PT, R9, RZ, PT ;  /* 0x000000ff0900720c */ /* 0x000fe20003f46270 */
[C---:B------:R-:W-:Y:S02]  /*1130*/  IMAD R18, R91.reuse, R18, R22 ;  /* 0x000000125b127224 */ /* 0x040fe400078e0216 */
[----:B------:R-:W-:Y:S01]  /*1140*/  IMAD.MOV.U32 R21, RZ, RZ, R14 ;  /* 0x000000ffff157224 */ /* 0x000fe200078e000e */
[C---:B------:R-:W-:Y:S01]  /*1150*/  ISETP.GT.U32.AND P5, PT, R91.reuse, R16, PT ;  /* 0x000000105b00720c */ /* 0x040fe20003fa4070 */
[----:B------:R-:W-:Y:S01]  /*1160*/  IMAD.MOV R5, RZ, RZ, -R5 ;  /* 0x000000ffff057224 */ /* 0x000fe200078e0a05 */
[----:B------:R-:W-:Y:S01]  /*1170*/  IABS R14, R19 ;  /* 0x00000013000e7213 */ /* 0x000fe20000000000 */
[----:B------:R-:W-:Y:S01]  /*1180*/  @!P6 IMAD.MOV R21, RZ, RZ, -R21 ;  /* 0x000000ffff15e224 */ /* 0x000fe200078e0a15 */
[C---:B------:R-:W-:Y:S01]  /*1190*/  ISETP.GT.U32.AND P6, PT, R91.reuse, R18, PT ;  /* 0x000000125b00720c */ /* 0x040fe20003fc4070 */
[----:B------:R-:W-:-:S02]  /*11a0*/  IMAD R10, R91, R5, R10 ;  /* 0x000000055b0a7224 */ /* 0x000fc400078e020a */
[--C-:B------:R-:W-:Y:S01]  /*11b0*/  @!P4 IMAD.IADD R8, R8, 0x1, -R91.reuse ;  /* 0x000000010808c824 */ /* 0x100fe200078e0a5b */
[----:B------:R0:W-:Y:S01]  /*11c0*/  STL [R1+0x238], R21 ;  /* 0x0002381501007387 */ /* 0x0001e20000100800 */
[----:B------:R-:W-:Y:S01]  /*11d0*/  @!P3 IMAD.IADD R6, R6, 0x1, -R91 ;  /* 0x000000010606b824 */ /* 0x000fe200078e0a5b */
[----:B------:R-:W-:Y:S01]  /*11e0*/  ISETP.GT.U32.AND P3, PT, R91, R10, PT ;  /* 0x0000000a5b00720c */ /* 0x000fe20003f64070 */
[----:B------:R-:W-:Y:S01]  /*11f0*/  IMAD.HI.U32 R5, R3, R12, RZ ;  /* 0x0000000c03057227 */ /* 0x000fe200078e00ff */
[----:B------:R-:W-:-:S03]  /*1200*/  ISETP.GT.U32.AND P4, PT, R91, R8, PT ;  /* 0x000000085b00720c */ /* 0x000fc60003f84070 */
[--C-:B------:R-:W-:Y:S01]  /*1210*/  @!P5 IMAD.IADD R16, R16, 0x1, -R91.reuse ;  /* 0x000000011010d824 */ /* 0x100fe200078e0a5b */
[----:B------:R-:W-:Y:S01]  /*1220*/  ISETP.GE.AND P5, PT, R11, RZ, PT ;  /* 0x000000ff0b00720c */ /* 0x000fe20003fa6270 */
[----:B------:R-:W-:Y:S01]  /*1230*/  @!P6 IMAD.IADD R18, R18, 0x1, -R91 ;  /* 0x000000011212e824 */ /* 0x000fe200078e0a5b */
[----:B------:R-:W-:Y:S01]  /*1240*/  IABS R11, R20 ;  /* 0x00000014000b7213 */ /* 0x000fe20000000000 */
[----:B------:R-:W-:Y:S01]  /*1250*/  IMAD.HI.U32 R9, R3, R14, RZ ;  /* 0x0000000e03097227 */ /* 0x000fe200078e00ff */
[----:B------:R-:W-:Y:S02]  /*1260*/  ISETP.GE.AND P6, PT, R13, RZ, PT ;  /* 0x000000ff0d00720c */ /* 0x000fe40003fc6270 */
[----:B------:R-:W-:Y:S01]  /*1270*/  LOP3.LUT R13, R90, 0x1a, RZ, 0xfc, !PT ;  /* 0x0000001a5a0d7812 */ /* 0x000fe200078efcff */
[----:B------:R-:W-:Y:S02]  /*1280*/  IMAD.MOV R5, RZ, RZ, -R5 ;  /* 0x000000ffff057224 */ /* 0x000fe400078e0a05 */
[----:B------:R-:W-:Y:S01]  /*1290*/  @!P3 IMAD.IADD R10, R10, 0x1, -R91 ;  /* 0x000000010a0ab824 */ /* 0x000fe200078e0a5b */
[----:B------:R-:W-:Y:S01]  /*12a0*/  ISETP.GT.U32.AND P3, PT, R91, R18, PT ;  /* 0x000000125b00720c */ /* 0x000fe20003f64070 */
[----:B------:R-:W-:-:S02]  /*12b0*/  IMAD.MOV R9, RZ, RZ, -R9 ;  /* 0x000000ffff097224 */ /* 0x000fc400078e0a09 */
[----:B------:R-:W-:Y:S02]  /*12c0*/  @!P4 IMAD.IADD R8, R8, 0x1, -R91 ;  /* 0x000000010808c824 */ /* 0x000fe400078e0a5b */
[C---:B------:R-:W-:Y:S02]  /*12d0*/  IMAD R12, R91.reuse, R5, R12 ;  /* 0x000000055b0c7224 */ /* 0x040fe400078e020c */
[----:B0-----:R-:W-:Y:S02]  /*12e0*/  IMAD.MOV.U32 R21, RZ, RZ, R16 ;  /* 0x000000ffff157224 */ /* 0x001fe400078e0010 */
[----:B------:R-:W-:Y:S01]  /*12f0*/  IMAD.MOV.U32 R16, RZ, RZ, R11 ;  /* 0x000000ffff107224 */ /* 0x000fe200078e000b */
[C---:B------:R-:W-:Y:S01]  /*1300*/  ISETP.GT.U32.AND P4, PT, R91.reuse, R12, PT ;  /* 0x0000000c5b00720c */ /* 0x040fe20003f84070 */
[----:B------:R-:W-:Y:S01]  /*1310*/  IMAD R14, R91, R9, R14 ;  /* 0x000000095b0e7224 */ /* 0x000fe200078e020e */
[----:B------:R-:W-:Y:S01]  /*1320*/  LOP3.LUT R9, R90, 0x16, RZ, 0xfc, !PT ;  /* 0x000000165a097812 */ /* 0x000fe200078efcff */
[----:B------:R-:W-:-:S02]  /*1330*/  IMAD.MOV.U32 R11, RZ, RZ, R8 ;  /* 0x000000ffff0b7224 */ /* 0x000fc400078e0008 */
[----:B------:R-:W-:Y:S01]  /*1340*/  IMAD.HI.U32 R5, R3, R16, RZ ;  /* 0x0000001003057227 */ /* 0x000fe200078e00ff */
[----:B------:R-:W-:-:S03]  /*1350*/  IABS R8, R9 ;  /* 0x0000000900087213 */ /* 0x000fc60000000000 */
[----:B------:R-:W-:Y:S01]  /*1360*/  @!P5 IMAD.MOV R11, RZ, RZ, -R11 ;  /* 0x000000ffff0bd224 */ /* 0x000fe200078e0a0b */
[C---:B------:R-:W-:Y:S01]  /*1370*/  ISETP.GT.U32.AND P5, PT, R91.reuse, R14, PT ;  /* 0x0000000e5b00720c */ /* 0x040fe20003fa4070 */
[----:B------:R-:W-:Y:S01]  /*1380*/  @!P1 IMAD.MOV R21, RZ, RZ, -R21 ;  /* 0x000000ffff159224 */ /* 0x000fe200078e0a15 */
[----:B------:R-:W-:Y:S01]  /*1390*/  ISETP.GT.U32.AND P1, PT, R91, R10, PT ;  /* 0x0000000a5b00720c */ /* 0x000fe20003f24070 */
[----:B------:R-:W-:Y:S01]  /*13a0*/  @!P2 IMAD.MOV R6, RZ, RZ, -R6 ;  /* 0x000000ffff06a224 */ /* 0x000fe200078e0a06 */
[----:B------:R-:W-:Y:S01]  /*13b0*/  ISETP.GE.AND P2, PT, R15, RZ, PT ;  /* 0x000000ff0f00720c */ /* 0x000fe20003f46270 */
[----:B------:R-:W-:Y:S01]  /*13c0*/  IMAD.MOV R5, RZ, RZ, -R5 ;  /* 0x000000ffff057224 */ /* 0x000fe200078e0a05 */
[----:B------:R0:W-:Y:S01]  /*13d0*/  STL [R1+0x47c], R21 ;  /* 0x00047c1501007387 */ /* 0x0001e20000100800 */
[--C-:B------:R-:W-:Y:S01]  /*13e0*/  @!P3 IMAD.IADD R18, R18, 0x1, -R91.reuse ;  /* 0x000000011212b824 */ /* 0x100fe200078e0a5b */
[----:B------:R-:W-:Y:S01]  /*13f0*/  ISETP.GE.AND P3, PT, R17, RZ, PT ;  /* 0x000000ff1100720c */ /* 0x000fe20003f66270 */
[----:B------:R-:W-:Y:S01]  /*1400*/  @!P4 IMAD.IADD R12, R12, 0x1, -R91 ;  /* 0x000000010c0cc824 */ /* 0x000fe200078e0a5b */
[----:B------:R1:W-:Y:S01]  /*1410*/  STL [R1+0x1d4], R6 ;  /* 0x0001d40601007387 */ /* 0x0003e20000100800 */
[----:B------:R-:W-:Y:S01]  /*1420*/  LOP3.LUT R17, R90, 0x1e, RZ, 0xfc, !PT ;  /* 0x0000001e5a117812 */ /* 0x000fe200078efcff */
[----:B-----5:R-:W-:-:S02]  /*1430*/  IMAD R4, R4, R87, RZ ;  /* 0x0000005704047224 */ /* 0x020fc400078e02ff */
[--C-:B------:R-:W-:Y:S01]  /*1440*/  @!P5 IMAD.IADD R14, R14, 0x1, -R91.reuse ;  /* 0x000000010e0ed824 */ /* 0x100fe200078e0a5b */
[C---:B------:R-:W-:Y:S01]  /*1450*/  ISETP.GT.U32.AND P4, PT, R91.reuse, R12, PT ;  /* 0x0000000c5b00720c */ /* 0x040fe20003f84070 */
[----:B0-----:R-:W-:Y:S01]  /*1460*/  IMAD.MOV.U32 R21, RZ, RZ, R18 ;  /* 0x000000ffff157224 */ /* 0x001fe200078e0012 */
[----:B------:R0:W-:Y:S01]  /*1470*/  STL [R1+0x1d0], R11 ;  /* 0x0001d00b01007387 */ /* 0x0001e20000100800 */
[----:B------:R-:W-:Y:S01]  /*1480*/  @!P1 IMAD.IADD R10, R10, 0x1, -R91 ;  /* 0x000000010a0a9824 */ /* 0x000fe200078e0a5b */
[C---:B------:R-:W-:Y:S01]  /*1490*/  ISETP.GT.U32.AND P5, PT, R91.reuse, R14, PT ;  /* 0x0000000e5b00720c */ /* 0x040fe20003fa4070 */
[----:B-1----:R-:W-:Y:S01]  /*14a0*/  IMAD R6, R91, R5, R16 ;  /* 0x000000055b067224 */ /* 0x002fe200078e0210 */
[----:B------:R-:W-:Y:S01]  /*14b0*/  ISETP.GE.AND P1, PT, R19, RZ, PT ;  /* 0x000000ff1300720c */ /* 0x000fe20003f26270 */
[----:B------:R-:W-:Y:S01]  /*14c0*/  @!P6 IMAD.MOV R21, RZ, RZ, -R21 ;  /* 0x000000ffff15e224 */ /* 0x000fe200078e0a15 */
[----:B------:R-:W-:Y:S01]  /*14d0*/  IABS R18, R13 ;  /* 0x0000000d00127213 */ /* 0x000fe20000000000 */
[----:B------:R-:W-:Y:S01]  /*14e0*/  IMAD.HI.U32 R5, R3, R8, RZ ;  /* 0x0000000803057227 */ /* 0x000fe200078e00ff */
[----:B------:R-:W-:-:S02]  /*14f0*/  ISETP.GT.U32.AND P6, PT, R91, R6, PT ;  /* 0x000000065b00720c */ /* 0x000fc40003fc4070 */
[----:B0-----:R-:W-:Y:S01]  /*1500*/  LOP3.LUT R11, R90, 0x18, RZ, 0xfc, !PT ;  /* 0x000000185a0b7812 */ /* 0x001fe200078efcff */
[----:B------:R-:W-:Y:S01]  /*1510*/  @!P4 IMAD.IADD R12, R12, 0x1, -R91 ;  /* 0x000000010c0cc824 */ /* 0x000fe200078e0a5b */
[----:B------:R-:W-:Y:S01]  /*1520*/  ISETP.GE.AND P4, PT, R9, RZ, PT ;  /* 0x000000ff0900720c */ /* 0x000fe20003f86270 */
[----:B------:R-:W-:Y:S01]  /*1530*/  IMAD.MOV.U32 R15, RZ, RZ, R10 ;  /* 0x000000ffff0f7224 */ /* 0x000fe200078e000a */
[----:B------:R-:W-:Y:S01]  /*1540*/  IABS R16, R11 ;  /* 0x0000000b00107213 */ /* 0x000fe20000000000 */
[----:B------:R-:W-:Y:S01]  /*1550*/  IMAD.MOV R10, RZ, RZ, -R5 ;  /* 0x000000ffff0a7224 */ /* 0x000fe200078e0a05 */
[----:B------:R0:W-:Y:S01]  /*1560*/  STL [R1+0x2b4], R21 ;  /* 0x0002b41501007387 */ /* 0x0001e20000100800 */
[----:B------:R-:W-:Y:S01]  /*1570*/  @!P5 IMAD.IADD R14, R14, 0x1, -R91 ;  /* 0x000000010e0ed824 */ /* 0x000fe200078e0a5b */
[----:B------:R-:W-:Y:S01]  /*1580*/  LOP3.LUT R19, R90, 0x20, RZ, 0xfc, !PT ;  /* 0x000000205a137812 */ /* 0x000fe200078efcff */
[----:B------:R-:W-:Y:S01]  /*1590*/  IMAD.HI.U32 R9, R3, R16, RZ ;  /* 0x0000001003097227 */ /* 0x000fe200078e00ff */
[----:B------:R-:W-:-:S03]  /*15a0*/  ISETP.GE.AND P5, PT, R11, RZ, PT ;  /* 0x000000ff0b00720c */ /* 0x000fc60003fa6270 */
[----:B------:R-:W-:Y:S02]  /*15b0*/  @!P6 IMAD.IADD R6, R6, 0x1, -R91 ;  /* 0x000000010606e824 */ /* 0x000fe400078e0a5b */
[C---:B------:R-:W-:Y:S01]  /*15c0*/  IMAD R8, R91.reuse, R10, R8 ;  /* 0x0000000a5b087224 */ /* 0x040fe200078e0208 */
[----:B0-----:R-:W-:Y:S01]  /*15d0*/  LOP3.LUT R21, R90, 0x22, RZ, 0xfc, !PT ;  /* 0x000000225a157812 */ /* 0x001fe200078efcff */
[----:B------:R-:W-:Y:S01]  /*15e0*/  IMAD.MOV R9, RZ, RZ, -R9 ;  /* 0x000000ffff097224 */ /* 0x000fe200078e0a09 */
[C---:B------:R-:W-:Y:S01]  /*15f0*/  ISETP.GT.U32.AND P6, PT, R91.reuse, R6, PT ;  /* 0x000000065b00720c */ /* 0x040fe20003fc4070 */
[----:B------:R-:W-:Y:S02]  /*1600*/  IMAD.MOV.U32 R44, RZ, RZ, R14 ;  /* 0x000000ffff2c7224 */ /* 0x000fe400078e000e */
[C---:B------:R-:W-:Y:S01]  /*1610*/  IMAD R10, R91.reuse, R9, R16 ;  /* 0x000000095b0a7224 */ /* 0x040fe200078e0210 */
[----:B------:R-:W-:Y:S01]  /*1620*/  IABS R16, R17 ;  /* 0x0000001100107213 */ /* 0x000fe20000000000 */
[----:B------:R-:W-:Y:S01]  /*1630*/  @!P1 IMAD.MOV R44, RZ, RZ, -R44 ;  /* 0x000000ffff2c9224 */ /* 0x000fe200078e0a2c */
[----:B------:R-:W-:Y:S01]  /*1640*/  ISETP.GT.U32.AND P1, PT, R91, R8, PT ;  /* 0x000000085b00720c */ /* 0x000fe20003f24070 */
[----:B------:R-:W-:Y:S01]  /*1650*/  @!P2 IMAD.MOV R15, RZ, RZ, -R15 ;  /* 0x000000ffff0fa224 */ /* 0x000fe200078e0a0f */
[----:B------:R-:W-:Y:S01]  /*1660*/  ISETP.GE.AND P2, PT, R20, RZ, PT ;  /* 0x000000ff1400720c */ /* 0x000fe20003f46270 */
[----:B------:R-:W-:Y:S01]  /*1670*/  IMAD.HI.U32 R5, R3, R18, RZ ;  /* 0x0000001203057227 */ /* 0x000fe200078e00ff */
[----:B------:R-:W-:-:S02]  /*1680*/  IABS R20, R21 ;  /* 0x0000001500147213 */ /* 0x000fc40000000000 */
[----:B------:R0:W-:Y:S01]  /*1690*/  STL [R1+0x480], R15 ;  /* 0x0004800f01007387 */ /* 0x0001e20000100800 */
[----:B------:R-:W-:Y:S01]  /*16a0*/  @!P6 IMAD.IADD R6, R6, 0x1, -R91 ;  /* 0x000000010606e824 */ /* 0x000fe200078e0a5b */
[C---:B------:R-:W-:Y:S01]  /*16b0*/  ISETP.GT.U32.AND P6, PT, R91.reuse, R10, PT ;  /* 0x0000000a5b00720c */ /* 0x040fe20003fc4070 */
[----:B------:R-:W-:Y:S02]  /*16c0*/  IMAD.MOV R5, RZ, RZ, -R5 ;  /* 0x000000ffff057224 */ /* 0x000fe400078e0a05 */
[----:B------:R-:W-:Y:S02]  /*16d0*/  IMAD.MOV.U32 R42, RZ, RZ, R12 ;  /* 0x000000ffff2a7224 */ /* 0x000fe400078e000c */
[----:B------:R-:W-:Y:S02]  /*16e0*/  @!P1 IMAD.IADD R8, R8, 0x1, -R91 ;  /* 0x0000000108089824 */ /* 0x000fe400078e0a5b */
[C---:B------:R-:W-:Y:S01]  /*16f0*/  IMAD R12, R91.reuse, R5, R18 ;  /* 0x000000055b0c7224 */ /* 0x040fe200078e0212 */
[----:B0-----:R-:W-:Y:S01]  /*1700*/  LOP3.LUT R15, R90, 0x1c, RZ, 0xfc, !PT ;  /* 0x0000001c5a0f7812 */ /* 0x001fe200078efcff */
[----:B------:R-:W-:Y:S01]  /*1710*/  IMAD.MOV.U32 R22, RZ, RZ, R6 ;  /* 0x000000ffff167224 */ /* 0x000fe200078e0006 */
[----:B------:R-:W-:Y:S01]  /*1720*/  ISETP.GT.U32.AND P1, PT, R91, R8, PT ;  /* 0x000000085b00720c */ /* 0x000fe20003f24070 */
[----:B------:R-:W-:Y:S01]  /*1730*/  IMAD.HI.U32 R9, R3, R16, RZ ;  /* 0x0000001003097227 */ /* 0x000fe200078e00ff */
[----:B------:R-:W-:-:S02]  /*1740*/  IABS R14, R15 ;  /* 0x0000000f000e7213 */ /* 0x000fc40000000000 */
[----:B------:R-:W-:Y:S01]  /*1750*/  IABS R18, R19 ;  /* 0x0000001300127213 */ /* 0x000fe20000000000 */
[----:B------:R-:W-:Y:S02]  /*1760*/  @!P6 IMAD.IADD R10, R10, 0x1, -R91 ;  /* 0x000000010a0ae824 */ /* 0x000fe400078e0a5b */
[----:B------:R-:W-:Y:S01]  /*1770*/  @!P2 IMAD.MOV R22, RZ, RZ, -R22 ;  /* 0x000000ffff16a224 */ /* 0x000fe200078e0a16 */
[----:B------:R-:W-:Y:S01]  /*1780*/  ISETP.GT.U32.AND P2, PT, R91, R12, PT ;  /* 0x0000000c5b00720c */ /* 0x000fe20003f44070 */
[----:B------:R-:W-:Y:S01]  /*1790*/  IMAD.HI.U32 R5, R3, R14, RZ ;  /* 0x0000000e03057227 */ /* 0x000fe200078e00ff */
[----:B------:R-:W-:Y:S02]  /*17a0*/  ISETP.GT.U32.AND P6, PT, R91, R10, PT ;  /* 0x0000000a5b00720c */ /* 0x000fe40003fc4070 */
[----:B------:R0:W-:Y:S01]  /*17b0*/  STL [R1+0x314], R22 ;  /* 0x0003141601007387 */ /* 0x0001e20000100800 */
[----:B------:R-:W-:Y:S01]  /*17c0*/  @!P3 IMAD.MOV R42, RZ, RZ, -R42 ;  /* 0x000000ffff2ab224 */ /* 0x000fe200078e0a2a */
[----:B------:R-:W-:Y:S01]  /*17d0*/  ISETP.GE.AND P3, PT, R13, RZ, PT ;  /* 0x000000ff0d00720c */ /* 0x000fe20003f66270 */
[----:B------:R-:W-:-:S02]  /*17e0*/  IMAD.MOV R5, RZ, RZ, -R5 ;  /* 0x000000ffff057224 */ /* 0x000fc400078e0a05 */
[----:B------:R-:W-:-:S04]  /*17f0*/  IMAD.HI.U32 R11, R3, R18, RZ ;  /* 0x00000012030b7227 */ /* 0x000fc800078e00ff */
[----:B------:R-:W-:Y:S02]  /*1800*/  IMAD.MOV R9, RZ, RZ, -R9 ;  /* 0x000000ffff097224 */ /* 0x000fe400078e0a09 */
[----:B------:R-:W-:-:S04]  /*1810*/  IMAD.HI.U32 R13, R3, R20, RZ ;  /* 0x00000014030d7227 */ /* 0x000fc800078e00ff */
[C---:B------:R-:W-:Y:S02]  /*1820*/  IMAD R6, R91.reuse, R5, R14 ;  /* 0x000000055b067224 */ /* 0x040fe400078e020e */
[----:B------:R-:W-:Y:S02]  /*1830*/  IMAD.MOV R11, RZ, RZ, -R11 ;  /* 0x000000ffff0b7224 */ /* 0x000fe400078e0a0b */
[----:B------:R-:W-:Y:S02]  /*1840*/  IMAD R14, R91, R9, R16 ;  /* 0x000000095b0e7224 */ /* 0x000fe400078e0210 */
[----:B------:R-:W-:Y:S02]  /*1850*/  IMAD.MOV R13, RZ, RZ, -R13 ;  /* 0x000000ffff0d7224 */ /* 0x000fe400078e0a0d */
[--C-:B------:R-:W-:Y:S01]  /*1860*/  @!P1 IMAD.IADD R8, R8, 0x1, -R91.reuse ;  /* 0x0000000108089824 */ /* 0x100fe200078e0a5b */
[----:B------:R-:W-:Y:S01]  /*1870*/  ISETP.GE.AND P1, PT, R15, RZ, PT ;  /* 0x000000ff0f00720c */ /* 0x000fe20003f26270 */
[C---:B------:R-:W-:Y:S01]  /*1880*/  IMAD R16, R91.reuse, R11, R18 ;  /* 0x0000000b5b107224 */ /* 0x040fe200078e0212 */
[----:B------:R-:W-:Y:S01]  /*1890*/  LOP3.LUT R11, R90, 0x24, RZ, 0xfc, !PT ;  /* 0x000000245a0b7812 */ /* 0x000fe200078efcff */
[--C-:B------:R-:W-:Y:S01]  /*18a0*/  @!P2 IMAD.IADD R12, R12, 0x1, -R91.reuse ;  /* 0x000000010c0ca824 */ /* 0x100fe200078e0a5b */
[C---:B------:R-:W-:Y:S01]  /*18b0*/  ISETP.GT.U32.AND P2, PT, R91.reuse, R14, PT ;  /* 0x0000000e5b00720c */ /* 0x040fe20003f44070 */
[C---:B------:R-:W-:Y:S01]  /*18c0*/  IMAD R18, R91.reuse, R13, R20 ;  /* 0x0000000d5b127224 */ /* 0x040fe200078e0214 */
[----:B------:R-:W-:Y:S01]  /*18d0*/  LOP3.LUT R13, R90, 0x26, RZ, 0xfc, !PT ;  /* 0x000000265a0d7812 */ /* 0x000fe200078efcff */
[----:B------:R-:W-:Y:S01]  /*18e0*/  @!P6 IMAD.IADD R10, R10, 0x1, -R91 ;  /* 0x000000010a0ae824 */ /* 0x000fe200078e0a5b */
[C---:B------:R-:W-:Y:S01]  /*18f0*/  ISETP.GT.U32.AND P6, PT, R91.reuse, R6, PT ;  /* 0x000000065b00720c */ /* 0x040fe20003fc4070 */
[----:B------:R-:W-:Y:S01]  /*1900*/  IMAD.MOV.U32 R25, RZ, RZ, R8 ;  /* 0x000000ffff197224 */ /* 0x000fe200078e0008 */
[----:B0-----:R-:W-:Y:S01]  /*1910*/  IABS R22, R13 ;  /* 0x0000000d00167213 */ /* 0x001fe20000000000 */
[----:B------:R-:W-:Y:S01]  /*1920*/  IMAD.MOV.U32 R43, RZ, RZ, R10 ;  /* 0x000000ffff2b7224 */ /* 0x000fe200078e000a */
[----:B------:R-:W-:Y:S01]  /*1930*/  IABS R20, R11 ;  /* 0x0000000b00147213 */ /* 0x000fe20000000000 */
[----:B------:R-:W-:Y:S01]  /*1940*/  @!P4 IMAD.MOV R25, RZ, RZ, -R25 ;  /* 0x000000ffff19c224 */ /* 0x000fe200078e0a19 */
[C---:B------:R-:W-:Y:S01]  /*1950*/  ISETP.GT.U32.AND P4, PT, R91.reuse, R12, PT ;  /* 0x0000000c5b00720c */ /* 0x040fe20003f84070 */
[----:B------:R-:W-:Y:S01]  /*1960*/  @!P5 IMAD.MOV R43, RZ, RZ, -R43 ;  /* 0x000000ffff2bd224 */ /* 0x000fe200078e0a2b */
[----:B------:R-:W-:Y:S01]  /*1970*/  ISETP.GT.U32.AND P5, PT, R91, R16, PT ;  /* 0x000000105b00720c */ /* 0x000fe20003fa4070 */
[----:B------:R-:W-:Y:S01]  /*1980*/  IMAD.HI.U32 R8, R3, R22, RZ ;  /* 0x0000001603087227 */ /* 0x000fe200078e00ff */
[----:B------:R-:W-:Y:S01]  /*1990*/  LOP3.LUT R15, R90, 0x28, RZ, 0xfc, !PT ;  /* 0x000000285a0f7812 */ /* 0x000fe200078efcff */
[----:B------:R0:W-:Y:S02]  /*19a0*/  STL [R1+0x484], R25 ;  /* 0x0004841901007387 */ /* 0x0001e40000100800 */
[--C-:B------:R-:W-:Y:S01]  /*19b0*/  @!P2 IMAD.IADD R14, R14, 0x1, -R91.reuse ;  /* 0x000000010e0ea824 */ /* 0x100fe200078e0a5b */
[----:B------:R-:W-:Y:S01]  /*19c0*/  IABS R24, R15 ;  /* 0x0000000f00187213 */ /* 0x000fe20000000000 */
[----:B------:R-:W-:-:S02]  /*19d0*/  @!P6 IMAD.IADD R6, R6, 0x1, -R91 ;  /* 0x000000010606e824 */ /* 0x000fc400078e0a5b */
[----:B------:R-:W-:Y:S01]  /*19e0*/  IMAD.MOV R10, RZ, RZ, -R8 ;  /* 0x000000ffff0a7224 */ /* 0x000fe200078e0a08 */
[C---:B------:R-:W-:Y:S01]  /*19f0*/  ISETP.GT.U32.AND P2, PT, R91.reuse, R14, PT ;  /* 0x0000000e5b00720c */ /* 0x040fe20003f44070 */
[----:B------:R-:W-:Y:S01]  /*1a00*/  @!P4 IMAD.IADD R12, R12, 0x1, -R91 ;  /* 0x000000010c0cc824 */ /* 0x000fe200078e0a5b */
[C---:B------:R-:W-:Y:S01]  /*1a10*/  ISETP.GT.U32.AND P6, PT, R91.reuse, R6, PT ;  /* 0x000000065b00720c */ /* 0x040fe20003fc4070 */
[C---:B------:R-:W-:Y:S01]  /*1a20*/  IMAD R10, R91.reuse, R10, R22 ;  /* 0x0000000a5b0a7224 */ /* 0x040fe200078e0216 */
[----:B------:R-:W-:Y:S01]  /*1a30*/  ISETP.GT.U32.AND P4, PT, R91, R18, PT ;  /* 0x000000125b00720c */ /* 0x000fe20003f84070 */
[----:B------:R-:W-:-:S04]  /*1a40*/  IMAD.HI.U32 R5, R3, R20, RZ ;  /* 0x0000001403057227 */ /* 0x000fc800078e00ff */
[----:B------:R-:W-:Y:S01]  /*1a50*/  @!P5 IMAD.IADD R16, R16, 0x1, -R91 ;  /* 0x000000011010d824 */ /* 0x000fe200078e0a5b */
[C---:B------:R-:W-:Y:S01]  /*1a60*/  ISETP.GT.U32.AND P5, PT, R91.reuse, R10, PT ;  /* 0x0000000a5b00720c */ /* 0x040fe20003fa4070 */
[----:B------:R-:W-:Y:S02]  /*1a70*/  IMAD.MOV R5, RZ, RZ, -R5 ;  /* 0x000000ffff057224 */ /* 0x000fe400078e0a05 */
[--C-:B------:R-:W-:Y:S02]  /*1a80*/  @!P2 IMAD.IADD R14, R14, 0x1, -R91.reuse ;  /* 0x000000010e0ea824 */ /* 0x100fe400078e0a5b */
[----:B------:R-:W-:Y:S02]  /*1a90*/  IMAD R8, R91, R5, R20 ;  /* 0x000000055b087224 */ /* 0x000fe400078e0214 */
[--C-:B------:R-:W-:Y:S01]  /*1aa0*/  @!P6 IMAD.IADD R6, R6, 0x1, -R91.reuse ;  /* 0x000000010606e824 */ /* 0x100fe200078e0a5b */
[----:B------:R-:W-:Y:S01]  /*1ab0*/  ISETP.GE.AND P6, PT, R17, RZ, PT ;  /* 0x000000ff1100720c */ /* 0x000fe20003fc6270 */
[----:B------:R-:W-:Y:S01]  /*1ac0*/  @!P4 IMAD.IADD R18, R18, 0x1, -R91 ;  /* 0x000000011212c824 */ /* 0x000fe200078e0a5b */
[----:B------:R-:W-:Y:S01]  /*1ad0*/  ISETP.GT.U32.AND P2, PT, R91, R8, PT ;  /* 0x000000085b00720c */ /* 0x000fe20003f44070 */
[----:B------:R-:W-:Y:S01]  /*1ae0*/  IMAD.HI.U32 R5, R3, R24, RZ ;  /* 0x0000001803057227 */ /* 0x000fe200078e00ff */
[----:B------:R-:W-:-:S02]  /*1af0*/  ISETP.GE.AND P4, PT, R19, RZ, PT ;  /* 0x000000ff1300720c */ /* 0x000fc40003f86270 */
[----:B------:R-:W-:Y:S01]  /*1b00*/  LOP3.LUT R17, R90, 0x2c, RZ, 0xfc, !PT ;  /* 0x0000002c5a117812 */ /* 0x000fe200078efcff */
[----:B------:R-:W-:Y:S01]  /*1b10*/  @!P5 IMAD.IADD R10, R10, 0x1, -R91 ;  /* 0x000000010a0ad824 */ /* 0x000fe200078e0a5b */
[----:B------:R-:W-:Y:S01]  /*1b20*/  ISETP.GT.U32.AND P5, PT, R91, R18, PT ;  /* 0x000000125b00720c */ /* 0x000fe20003fa4070 */
[----:B------:R-:W-:Y:S01]  /*1b30*/  IMAD.HI.U32 R9, R3, R26, RZ ;  /* 0x0000001a03097227 */ /* 0x000fe200078e00ff */
[----:B------:R-:W-:-:S03]  /*1b40*/  LOP3.LUT R19, R90, 0x2e, RZ, 0xfc, !PT ;  /* 0x0000002e5a137812 */ /* 0x000fc600078efcff */
[----:B------:R-:W-:Y:S02]  /*1b50*/  IMAD.MOV R5, RZ, RZ, -R5 ;  /* 0x000000ffff057224 */ /* 0x000fe400078e0a05 */
[----:B0-----:R-:W-:Y:S02]  /*1b60*/  IMAD.MOV.U32 R25, RZ, RZ, R6 ;  /* 0x000000ffff197224 */ /* 0x001fe400078e0006 */
[----:B------:R-:W-:Y:S02]  /*1b70*/  IMAD.MOV R9, RZ, RZ, -R9 ;  /* 0x000000ffff097224 */ /* 0x000fe400078e0a09 */
[----:B------:R-:W-:Y:S01]  /*1b80*/  IMAD R20, R91, R5, R24 ;  /* 0x000000055b147224 */ /* 0x000fe200078e0218 */
[----:B------:R-:W-:Y:S01]  /*1b90*/  IABS R5, R17 ;  /* 0x0000001100057213 */ /* 0x000fe20000000000 */
[----:B------:R-:W-:Y:S02]  /*1ba0*/  IMAD.MOV.U32 R41, RZ, RZ, R12 ;  /* 0x000000ffff297224 */ /* 0x000fe400078e000c */
[----:B------:R-:W-:-:S02]  /*1bb0*/  IMAD.MOV.U32 R6, RZ, RZ, R14 ;  /* 0x000000ffff067224 */ /* 0x000fc400078e000e */
[----:B------:R-:W-:Y:S01]  /*1bc0*/  @!P2 IMAD.IADD R8, R8, 0x1, -R91 ;  /* 0x000000010808a824 */ /* 0x000fe200078e0a5b */
[C---:B------:R-:W-:Y:S01]  /*1bd0*/  ISETP.GT.U32.AND P2, PT, R91.reuse, R16, PT ;  /* 0x000000105b00720c */ /* 0x040fe20003f44070 */
[C---:B------:R-:W-:Y:S01]  /*1be0*/  IMAD R22, R91.reuse, R9, R26 ;  /* 0x000000095b167224 */ /* 0x040fe200078e021a */
[----:B------:R-:W-:Y:S01]  /*1bf0*/  IABS R9, R19 ;  /* 0x0000001300097213 */ /* 0x000fe20000000000 */
[----:B------:R-:W-:Y:S01]  /*1c00*/  @!P3 IMAD.MOV R41, RZ, RZ, -R41 ;  /* 0x000000ffff29b224 */ /* 0x000fe200078e0a29 */
[C---:B------:R-:W-:Y:S01]  /*1c10*/  ISETP.GT.U32.AND P3, PT, R91.reuse, R10, PT ;  /* 0x0000000a5b00720c */ /* 0x040fe20003f64070 */
[----:B------:R-:W-:Y:S01]  /*1c20*/  @!P6 IMAD.MOV R6, RZ, RZ, -R6 ;  /* 0x000000ffff06e224 */ /* 0x000fe200078e0a06 */
[C---:B------:R-:W-:Y:S01]  /*1c30*/  ISETP.GT.U32.AND P6, PT, R91.reuse, R20, PT ;  /* 0x000000145b00720c */ /* 0x040fe20003fc4070 */
[----:B------:R-:W-:Y:S01]  /*1c40*/  @!P1 IMAD.MOV R25, RZ, RZ, -R25 ;  /* 0x000000ffff199224 */ /* 0x000fe200078e0a19 */
[C---:B------:R-:W-:Y:S01]  /*1c50*/  ISETP.GT.U32.AND P1, PT, R91.reuse, R8, PT ;  /* 0x000000085b00720c */ /* 0x040fe20003f24070 */
[----:B------:R-:W-:Y:S01]  /*1c60*/  @!P5 IMAD.IADD R18, R18, 0x1, -R91 ;  /* 0x000000011212d824 */ /* 0x000fe200078e0a5b */
[----:B------:R-:W-:Y:S01]  /*1c70*/  ISETP.GT.U32.AND P5, PT, R91, R22, PT ;  /* 0x000000165b00720c */ /* 0x000fe20003fa4070 */
[----:B------:R-:W-:Y:S01]  /*1c80*/  IMAD.MOV.U32 R12, RZ, RZ, R5 ;  /* 0x000000ffff0c7224 */ /* 0x000fe200078e0005 */
[----:B------:R-:W-:Y:S01]  /*1c90*/  STL [R1+0x320], R25 ;  /* 0x0003201901007387 */ /* 0x000fe20000100800 */
[----:B------:R-:W-:-:S02]  /*1ca0*/  IMAD.MOV.U32 R14, RZ, RZ, R9 ;  /* 0x000000ffff0e7224 */ /* 0x000fc400078e0009 */
[----:B------:R-:W-:Y:S01]  /*1cb0*/  IMAD.HI.U32 R5, R3, R12, RZ ;  /* 0x0000000c03057227 */ /* 0x000fe200078e00ff */
[----:B------:R0:W-:Y:S03]  /*1cc0*/  STL [R1+0x488], R6 ;  /* 0x0004880601007387 */ /* 0x0001e60000100800 */
[--C-:B------:R-:W-:Y:S01]  /*1cd0*/  @!P3 IMAD.IADD R10, R10, 0x1, -R91.reuse ;  /* 0x000000010a0ab824 */ /* 0x100fe200078e0a5b */
[----:B------:R-:W-:Y:S01]  /*1ce0*/  ISETP.GE.AND P3, PT, R13, RZ, PT ;  /* 0x000000ff0d00720c */ /* 0x000fe20003f66270 */
[--C-:B------:R-:W-:Y:S01]  /*1cf0*/  @!P6 IMAD.IADD R20, R20, 0x1, -R91.reuse ;  /* 0x000000011414e824 */ /* 0x100fe200078e0a5b */
[----:B------:R-:W-:Y:S01]  /*1d00*/  ISETP.GE.AND P6, PT, R15, RZ, PT ;  /* 0x000000ff0f00720c */ /* 0x000fe20003fc6270 */
[----:B------:R-:W-:Y:S01]  /*1d10*/  @!P1 IMAD.IADD R8, R8, 0x1, -R91 ;  /* 0x0000000108089824 */ /* 0x000fe200078e0a5b */
[----:B------:R-:W-:Y:S01]  /*1d20*/  ISETP.GE.AND P1, PT, R11, RZ, PT ;  /* 0x000000ff0b00720c */ /* 0x000fe20003f26270 */
[----:B------:R-:W-:Y:S01]  /*1d30*/  IMAD.MOV R5, RZ, RZ, -R5 ;  /* 0x000000ffff057224 */ /* 0x000fe200078e0a05 */
[C---:B------:R-:W-:Y:S01]  /*1d40*/  LOP3.LUT R11, R90.reuse, 0x30, RZ, 0xfc, !PT ;  /* 0x000000305a0b7812 */ /* 0x040fe200078efcff */
[----:B0-----:R-:W-:Y:S01]  /*1d50*/  IMAD.HI.U32 R6, R3, R14, RZ ;  /* 0x0000000e03067227 */ /* 0x001fe200078e00ff */
[----:B------:R-:W-:-:S03]  /*1d60*/  LOP3.LUT R13, R90, 0x34, RZ, 0xfc, !PT ;  /* 0x000000345a0d7812 */ /* 0x000fc600078efcff */
[----:B------:R-:W-:Y:S02]  /*1d70*/  IMAD.MOV R9, RZ, RZ, -R6 ;  /* 0x000000ffff097224 */ /* 0x000fe400078e0a06 */
[--C-:B------:R-:W-:Y:S01]  /*1d80*/  @!P5 IMAD.IADD R22, R22, 0x1, -R91.reuse ;  /* 0x000000011616d824 */ /* 0x100fe200078e0a5b */
[C---:B------:R-:W-:Y:S01]  /*1d90*/  ISETP.GT.U32.AND P5, PT, R91.reuse, R20, PT ;  /* 0x000000145b00720c */ /* 0x040fe20003fa4070 */
[C---:B------:R-:W-:Y:S02]  /*1da0*/  IMAD R6, R91.reuse, R5, R12 ;  /* 0x000000055b067224 */ /* 0x040fe400078e020c */
[----:B------:R-:W-:Y:S01]  /*1db0*/  IMAD R12, R91, R9, R14 ;  /* 0x000000095b0c7224 */ /* 0x000fe200078e020e */
[----:B------:R-:W-:Y:S01]  /*1dc0*/  IABS R14, R11 ;  /* 0x0000000b000e7213 */ /* 0x000fe20000000000 */
[----:B------:R-:W-:Y:S01]  /*1dd0*/  @!P2 IMAD.IADD R16, R16, 0x1, -R91 ;  /* 0x000000011010a824 */ /* 0x000fe200078e0a5b */
[----:B------:R-:W-:Y:S01]  /*1de0*/  ISETP.GE.AND P2, PT, R21, RZ, PT ;  /* 0x000000ff1500720c */ /* 0x000fe20003f46270 */
[----:B------:R-:W-:Y:S01]  /*1df0*/  IMAD.MOV.U32 R24, RZ, RZ, R10 ;  /* 0x000000ffff187224 */ /* 0x000fe200078e000a */
[C---:B------:R-:W-:Y:S01]  /*1e00*/  LOP3.LUT R9, R90.reuse, 0x32, RZ, 0xfc, !PT ;  /* 0x000000325a097812 */ /* 0x040fe200078efcff */
[----:B------:R-:W-:Y:S01]  /*1e10*/  IMAD.MOV.U32 R40, RZ, RZ, R16 ;  /* 0x000000ffff287224 */ /* 0x000fe200078e0010 */
[----:B------:R-:W-:Y:S01]  /*1e20*/  LOP3.LUT R21, R90, 0x3c, RZ, 0xfc, !PT ;  /* 0x0000003c5a157812 */ /* 0x000fe200078efcff */
[----:B------:R-:W-:Y:S01]  /*1e30*/  IMAD.HI.U32 R5, R3, R14, RZ ;  /* 0x0000000e03057227 */ /* 0x000fe200078e00ff */
[----:B------:R-:W-:-:S03]  /*1e40*/  IABS R10, R9 ;  /* 0x00000009000a7213 */ /* 0x000fc60000000000 */
[----:B------:R-:W-:Y:S01]  /*1e50*/  @!P3 IMAD.MOV R24, RZ, RZ, -R24 ;  /* 0x000000ffff18b224 */ /* 0x000fe200078e0a18 */
[C---:B------:R-:W-:Y:S01]  /*1e60*/  ISETP.GT.U32.AND P3, PT, R91.reuse, R12, PT ;  /* 0x0000000c5b00720c */ /* 0x040fe20003f64070 */
[----:B------:R-:W-:Y:S01]  /*1e70*/  @!P4 IMAD.MOV R40, RZ, RZ, -R40 ;  /* 0x000000ffff28c224 */ /* 0x000fe200078e0a28 */
[----:B------:R-:W-:Y:S01]  /*1e80*/  ISETP.GT.U32.AND P4, PT, R91, R6, PT ;  /* 0x000000065b00720c */ /* 0x000fe20003f84070 */
[----:B------:R-:W-:Y:S01]  /*1e90*/  @!P5 IMAD.IADD R20, R20, 0x1, -R91 ;  /* 0x000000011414d824 */ /* 0x000fe200078e0a5b */
[----:B------:R-:W-:Y:S01]  /*1ea0*/  ISETP.GE.AND P5, PT, R17, RZ, PT ;  /* 0x000000ff1100720c */ /* 0x000fe20003fa6270 */
[----:B------:R-:W-:Y:S02]  /*1eb0*/  IMAD.MOV R5, RZ, RZ, -R5 ;  /* 0x000000ffff057224 */ /* 0x000fe400078e0a05 */
[----:B------:R-:W-:Y:S02]  /*1ec0*/  IMAD.MOV.U32 R25, RZ, RZ, R8 ;  /* 0x000000ffff197224 */ /* 0x000fe400078e0008 */
[----:B------:R-:W-:Y:S01]  /*1ed0*/  IMAD R8, R91, R5, R14 ;  /* 0x000000055b087224 */ /* 0x000fe200078e020e */
[----:B------:R-:W-:Y:S01]  /*1ee0*/  IABS R14, R13 ;  /* 0x0000000d000e7213 */ /* 0x000fe20000000000 */
[----:B------:R-:W-:-:S02]  /*1ef0*/  IMAD.MOV.U32 R56, RZ, RZ, R20 ;  /* 0x000000ffff387224 */ /* 0x000fc400078e0014 */
[----:B------:R-:W-:Y:S02]  /*1f00*/  IMAD.MOV.U32 R57, RZ, RZ, R18 ;  /* 0x000000ffff397224 */ /* 0x000fe400078e0012 */
[----:B------:R-:W-:Y:S01]  /*1f10*/  @!P6 IMAD.MOV R56, RZ, RZ, -R56 ;  /* 0x000000ffff38e224 */ /* 0x000fe200078e0a38 */
[C---:B------:R-:W-:Y:S01]  /*1f20*/  ISETP.GT.U32.AND P6, PT, R91.reuse, R8, PT ;  /* 0x000000085b00720c */ /* 0x040fe20003fc4070 */
[----:B------:R-:W-:Y:S02]  /*1f30*/  @!P3 IMAD.IADD R12, R12, 0x1, -R91 ;  /* 0x000000010c0cb824 */ /* 0x000fe400078e0a5b */
[----:B------:R-:W-:Y:S01]  /*1f40*/  @!P2 IMAD.MOV R57, RZ, RZ, -R57 ;  /* 0x000000ffff39a224 */ /* 0x000fe200078e0a39 */
[C---:B------:R-:W-:Y:S01]  /*1f50*/  ISETP.GT.U32.AND P2, PT, R91.reuse, R22, PT ;  /* 0x000000165b00720c */ /* 0x040fe20003f44070 */
[----:B------:R-:W-:Y:S01]  /*1f60*/  @!P4 IMAD.IADD R6, R6, 0x1, -R91 ;  /* 0x000000010606c824 */ /* 0x000fe200078e0a5b */
[----:B------:R-:W-:Y:S01]  /*1f70*/  ISETP.GT.U32.AND P3, PT, R91, R12, PT ;  /* 0x0000000c5b00720c */ /* 0x000fe20003f64070 */
[----:B------:R-:W-:-:S03]  /*1f80*/  IMAD.HI.U32 R5, R3, R10, RZ ;  /* 0x0000000a03057227 */ /* 0x000fc600078e00ff */
[----:B------:R-:W-:Y:S01]  /*1f90*/  ISETP.GT.U32.AND P4, PT, R91, R6, PT ;  /* 0x000000065b00720c */ /* 0x000fe20003f84070 */
[----:B------:R-:W-:Y:S01]  /*1fa0*/  @!P1 IMAD.MOV R25, RZ, RZ, -R25 ;  /* 0x000000ffff199224 */ /* 0x000fe200078e0a19 */
[----:B------:R-:W-:Y:S01]  /*1fb0*/  ISETP.GE.AND P1, PT, R23, RZ, PT ;  /* 0x000000ff1700720c */ /* 0x000fe20003f26270 */
[----:B------:R-:W-:Y:S01]  /*1fc0*/  IMAD.MOV R5, RZ, RZ, -R5 ;  /* 0x000000ffff057224 */ /* 0x000fe200078e0a05 */
[----:B------:R-:W-:Y:S01]  /*1fd0*/  LOP3.LUT R23, R90, 0x4e, RZ, 0xfc, !PT ;  /* 0x0000004e5a177812 */ /* 0x000fe200078efcff */
[--C-:B------:R-:W-:Y:S01]  /*1fe0*/  @!P6 IMAD.IADD R8, R8, 0x1, -R91.reuse ;  /* 0x000000010808e824 */ /* 0x100fe200078e0a5b */
[----:B------:R-:W-:Y:S01]  /*1ff0*/  STL [R1+0x370], R25 ;  /* 0x0003701901007387 */ /* 0x000fe20000100800 */
[----:B------:R-:W-:Y:S01]  /*2000*/  IMAD R10, R91, R5, R10 ;  /* 0x000000055b0a7224 */ /* 0x000fe200078e020a */
[----:B------:R-:W-:Y:S01]  /*2010*/  IABS R28, R23 ;  /* 0x00000017001c7213 */ /* 0x000fe20000000000 */
[--C-:B------:R-:W-:Y:S01]  /*2020*/  @!P2 IMAD.IADD R22, R22, 0x1, -R91.reuse ;  /* 0x000000011616a824 */ /* 0x100fe200078e0a5b */
[----:B------:R-:W-:Y:S01]  /*2030*/  ISETP.GE.AND P2, PT, R19, RZ, PT ;  /* 0x000000ff1300720c */ /* 0x000fe20003f46270 */
[--C-:B------:R-:W-:Y:S01]  /*2040*/  @!P3 IMAD.IADD R12, R12, 0x1, -R91.reuse ;  /* 0x000000010c0cb824 */ /* 0x100fe200078e0a5b */
[----:B------:R-:W-:Y:S01]  /*2050*/  ISETP.GT.U32.AND P6, PT, R91, R8, PT ;  /* 0x000000085b00720c */ /* 0x000fe20003fc4070 */
[----:B------:R-:W-:Y:S01]  /*2060*/  IMAD.HI.U32 R5, R3, R14, RZ ;  /* 0x0000000e03057227 */ /* 0x000fe200078e00ff */
[----:B------:R-:W-:Y:S01]  /*2070*/  ISETP.GT.U32.AND P3, PT, R91, R10, PT ;  /* 0x0000000a5b00720c */ /* 0x000fe20003f64070 */
[----:B------:R-:W-:Y:S01]  /*2080*/  STL [R1+0x48c], R24 ;  /* 0x00048c1801007387 */ /* 0x000fe20000100800 */
[C---:B------:R-:W-:Y:S01]  /*2090*/  LOP3.LUT R19, R90.reuse, 0x40, RZ, 0xfc, !PT ;  /* 0x000000405a137812 */ /* 0x040fe200078efcff */
[----:B------:R-:W-:Y:S01]  /*20a0*/  IMAD.MOV.U32 R51, RZ, RZ, R22 ;  /* 0x000000ffff337224 */ /* 0x000fe200078e0016 */
[----:B------:R-:W-:Y:S01]  /*20b0*/  LOP3.LUT R22, R90, 0x3e, RZ, 0xfc, !PT ;  /* 0x0000003e5a167812 */ /* 0x000fe200078efcff */
[----:B------:R-:W-:Y:S01]  /*20c0*/  @!P4 IMAD.IADD R6, R6, 0x1, -R91 ;  /* 0x000000010606c824 */ /* 0x000fe200078e0a5b */
[----:B------:R-:W-:Y:S01]  /*20d0*/  ISETP.GE.AND P4, PT, R9, RZ, PT ;  /* 0x000000ff0900720c */ /* 0x000fe20003f86270 */
[----:B------:R-:W-:Y:S01]  /*20e0*/  IMAD.MOV R5, RZ, RZ, -R5 ;  /* 0x000000ffff057224 */ /* 0x000fe200078e0a05 */
[C---:B------:R-:W-:Y:S01]  /*20f0*/  LOP3.LUT R9, R90.reuse, 0x38, RZ, 0xfc, !PT ;  /* 0x000000385a097812 */ /* 0x040fe200078efcff */
[----:B------:R-:W-:Y:S01]  /*2100*/  @!P1 IMAD.MOV R51, RZ, RZ, -R51 ;  /* 0x000000ffff339224 */ /* 0x000fe200078e0a33 */
[----:B------:R-:W-:Y:S01]  /*2110*/  ISETP.GE.AND P1, PT, R11, RZ, PT ;  /* 0x000000ff0b00720c */ /* 0x000fe20003f26270 */
[----:B------:R-:W-:Y:S01]  /*2120*/  IMAD.MOV.U32 R15, RZ, RZ, R6 ;  /* 0x000000ffff0f7224 */ /* 0x000fe200078e0006 */
[----:B------:R-:W-:Y:S01]  /*2130*/  LOP3.LUT R11, R90, 0x36, RZ, 0xfc, !PT ;  /* 0x000000365a0b7812 */ /* 0x000fe200078efcff */
[----:B------:R-:W-:Y:S01]  /*2140*/  IMAD R14, R91, R5, R14 ;  /* 0x000000055b0e7224 */ /* 0x000fe200078e020e */
[----:B------:R-:W-:Y:S01]  /*2150*/  IABS R18, R22 ;  /* 0x0000001600127213 */ /* 0x000fe20000000000 */
[----:B------:R-:W-:Y:S01]  /*2160*/  @!P5 IMAD.MOV R15, RZ, RZ, -R15 ;  /* 0x000000ffff0fd224 */ /* 0x000fe200078e0a0f */
[----:B------:R-:W-:Y:S01]  /*2170*/  IABS R16, R11 ;  /* 0x0000000b00107213 */ /* 0x000fe20000000000 */
[----:B------:R-:W-:Y:S01]  /*2180*/  @!P2 IMAD.MOV R12, RZ, RZ, -R12 ;  /* 0x000000ffff0ca224 */ /* 0x000fe200078e0a0c */
[----:B------:R-:W-:Y:S01]  /*2190*/  ISETP.GE.AND P2, PT, R11, RZ, PT ;  /* 0x000000ff0b00720c */ /* 0x000fe20003f46270 */
[--C-:B------:R-:W-:Y:S01]  /*21a0*/  @!P6 IMAD.IADD R8, R8, 0x1, -R91.reuse ;  /* 0x000000010808e824 */ /* 0x100fe200078e0a5b */
[----:B------:R-:W-:Y:S01]  /*21b0*/  ISETP.GT.U32.AND P6, PT, R91, R14, PT ;  /* 0x0000000e5b00720c */ /* 0x000fe20003fc4070 */
[----:B------:R-:W-:Y:S01]  /*21c0*/  @!P3 IMAD.IADD R10, R10, 0x1, -R91 ;  /* 0x000000010a0ab824 */ /* 0x000fe200078e0a5b */
[----:B------:R-:W-:Y:S01]  /*21d0*/  STL [R1+0x374], R15 ;  /* 0x0003740f01007387 */ /* 0x000fe20000100800 */
[----:B------:R-:W-:Y:S01]  /*21e0*/  IMAD.HI.U32 R6, R3, R16, RZ ;  /* 0x0000001003067227 */ /* 0x000fe200078e00ff */
[----:B------:R-:W-:-:S02]  /*21f0*/  LOP3.LUT R11, R90, 0x3a, RZ, 0xfc, !PT ;  /* 0x0000003a5a0b7812 */ /* 0x000fc400078efcff */
[----:B------:R0:W-:Y:S01]  /*2200*/  STL [R1+0x490], R12 ;  /* 0x0004900c01007387 */ /* 0x0001e20000100800 */
[C---:B------:R-:W-:Y:S01]  /*2210*/  ISETP.GT.U32.AND P3, PT, R91.reuse, R10, PT ;  /* 0x0000000a5b00720c */ /* 0x040fe20003f64070 */
[----:B------:R-:W-:Y:S01]  /*2220*/  IMAD.MOV R6, RZ, RZ, -R6 ;  /* 0x000000ffff067224 */ /* 0x000fe200078e0a06 */
[----:B------:R-:W-:Y:S01]  /*2230*/  IABS R20, R19 ;  /* 0x0000001300147213 */ /* 0x000fe20000000000 */
[----:B------:R-:W-:Y:S01]  /*2240*/  IMAD.MOV.U32 R50, RZ, RZ, R8 ;  /* 0x000000ffff327224 */ /* 0x000fe200078e0008 */
[----:B------:R-:W-:Y:S01]  /*2250*/  IABS R8, R11 ;  /* 0x0000000b00087213 */ /* 0x000fe20000000000 */
[----:B------:R-:W-:Y:S01]  /*2260*/  IMAD R16, R91, R6, R16 ;  /* 0x000000065b107224 */ /* 0x000fe200078e0210 */
[----:B------:R-:W-:Y:S01]  /*2270*/  ISETP.GE.AND P5, PT, R13, RZ, PT ;  /* 0x000000ff0d00720c */ /* 0x000fe20003fa6270 */
[--C-:B------:R-:W-:Y:S01]  /*2280*/  @!P6 IMAD.IADD R14, R14, 0x1, -R91.reuse ;  /* 0x000000010e0ee824 */ /* 0x100fe200078e0a5b */
[----:B------:R-:W-:Y:S01]  /*2290*/  LOP3.LUT R13, R90, 0x42, RZ, 0xfc, !PT ;  /* 0x000000425a0d7812 */ /* 0x000fe200078efcff */
[----:B------:R-:W-:Y:S01]  /*22a0*/  @!P1 IMAD.MOV R50, RZ, RZ, -R50 ;  /* 0x000000ffff329224 */ /* 0x000fe200078e0a32 */
[----:B0-----:R-:W-:Y:S01]  /*22b0*/  IABS R12, R9 ;  /* 0x00000009000c7213 */ /* 0x001fe20000000000 */
[----:B------:R-:W-:Y:S01]  /*22c0*/  IMAD R7, R7, R87, RZ ;  /* 0x0000005707077224 */ /* 0x000fe200078e02ff */
[C---:B------:R-:W-:Y:S01]  /*22d0*/  ISETP.GT.U32.AND P1, PT, R91.reuse, R16, PT ;  /* 0x000000105b00720c */ /* 0x040fe20003f24070 */
[----:B------:R-:W-:Y:S01]  /*22e0*/  @!P3 IMAD.IADD R10, R10, 0x1, -R91 ;  /* 0x000000010a0ab824 */ /* 0x000fe200078e0a5b */
[----:B------:R-:W-:Y:S01]  /*22f0*/  ISETP.GT.U32.AND P6, PT, R91, R14, PT ;  /* 0x0000000e5b00720c */ /* 0x000fe20003fc4070 */
[----:B------:R-:W-:Y:S01]  /*2300*/  IMAD.HI.U32 R5, R3, R12, RZ ;  /* 0x0000000c03057227 */ /* 0x000fe200078e00ff */
[----:B------:R-:W-:-:S02]  /*2310*/  ISETP.GE.AND P3, PT, R9, RZ, PT ;  /* 0x000000ff0900720c */ /* 0x000fc40003f66270 */
[----:B------:R-:W-:Y:S01]  /*2320*/  IABS R9, R21 ;  /* 0x0000001500097213 */ /* 0x000fe20000000000 */
[----:B------:R-:W-:Y:S01]  /*2330*/  IMAD.MOV R5, RZ, RZ, -R5 ;  /* 0x000000ffff057224 */ /* 0x000fe200078e0a05 */
[----:B------:R-:W-:Y:S01]  /*2340*/  IABS R24, R27 ;  /* 0x0000001b00187213 */ /* 0x000fe20000000000 */
[----:B------:R-:W-:Y:S01]  /*2350*/  IMAD.MOV.U32 R49, RZ, RZ, R10 ;  /* 0x000000ffff317224 */ /* 0x000fe200078e000a */
[----:B------:R-:W-:Y:S01]  /*2360*/  LOP3.LUT R25, R90, 0x4c, RZ, 0xfc, !PT ;  /* 0x0000004c5a197812 */ /* 0x000fe200078efcff */
[----:B------:R-:W-:Y:S02]  /*2370*/  IMAD R6, R91, R5, R12 ;  /* 0x000000055b067224 */ /* 0x000fe400078e020c */
[----:B------:R-:W-:Y:S01]  /*2380*/  IMAD.HI.U32 R5, R3, R8, RZ ;  /* 0x0000000803057227 */ /* 0x000fe200078e00ff */
[----:B------:R-:W-:-:S03]  /*2390*/  IABS R26, R25 ;  /* 0x00000019001a7213 */ /* 0x000fc60000000000 */
[----:B------:R-:W-:Y:S02]  /*23a0*/  IMAD.MOV R5, RZ, RZ, -R5 ;  /* 0x000000ffff057224 */ /* 0x000fe400078e0a05 */
[----:B------:R-:W-:Y:S01]  /*23b0*/  @!P4 IMAD.MOV R49, RZ, RZ, -R49 ;  /* 0x000000ffff31c224 */ /* 0x000fe200078e0a31 */
[C---:B------:R-:W-:Y:S01]  /*23c0*/  ISETP.GT.U32.AND P4, PT, R91.reuse, R6, PT ;  /* 0x000000065b00720c */ /* 0x040fe20003f84070 */
[C---:B------:R-:W-:Y:S02]  /*23d0*/  IMAD R8, R91.reuse, R5, R8 ;  /* 0x000000055b087224 */ /* 0x040fe400078e0208 */
[--C-:B------:R-:W-:Y:S02]  /*23e0*/  @!P1 IMAD.IADD R16, R16, 0x1, -R91.reuse ;  /* 0x0000000110109824 */ /* 0x100fe400078e0a5b */
[----:B------:R-:W-:Y:S01]  /*23f0*/  @!P6 IMAD.IADD R14, R14, 0x1, -R91 ;  /* 0x000000010e0ee824 */ /* 0x000fe200078e0a5b */
[C---:B------:R-:W-:Y:S01]  /*2400*/  ISETP.GT.U32.AND P6, PT, R91.reuse, R8, PT ;  /* 0x000000085b00720c */ /* 0x040fe20003fc4070 */
[----:B------:R-:W-:Y:S01]  /*2410*/  IMAD.MOV.U32 R12, RZ, RZ, R9 ;  /* 0x000000ffff0c7224 */ /* 0x000fe200078e0009 */
[----:B------:R-:W-:Y:S01]  /*2420*/  ISETP.GT.U32.AND P1, PT, R91, R16, PT ;  /* 0x000000105b00720c */ /* 0x000fe20003f24070 */
[----:B------:R-:W-:-:S04]  /*2430*/  IMAD.HI.U32 R5, R3, R18, RZ ;  /* 0x0000001203057227 */ /* 0x000fc800078e00ff */
[----:B------:R-:W-:-:S04]  /*2440*/  IMAD.HI.U32 R9, R3, R12, RZ ;  /* 0x0000000c03097227 */ /* 0x000fc800078e00ff */
[----:B------:R-:W-:Y:S02]  /*2450*/  IMAD.MOV R9, RZ, RZ, -R9 ;  /* 0x000000ffff097224 */ /* 0x000fe400078e0a09 */
[----:B------:R-:W-:Y:S02]  /*2460*/  @!P4 IMAD.IADD R6, R6, 0x1, -R91 ;  /* 0x000000010606c824 */ /* 0x000fe400078e0a5b */
[----:B------:R-:W-:Y:S02]  /*2470*/  IMAD.MOV R5, RZ, RZ, -R5 ;  /* 0x000000ffff057224 */ /* 0x000fe400078e0a05 */
[C---:B------:R-:W-:Y:S02]  /*2480*/  IMAD R10, R91.reuse, R9, R12 ;  /* 0x000000095b0a7224 */ /* 0x040fe400078e020c */
[--C-:B------:R-:W-:Y:S01]  /*2490*/  @!P6 IMAD.IADD R8, R8, 0x1, -R91.reuse ;  /* 0x000000010808e824 */ /* 0x100fe200078e0a5b */
[C---:B------:R-:W-:Y:S01]  /*24a0*/  ISETP.GT.U32.AND P6, PT, R91.reuse, R6, PT ;  /* 0x000000065b00720c */ /* 0x040fe20003fc4070 */
[C---:B------:R-:W-:Y:S01]  /*24b0*/  IMAD R12, R91.reuse, R5, R18 ;  /* 0x000000055b0c7224 */ /* 0x040fe200078e0212 */
[----:B------:R-:W-:Y:S01]  /*24c0*/  ISETP.GT.U32.AND P4, PT, R91, R10, PT ;  /* 0x0000000a5b00720c */ /* 0x000fe20003f84070 */
[----:B------:R-:W-:Y:S01]  /*24d0*/  @!P1 IMAD.IADD R16, R16, 0x1, -R91 ;  /* 0x0000000110109824 */ /* 0x000fe200078e0a5b */
[----:B------:R-:W-:Y:S01]  /*24e0*/  ISETP.GE.AND P1, PT, R11, RZ, PT ;  /* 0x000000ff0b00720c */ /* 0x000fe20003f26270 */
[----:B------:R-:W-:-:S04]  /*24f0*/  IMAD.HI.U32 R5, R3, R20, RZ ;  /* 0x0000001403057227 */ /* 0x000fc800078e00ff */
[----:B------:R-:W-:Y:S01]  /*2500*/  IMAD.MOV.U32 R15, RZ, RZ, R16 ;  /* 0x000000ffff0f7224 */ /* 0x000fe200078e0010 */
[----:B------:R-:W-:Y:S01]  /*2510*/  IABS R16, R13 ;  /* 0x0000000d00107213 */ /* 0x000fe20000000000 */
[----:B------:R-:W-:Y:S02]  /*2520*/  IMAD.MOV R5, RZ, RZ, -R5 ;  /* 0x000000ffff057224 */ /* 0x000fe400078e0a05 */
[----:B------:R-:W-:Y:S02]  /*2530*/  IMAD.MOV.U32 R17, RZ, RZ, R14 ;  /* 0x000000ffff117224 */ /* 0x000fe400078e000e */
[----:B------:R-:W-:Y:S01]  /*2540*/  @!P2 IMAD.MOV R15, RZ, RZ, -R15 ;  /* 0x000000ffff0fa224 */ /* 0x000fe200078e0a0f */
[C---:B------:R-:W-:Y:S01]  /*2550*/  ISETP.GT.U32.AND P2, PT, R91.reuse, R12, PT ;  /* 0x0000000c5b00720c */ /* 0x040fe20003f44070 */
[----:B------:R-:W-:Y:S02]  /*2560*/  IMAD R14, R91, R5, R20 ;  /* 0x000000055b0e7224 */ /* 0x000fe400078e0214 */
[----:B------:R-:W-:-:S02]  /*2570*/  @!P6 IMAD.IADD R6, R6, 0x1, -R91 ;  /* 0x000000010606e824 */ /* 0x000fc400078e0a5b */
[----:B------:R-:W-:Y:S01]  /*2580*/  @!P5 IMAD.MOV R17, RZ, RZ, -R17 ;  /* 0x000000ffff11d224 */ /* 0x000fe200078e0a11 */
[C---:B------:R-:W-:Y:S01]  /*2590*/  ISETP.GT.U32.AND P6, PT, R91.reuse, R14, PT ;  /* 0x0000000e5b00720c */ /* 0x040fe20003fc4070 */
[--C-:B------:R-:W-:Y:S01]  /*25a0*/  @!P4 IMAD.IADD R10, R10, 0x1, -R91.reuse ;  /* 0x000000010a0ac824 */ /* 0x100fe200078e0a5b */
[----:B------:R-:W-:Y:S01]  /*25b0*/  ISETP.GT.U32.AND P5, PT, R91, R8, PT ;  /* 0x000000085b00720c */ /* 0x000fe20003fa4070 */
[----:B------:R-:W-:Y:S01]  /*25c0*/  IMAD.HI.U32 R5, R3, R16, RZ ;  /* 0x0000001003057227 */ /* 0x000fe200078e00ff */
[----:B------:R0:W-:Y:S02]  /*25d0*/  STL [R1+0x478], R17 ;  /* 0x0004781101007387 */ /* 0x0001e40000100800 */
[----:B------:R-:W-:Y:S01]  /*25e0*/  ISETP.GT.U32.AND P4, PT, R91, R10, PT ;  /* 0x0000000a5b00720c */ /* 0x000fe20003f84070 */
[----:B------:R-:W-:Y:S01]  /*25f0*/  @!P2 IMAD.IADD R12, R12, 0x1, -R91 ;  /* 0x000000010c0ca824 */ /* 0x000fe200078e0a5b */
[----:B------:R1:W-:Y:S01]  /*2600*/  STL [R1+0x494], R15 ;  /* 0x0004940f01007387 */ /* 0x0003e20000100800 */
[----:B------:R-:W-:-:S02]  /*2610*/  IMAD.MOV R11, RZ, RZ, -R5 ;  /* 0x000000ffff0b7224 */ /* 0x000fc400078e0a05 */
[----:B------:R-:W-:Y:S01]  /*2620*/  IMAD.MOV.U32 R48, RZ, RZ, R6 ;  /* 0x000000ffff307224 */ /* 0x000fe200078e0006 */
[----:B------:R-:W-:Y:S01]  /*2630*/  ISETP.GT.U32.AND P2, PT, R91, R12, PT ;  /* 0x0000000c5b00720c */ /* 0x000fe20003f44070 */
[--C-:B------:R-:W-:Y:S01]  /*2640*/  @!P6 IMAD.IADD R14, R14, 0x1, -R91.reuse ;  /* 0x000000010e0ee824 */ /* 0x100fe200078e0a5b */
[----:B0-----:R-:W-:Y:S01]  /*2650*/  LOP3.LUT R17, R90, 0x44, RZ, 0xfc, !PT ;  /* 0x000000445a117812 */ /* 0x001fe200078efcff */
[--C-:B------:R-:W-:Y:S01]  /*2660*/  @!P5 IMAD.IADD R8, R8, 0x1, -R91.reuse ;  /* 0x000000010808d824 */ /* 0x100fe200078e0a5b */
[----:B------:R-:W-:Y:S01]  /*2670*/  ISETP.GE.AND P5, PT, R21, RZ, PT ;  /* 0x000000ff1500720c */ /* 0x000fe20003fa6270 */
[C---:B------:R-:W-:Y:S01]  /*2680*/  IMAD R16, R91.reuse, R11, R16 ;  /* 0x0000000b5b107224 */ /* 0x040fe200078e0210 */
[----:B------:R-:W-:Y:S01]  /*2690*/  IABS R18, R17 ;  /* 0x0000001100127213 */ /* 0x000fe20000000000 */
[----:B------:R-:W-:Y:S01]  /*26a0*/  @!P4 IMAD.IADD R10, R10, 0x1, -R91 ;  /* 0x000000010a0ac824 */ /* 0x000fe200078e0a5b */
[----:B------:R-:W-:Y:S01]  /*26b0*/  ISETP.GT.U32.AND P6, PT, R91, R14, PT ;  /* 0x0000000e5b00720c */ /* 0x000fe20003fc4070 */
[----:B------:R-:W-:Y:S01]  /*26c0*/  IMAD.MOV.U32 R52, RZ, RZ, R8 ;  /* 0x000000ffff347224 */ /* 0x000fe200078e0008 */
[C---:B-1----:R-:W-:Y:S01]  /*26d0*/  LOP3.LUT R15, R90.reuse, 0x46, RZ, 0xfc, !PT ;  /* 0x000000465a0f7812 */ /* 0x042fe200078efcff */
[----:B------:R-:W-:Y:S01]  /*26e0*/  IMAD.HI.U32 R5, R3, R18, RZ ;  /* 0x0000001203057227 */ /* 0x000fe200078e00ff */
[----:B------:R-:W-:-:S02]  /*26f0*/  LOP3.LUT R21, R90, 0x48, RZ, 0xfc, !PT ;  /* 0x000000485a157812 */ /* 0x000fc400078efcff */
[----:B------:R-:W-:Y:S01]  /*2700*/  IABS R20, R15 ;  /* 0x0000000f00147213 */ /* 0x000fe20000000000 */
[----:B------:R-:W-:Y:S01]  /*2710*/  IMAD.MOV R5, RZ, RZ, -R5 ;  /* 0x000000ffff057224 */ /* 0x000fe200078e0a05 */
[----:B------:R-:W-:Y:S01]  /*2720*/  ISETP.GE.AND P4, PT, R22, RZ, PT ;  /* 0x000000ff1600720c */ /* 0x000fe20003f86270 */
[----:B------:R-:W-:Y:S01]  /*2730*/  @!P2 IMAD.IADD R12, R12, 0x1, -R91 ;  /* 0x000000010c0ca824 */ /* 0x000fe200078e0a5b */
[----:B------:R-:W-:Y:S01]  /*2740*/  IABS R22, R21 ;  /* 0x0000001500167213 */ /* 0x000fe20000000000 */
[C---:B------:R-:W-:Y:S01]  /*2750*/  IMAD R18, R91.reuse, R5, R18 ;  /* 0x000000055b127224 */ /* 0x040fe200078e0212 */
[----:B------:R-:W-:Y:S01]  /*2760*/  ISETP.GT.U32.AND P2, PT, R91, R16, PT ;  /* 0x000000105b00720c */ /* 0x000fe20003f44070 */
[----:B------:R-:W-:-:S04]  /*2770*/  IMAD.HI.U32 R9, R3, R20, RZ ;  /* 0x0000001403097227 */ /* 0x000fc800078e00ff */
[----:B------:R-:W-:Y:S01]  /*2780*/  @!P6 IMAD.IADD R14, R14, 0x1, -R91 ;  /* 0x000000010e0ee824 */ /* 0x000fe200078e0a5b */
[----:B------:R-:W-:Y:S01]  /*2790*/  ISETP.GT.U32.AND P6, PT, R91, R18, PT ;  /* 0x000000125b00720c */ /* 0x000fe20003fc4070 */
[----:B------:R-:W-:Y:S02]  /*27a0*/  IMAD.MOV R9, RZ, RZ, -R9 ;  /* 0x000000ffff097224 */ /* 0x000fe400078e0a09 */
[----:B------:R-:W-:-:S04]  /*27b0*/  IMAD.HI.U32 R5, R3, R22, RZ ;  /* 0x0000001603057227 */ /* 0x000fc800078e00ff */
[C---:B------:R-:W-:Y:S02]  /*27c0*/  IMAD R20, R91.reuse, R9, R20 ;  /* 0x000000095b147224 */ /* 0x040fe400078e0214 */
[----:B------:R-:W-:Y:S02]  /*27d0*/  IMAD.MOV R5, RZ, RZ, -R5 ;  /* 0x000000ffff057224 */ /* 0x000fe400078e0a05 */
[----:B------:R-:W-:Y:S01]  /*27e0*/  @!P2 IMAD.IADD R16, R16, 0x1, -R91 ;  /* 0x000000011010a824 */ /* 0x000fe200078e0a5b */
[C---:B------:R-:W-:Y:S01]  /*27f0*/  ISETP.GT.U32.AND P2, PT, R91.reuse, R20, PT ;  /* 0x000000145b00720c */ /* 0x040fe20003f44070 */
[----:B------:R-:W-:Y:S02]  /*2800*/  IMAD R22, R91, R5, R22 ;  /* 0x000000055b167224 */ /* 0x000fe400078e0216 */
[----:B------:R-:W-:-:S04]  /*2810*/  IMAD.HI.U32 R5, R3, R24, RZ ;  /* 0x0000001803057227 */ /* 0x000fc800078e00ff */
[----:B------:R-:W-:Y:S01]  /*2820*/  @!P6 IMAD.IADD R18, R18, 0x1, -R91 ;  /* 0x000000011212e824 */ /* 0x000fe200078e0a5b */
[C---:B------:R-:W-:Y:S01]  /*2830*/  ISETP.GT.U32.AND P6, PT, R91.reuse, R22, PT ;  /* 0x000000165b00720c */ /* 0x040fe20003fc4070 */
[----:B------:R-:W-:Y:S02]  /*2840*/  IMAD.MOV R11, RZ, RZ, -R5 ;  /* 0x000000ffff0b7224 */ /* 0x000fe400078e0a05 */
[----:B------:R-:W-:Y:S02]  /*2850*/  IMAD.MOV.U32 R31, RZ, RZ, R12 ;  /* 0x000000ffff1f7224 */ /* 0x000fe400078e000c */
[----:B------:R-:W-:Y:S01]  /*2860*/  IMAD R24, R91, R11, R24 ;  /* 0x0000000b5b187224 */ /* 0x000fe200078e0218 */
[----:B------:R-:W-:Y:S01]  /*2870*/  LOP3.LUT R11, R90, 0x52, RZ, 0xfc, !PT ;  /* 0x000000525a0b7812 */ /* 0x000fe200078efcff */
[----:B------:R-:W-:Y:S01]  /*2880*/  @!P2 IMAD.IADD R20, R20, 0x1, -R91 ;  /* 0x000000011414a824 */ /* 0x000fe200078e0a5b */
[----:B------:R-:W-:Y:S01]  /*2890*/  ISETP.GE.AND P2, PT, R19, RZ, PT ;  /* 0x000000ff1300720c */ /* 0x000fe20003f46270 */
[----:B------:R-:W-:Y:S01]  /*28a0*/  @!P4 IMAD.MOV R31, RZ, RZ, -R31 ;  /* 0x000000ffff1fc224 */ /* 0x000fe200078e0a1f */
[C---:B------:R-:W-:Y:S01]  /*28b0*/  ISETP.GT.U32.AND P4, PT, R91.reuse, R24, PT ;  /* 0x000000185b00720c */ /* 0x040fe20003f84070 */
[----:B------:R-:W-:Y:S01]  /*28c0*/  IMAD.MOV.U32 R33, RZ, RZ, R10 ;  /* 0x000000ffff217224 */ /* 0x000fe200078e000a */
[----:B------:R-:W-:Y:S01]  /*28d0*/  IABS R12, R11 ;  /* 0x0000000b000c7213 */ /* 0x000fe20000000000 */
[----:B------:R-:W-:Y:S01]  /*28e0*/  @!P6 IMAD.IADD R22, R22, 0x1, -R91 ;  /* 0x000000011616e824 */ /* 0x000fe200078e0a5b */
[----:B------:R-:W-:Y:S01]  /*28f0*/  ISETP.GT.U32.AND P6, PT, R91, R20, PT ;  /* 0x000000145b00720c */ /* 0x000fe20003fc4070 */
[----:B------:R-:W-:Y:S01]  /*2900*/  IMAD.HI.U32 R5, R3, R28, RZ ;  /* 0x0000001c03057227 */ /* 0x000fe200078e00ff */
[----:B------:R-:W-:-:S03]  /*2910*/  LOP3.LUT R19, R90, 0x5a, RZ, 0xfc, !PT ;  /* 0x0000005a5a137812 */ /* 0x000fc600078efcff */
[----:B------:R-:W-:Y:S01]  /*2920*/  @!P5 IMAD.MOV R33, RZ, RZ, -R33 ;  /* 0x000000ffff21d224 */ /* 0x000fe200078e0a21 */
[C---:B------:R-:W-:Y:S01]  /*2930*/  ISETP.GT.U32.AND P5, PT, R91.reuse, R22, PT ;  /* 0x000000165b00720c */ /* 0x040fe20003fa4070 */
[----:B------:R-:W-:Y:S02]  /*2940*/  IMAD.MOV R5, RZ, RZ, -R5 ;  /* 0x000000ffff057224 */ /* 0x000fe400078e0a05 */
[----:B------:R-:W-:Y:S01]  /*2950*/  @!P1 IMAD.MOV R52, RZ, RZ, -R52 ;  /* 0x000000ffff349224 */ /* 0x000fe200078e0a34 */
[----:B------:R-:W-:Y:S01]  /*2960*/  ISETP.GT.U32.AND P1, PT, R91, R18, PT ;  /* 0x000000125b00720c */ /* 0x000fe20003f24070 */
[----:B------:R-:W-:Y:S01]  /*2970*/  IMAD.HI.U32 R9, R3, R26, RZ ;  /* 0x0000001a03097227 */ /* 0x000fe200078e00ff */
[----:B------:R-:W-:Y:S03]  /*2980*/  STL [R1+0x498], R33 ;  /* 0x0004982101007387 */ /* 0x000fe60000100800 */
[----:B------:R-:W-:Y:S01]  /*2990*/  @!P3 IMAD.MOV R48, RZ, RZ, -R48 ;  /* 0x000000ffff30b224 */ /* 0x000fe200078e0a30 */
[C---:B------:R-:W-:Y:S01]  /*29a0*/  ISETP.GT.U32.AND P3, PT, R91.reuse, R16, PT ;  /* 0x000000105b00720c */ /* 0x040fe20003f64070 */
[----:B------:R-:W-:Y:S01]  /*29b0*/  IMAD R6, R91, R5, R28 ;  /* 0x000000055b067224 */ /* 0x000fe200078e021c */
[----:B------:R-:W-:Y:S01]  /*29c0*/  STL [R1+0x49c], R31 ;  /* 0x00049c1f01007387 */ /* 0x000fe20000100800 */
[----:B------:R-:W-:-:S02]  /*29d0*/  IMAD.MOV R9, RZ, RZ, -R9 ;  /* 0x000000ffff097224 */ /* 0x000fc400078e0a09 */
[----:B------:R-:W-:Y:S01]  /*29e0*/  @!P4 IMAD.IADD R24, R24, 0x1, -R91 ;  /* 0x000000011818c824 */ /* 0x000fe200078e0a5b */
[----:B------:R-:W-:Y:S01]  /*29f0*/  ISETP.GE.AND P4, PT, R21, RZ, PT ;  /* 0x000000ff1500720c */ /* 0x000fe20003f86270 */
[----:B------:R-:W-:Y:S01]  /*2a00*/  IMAD.HI.U32 R5, R3, R30, RZ ;  /* 0x0000001e03057227 */ /* 0x000fe200078e00ff */
[----:B------:R-:W-:-:S03]  /*2a10*/  LOP3.LUT R21, R90, 0x62, RZ, 0xfc, !PT ;  /* 0x000000625a157812 */ /* 0x000fc600078efcff */
[--C-:B------:R-:W-:Y:S01]  /*2a20*/  @!P6 IMAD.IADD R20, R20, 0x1, -R91.reuse ;  /* 0x000000011414e824 */ /* 0x100fe200078e0a5b */
[C---:B------:R-:W-:Y:S01]  /*2a30*/  ISETP.GT.U32.AND P6, PT, R91.reuse, R6, PT ;  /* 0x000000065b00720c */ /* 0x040fe20003fc4070 */
[----:B------:R-:W-:Y:S02]  /*2a40*/  IMAD R26, R91, R9, R26 ;  /* 0x000000095b1a7224 */ /* 0x000fe400078e021a */
[----:B------:R-:W-:Y:S02]  /*2a50*/  IMAD.MOV.U32 R36, RZ, RZ, R14 ;  /* 0x000000ffff247224 */ /* 0x000fe400078e000e */
[----:B------:R-:W-:Y:S01]  /*2a60*/  @!P5 IMAD.IADD R22, R22, 0x1, -R91 ;  /* 0x000000011616d824 */ /* 0x000fe200078e0a5b */
[----:B------:R-:W-:Y:S01]  /*2a70*/  ISETP.GE.AND P5, PT, R15, RZ, PT ;  /* 0x000000ff0f00720c */ /* 0x000fe20003fa6270 */
[----:B------:R-:W-:Y:S01]  /*2a80*/  IMAD.MOV R5, RZ, RZ, -R5 ;  /* 0x000000ffff057224 */ /* 0x000fe200078e0a05 */
[----:B------:R-:W-:Y:S01]  /*2a90*/  LOP3.LUT R15, R90, 0x66, RZ, 0xfc, !PT ;  /* 0x000000665a0f7812 */ /* 0x000fe200078efcff */
[----:B------:R-:W-:Y:S01]  /*2aa0*/  @!P2 IMAD.MOV R36, RZ, RZ, -R36 ;  /* 0x000000ffff24a224 */ /* 0x000fe200078e0a24 */
[----:B------:R-:W-:Y:S01]  /*2ab0*/  ISETP.GT.U32.AND P2, PT, R91, R26, PT ;  /* 0x0000001a5b00720c */ /* 0x000fe20003f44070 */
[--C-:B------:R-:W-:Y:S01]  /*2ac0*/  @!P1 IMAD.IADD R18, R18, 0x1, -R91.reuse ;  /* 0x0000000112129824 */ /* 0x100fe200078e0a5b */
[----:B------:R-:W-:Y:S01]  /*2ad0*/  ISETP.GE.AND P1, PT, R17, RZ, PT ;  /* 0x000000ff1100720c */ /* 0x000fe20003f26270 */
[--C-:B------:R-:W-:Y:S01]  /*2ae0*/  @!P3 IMAD.IADD R16, R16, 0x1, -R91.reuse ;  /* 0x000000011010b824 */ /* 0x100fe200078e0a5b */
[----:B------:R-:W-:Y:S01]  /*2af0*/  ISETP.GE.AND P3, PT, R13, RZ, PT ;  /* 0x000000ff0d00720c */ /* 0x000fe20003f66270 */
[C---:B------:R-:W-:Y:S01]  /*2b00*/  IMAD R8, R91.reuse, R5, R30 ;  /* 0x000000055b087224 */ /* 0x040fe200078e021e */
[C---:B------:R-:W-:Y:S01]  /*2b10*/  LOP3.LUT R13, R90.reuse, 0x54, RZ, 0xfc, !PT ;  /* 0x000000545a0d7812 */ /* 0x040fe200078efcff */
[----:B------:R-:W-:Y:S01]  /*2b20*/  IMAD.MOV.U32 R54, RZ, RZ, R22 ;  /* 0x000000ffff367224 */ /* 0x000fe200078e0016 */
[----:B------:R-:W-:Y:S01]  /*2b30*/  LOP3.LUT R17, R90, 0x5c, RZ, 0xfc, !PT ;  /* 0x0000005c5a117812 */ /* 0x000fe200078efcff */
[----:B------:R-:W-:Y:S01]  /*2b40*/  @!P6 IMAD.IADD R6, R6, 0x1, -R91 ;  /* 0x000000010606e824 */ /* 0x000fe200078e0a5b */
[C---:B------:R-:W-:Y:S01]  /*2b50*/  ISETP.GT.U32.AND P6, PT, R91.reuse, R24, PT ;  /* 0x000000185b00720c */ /* 0x040fe20003fc4070 */
[----:B------:R-:W-:Y:S01]  /*2b60*/  @!P4 IMAD.MOV R54, RZ, RZ, -R54 ;  /* 0x000000ffff36c224 */ /* 0x000fe200078e0a36 */
[----:B------:R-:W-:Y:S01]  /*2b70*/  ISETP.GT.U32.AND P4, PT, R91, R8, PT ;  /* 0x000000085b00720c */ /* 0x000fe20003f84070 */
[----:B------:R-:W-:-:S02]  /*2b80*/  IMAD.MOV.U32 R9, RZ, RZ, R18 ;  /* 0x000000ffff097224 */ /* 0x000fc400078e0012 */
[----:B------:R-:W-:Y:S01]  /*2b90*/  IMAD.MOV.U32 R10, RZ, RZ, R16 ;  /* 0x000000ffff0a7224 */ /* 0x000fe200078e0010 */
[----:B------:R-:W-:Y:S01]  /*2ba0*/  IABS R16, R19 ;  /* 0x0000001300107213 */ /* 0x000fe20000000000 */
[----:B------:R-:W-:Y:S01]  /*2bb0*/  @!P2 IMAD.IADD R26, R26, 0x1, -R91 ;  /* 0x000000011a1aa824 */ /* 0x000fe200078e0a5b */
[----:B------:R-:W-:Y:S01]  /*2bc0*/  ISETP.GE.AND P2, PT, R27, RZ, PT ;  /* 0x000000ff1b00720c */ /* 0x000fe20003f46270 */
[----:B------:R-:W-:Y:S01]  /*2bd0*/  @!P1 IMAD.MOV R9, RZ, RZ, -R9 ;  /* 0x000000ffff099224 */ /* 0x000fe200078e0a09 */
[C---:B------:R-:W-:Y:S01]  /*2be0*/  ISETP.GT.U32.AND P1, PT, R91.reuse, R6, PT ;  /* 0x000000065b00720c */ /* 0x040fe20003f24070 */
[----:B------:R-:W-:Y:S01]  /*2bf0*/  IMAD.MOV.U32 R5, RZ, RZ, R20 ;  /* 0x000000ffff057224 */ /* 0x000fe200078e0014 */
[----:B------:R-:W-:Y:S01]  /*2c00*/  IABS R20, R17 ;  /* 0x0000001100147213 */ /* 0x000fe20000000000 */
[----:B------:R-:W-:Y:S01]  /*2c10*/  @!P3 IMAD.MOV R10, RZ, RZ, -R10 ;  /* 0x000000ffff0ab224 */ /* 0x000fe200078e0a0a */
[----:B------:R-:W-:Y:S01]  /*2c20*/  ISETP.GT.U32.AND P3, PT, R91, R26, PT ;  /* 0x0000001a5b00720c */ /* 0x000fe20003f64070 */
[----:B------:R-:W-:Y:S01]  /*2c30*/  @!P5 IMAD.MOV R5, RZ, RZ, -R5 ;  /* 0x000000ffff05d224 */ /* 0x000fe200078e0a05 */
[----:B------:R-:W-:Y:S01]  /*2c40*/  ISETP.GE.AND P5, PT, R25, RZ, PT ;  /* 0x000000ff1900720c */ /* 0x000fe20003fa6270 */
[--C-:B------:R-:W-:Y:S01]  /*2c50*/  @!P4 IMAD.IADD R8, R8, 0x1, -R91.reuse ;  /* 0x000000010808c824 */ /* 0x100fe200078e0a5b */
[----:B------:R0:W-:Y:S01]  /*2c60*/  STL [R1+0x138], R10 ;  /* 0x0001380a01007387 */ /* 0x0001e20000100800 */
[----:B------:R-:W-:Y:S01]  /*2c70*/  @!P6 IMAD.IADD R24, R24, 0x1, -R91 ;  /* 0x000000011818e824 */ /* 0x000fe200078e0a5b */
[----:B------:R-:W-:-:S02]  /*2c80*/  ISETP.GE.AND P6, PT, R23, RZ, PT ;  /* 0x000000ff1700720c */ /* 0x000fc40003fc6270 */
[----:B------:R1:W-:Y:S01]  /*2c90*/  STL [R1+0x4a0], R9 ;  /* 0x0004a00901007387 */ /* 0x0003e20000100800 */
[----:B------:R-:W-:Y:S01]  /*2ca0*/  ISETP.GT.U32.AND P4, PT, R91, R8, PT ;  /* 0x000000085b00720c */ /* 0x000fe20003f84070 */
[--C-:B------:R-:W-:Y:S01]  /*2cb0*/  @!P1 IMAD.IADD R6, R6, 0x1, -R91.reuse ;  /* 0x0000000106069824 */ /* 0x100fe200078e0a5b */
[----:B------:R-:W-:Y:S01]  /*2cc0*/  ISETP.GE.AND P1, PT, R11, RZ, PT ;  /* 0x000000ff0b00720c */ /* 0x000fe20003f26270 */
[----:B------:R2:W-:Y:S01]  /*2cd0*/  STL [R1+0x4a4], R5 ;  /* 0x0004a40501007387 */ /* 0x0005e20000100800 */
[----:B------:R-:W-:Y:S01]  /*2ce0*/  @!P3 IMAD.IADD R26, R26, 0x1, -R91 ;  /* 0x000000011a1ab824 */ /* 0x000fe200078e0a5b */
[----:B0-----:R-:W-:Y:S01]  /*2cf0*/  IABS R10, R13 ;  /* 0x0000000d000a7213 */ /* 0x001fe20000000000 */
[----:B------:R-:W-:Y:S01]  /*2d00*/  IMAD.MOV.U32 R11, RZ, RZ, R6 ;  /* 0x000000ffff0b7224 */ /* 0x000fe200078e0006 */
[----:B------:R-:W-:Y:S01]  /*2d10*/  ISETP.GE.AND P3, PT, R29, RZ, PT ;  /* 0x000000ff1d00720c */ /* 0x000fe20003f66270 */
[----:B------:R-:W-:Y:S01]  /*2d20*/  IMAD.MOV.U32 R14, RZ, RZ, R24 ;  /* 0x000000ffff0e7224 */ /* 0x000fe200078e0018 */
[C---:B------:R-:W-:Y:S01]  /*2d30*/  LOP3.LUT R25, R90.reuse, 0x60, RZ, 0xfc, !PT ;  /* 0x000000605a197812 */ /* 0x040fe200078efcff */
[----:B-1----:R-:W-:Y:S01]  /*2d40*/  IMAD.HI.U32 R9, R3, R10, RZ ;  /* 0x0000000a03097227 */ /* 0x002fe200078e00ff */
[----:B------:R-:W-:-:S02]  /*2d50*/  LOP3.LUT R23, R90, 0x64, RZ, 0xfc, !PT ;  /* 0x000000645a177812 */ /* 0x000fc400078efcff */
[----:B------:R-:W-:Y:S01]  /*2d60*/  IABS R22, R25 ;  /* 0x0000001900167213 */ /* 0x000fe20000000000 */
[----:B--2---:R-:W-:Y:S01]  /*2d70*/  IMAD.HI.U32 R5, R3, R12, RZ ;  /* 0x0000000c03057227 */ /* 0x004fe200078e00ff */
[----:B------:R-:W-:-:S03]  /*2d80*/  IABS R24, R15 ;  /* 0x0000000f00187213 */ /* 0x000fc60000000000 */
[----:B------:R-:W-:Y:S02]  /*2d90*/  IMAD.MOV R5, RZ, RZ, -R5 ;  /* 0x000000ffff057224 */ /* 0x000fe400078e0a05 */
[----:B------:R-:W-:Y:S02]  /*2da0*/  @!P6 IMAD.MOV R11, RZ, RZ, -R11 ;  /* 0x000000ffff0be224 */ /* 0x000fe400078e0a0b */
[C---:B------:R-:W-:Y:S01]  /*2db0*/  IMAD R12, R91.reuse, R5, R12 ;  /* 0x000000055b0c7224 */ /* 0x040fe200078e020c */
[----:B------:R-:W-:Y:S01]  /*2dc0*/  LOP3.LUT R5, R90, 0x56, RZ, 0xfc, !PT ;  /* 0x000000565a057812 */ /* 0x000fe200078efcff */
[----:B------:R-:W-:Y:S02]  /*2dd0*/  IMAD.MOV R9, RZ, RZ, -R9 ;  /* 0x000000ffff097224 */ /* 0x000fe400078e0a09 */
[----:B------:R-:W-:Y:S01]  /*2de0*/  @!P4 IMAD.IADD R8, R8, 0x1, -R91 ;  /* 0x000000010808c824 */ /* 0x000fe200078e0a5b */
[C---:B------:R-:W-:Y:S01]  /*2df0*/  ISETP.GT.U32.AND P6, PT, R91.reuse, R12, PT ;  /* 0x0000000c5b00720c */ /* 0x040fe20003fc4070 */
[----:B------:R-:W-:Y:S01]  /*2e00*/  @!P2 IMAD.MOV R14, RZ, RZ, -R14 ;  /* 0x000000ffff0ea224 */ /* 0x000fe200078e0a0e */
[----:B------:R-:W-:Y:S01]  /*2e10*/  IABS R6, R5 ;  /* 0x0000000500067213 */ /* 0x000fe20000000000 */
[----:B------:R-:W-:Y:S01]  /*2e20*/  IMAD R10, R91, R9, R10 ;  /* 0x000000095b0a7224 */ /* 0x000fe200078e020a */
[----:B------:R-:W-:Y:S01]  /*2e30*/  LOP3.LUT R9, R90, 0x58, RZ, 0xfc, !PT ;  /* 0x000000585a097812 */ /* 0x000fe200078efcff */
[----:B------:R-:W-:Y:S01]  /*2e40*/  IMAD.MOV.U32 R35, RZ, RZ, R8 ;  /* 0x000000ffff237224 */ /* 0x000fe200078e0008 */
[----:B------:R0:W-:Y:S01]  /*2e50*/  STL [R1+0xd0], R14 ;  /* 0x0000d00e01007387 */ /* 0x0001e20000100800 */
[----:B------:R-:W-:-:S02]  /*2e60*/  ISETP.GE.AND P2, PT, R13, RZ, PT ;  /* 0x000000ff0d00720c */ /* 0x000fc40003f46270 */
[----:B------:R-:W-:Y:S01]  /*2e70*/  @!P3 IMAD.MOV R35, RZ, RZ, -R35 ;  /* 0x000000ffff23b224 */ /* 0x000fe200078e0a23 */
[----:B------:R-:W-:Y:S02]  /*2e80*/  ISETP.GT.U32.AND P3, PT, R91, R10, PT ;  /* 0x0000000a5b00720c */ /* 0x000fe40003f64070 */
[----:B------:R-:W-:Y:S01]  /*2e90*/  ISETP.GE.AND P4, PT, R9, RZ, PT ;  /* 0x000000ff0900720c */ /* 0x000fe20003f86270 */
[----:B------:R-:W-:Y:S01]  /*2ea0*/  @!P6 IMAD.IADD R12, R12, 0x1, -R91 ;  /* 0x000000010c0ce824 */ /* 0x000fe200078e0a5b */
[----:B------:R-:W-:Y:S01]  /*2eb0*/  LOP3.LUT R13, R90, 0x5e, RZ, 0xfc, !PT ;  /* 0x0000005e5a0d7812 */ /* 0x000fe200078efcff */
[----:B0-----:R-:W-:-:S03]  /*2ec0*/  IMAD.MOV.U32 R14, RZ, RZ, R26 ;  /* 0x000000ffff0e7224 */ /* 0x001fc600078e001a */
[----:B------:R-:W-:Y:S01]  /*2ed0*/  ISETP.GT.U32.AND P6, PT, R91, R12, PT ;  /* 0x0000000c5b00720c */ /* 0x000fe20003fc4070 */
[----:B------:R-:W-:Y:S01]  /*2ee0*/  @!P5 IMAD.MOV R14, RZ, RZ, -R14 ;  /* 0x000000ffff0ed224 */ /* 0x000fe200078e0a0e */
[----:B------:R-:W-:Y:S01]  /*2ef0*/  ISETP.GE.AND P5, PT, R5, RZ, PT ;  /* 0x000000ff0500720c */ /* 0x000fe20003fa6270 */
[----:B------:R-:W-:Y:S01]  /*2f00*/  IMAD.HI.U32 R5, R3, R6, RZ ;  /* 0x0000000603057227 */ /* 0x000fe200078e00ff */
[----:B------:R-:W-:Y:S02]  /*2f10*/  IABS R18, R13 ;  /* 0x0000000d00127213 */ /* 0x000fe40000000000 */
[----:B------:R0:W-:Y:S01]  /*2f20*/  STL [R1+0x4a8], R14 ;  /* 0x0004a80e01007387 */ /* 0x0001e20000100800 */
[----:B------:R-:W-:Y:S02]  /*2f30*/  IMAD.MOV R8, RZ, RZ, -R5 ;  /* 0x000000ffff087224 */ /* 0x000fe400078e0a05 */
[----:B------:R-:W-:Y:S01]  /*2f40*/  @!P3 IMAD.IADD R10, R10, 0x1, -R91 ;  /* 0x000000010a0ab824 */ /* 0x000fe200078e0a5b */
[----:B------:R1:W-:Y:S01]  /*2f50*/  STL [R1+0x4ac], R11 ;  /* 0x0004ac0b01007387 */ /* 0x0003e20000100800 */
[----:B------:R-:W-:-:S02]  /*2f60*/  IMAD R6, R91, R8, R6 ;  /* 0x000000085b067224 */ /* 0x000fc400078e0206 */
[----:B------:R-:W-:Y:S01]  /*2f70*/  @!P6 IMAD.IADD R12, R12, 0x1, -R91 ;  /* 0x000000010c0ce824 */ /* 0x000fe200078e0a5b */
[----:B------:R-:W-:Y:S02]  /*2f80*/  ISETP.GT.U32.AND P3, PT, R91, R10, PT ;  /* 0x0000000a5b00720c */ /* 0x000fe40003f64070 */
[----:B0-----:R-:W-:Y:S01]  /*2f90*/  IABS R14, R9 ;  /* 0x00000009000e7213 */ /* 0x001fe20000000000 */
[----:B------:R-:W-:Y:S01]  /*2fa0*/  IMAD.HI.U32 R9, R3, R20, RZ ;  /* 0x0000001403097227 */ /* 0x000fe200078e00ff */
[----:B------:R-:W-:-:S03]  /*2fb0*/  ISETP.GT.U32.AND P6, PT, R91, R6, PT ;  /* 0x000000065b00720c */ /* 0x000fc60003fc4070 */
[----:B------:R-:W-:-:S04]  /*2fc0*/  IMAD.HI.U32 R5, R3, R14, RZ ;  /* 0x0000000e03057227 */ /* 0x000fc800078e00ff */
[----:B------:R-:W-:Y:S02]  /*2fd0*/  IMAD.MOV R8, RZ, RZ, -R5 ;  /* 0x000000ffff087224 */ /* 0x000fe400078e0a05 */
[----:B------:R-:W-:-:S04]  /*2fe0*/  IMAD.HI.U32 R5, R3, R16, RZ ;  /* 0x0000001003057227 */ /* 0x000fc800078e00ff */
[----:B------:R-:W-:Y:S02]  /*2ff0*/  IMAD.MOV R5, RZ, RZ, -R5 ;  /* 0x000000ffff057224 */ /* 0x000fe400078e0a05 */
[C---:B------:R-:W-:Y:S02]  /*3000*/  IMAD R8, R91.reuse, R8, R14 ;  /* 0x000000085b087224 */ /* 0x040fe400078e020e */
[----:B------:R-:W-:Y:S02]  /*3010*/  IMAD.MOV R9, RZ, RZ, -R9 ;  /* 0x000000ffff097224 */ /* 0x000fe400078e0a09 */
[----:B------:R-:W-:Y:S02]  /*3020*/  IMAD.MOV.U32 R45, RZ, RZ, R12 ;  /* 0x000000ffff2d7224 */ /* 0x000fe400078e000c */
[C---:B------:R-:W-:Y:S01]  /*3030*/  IMAD R14, R91.reuse, R5, R16 ;  /* 0x000000055b0e7224 */ /* 0x040fe200078e0210 */
[----:B------:R-:W-:Y:S01]  /*3040*/  IABS R16, R21 ;  /* 0x0000001500107213 */ /* 0x000fe20000000000 */
[----:B------:R-:W-:-:S02]  /*3050*/  IMAD R20, R91, R9, R20 ;  /* 0x000000095b147224 */ /* 0x000fc400078e0214 */
[----:B------:R-:W-:Y:S01]  /*3060*/  @!P1 IMAD.MOV R45, RZ, RZ, -R45 ;  /* 0x000000ffff2d9224 */ /* 0x000fe200078e0a2d */
[C---:B------:R-:W-:Y:S01]  /*3070*/  ISETP.GT.U32.AND P1, PT, R91.reuse, R8, PT ;  /* 0x000000085b00720c */ /* 0x040fe20003f24070 */
[--C-:B------:R-:W-:Y:S01]  /*3080*/  @!P3 IMAD.IADD R10, R10, 0x1, -R91.reuse ;  /* 0x000000010a0ab824 */ /* 0x100fe200078e0a5b */
[C---:B------:R-:W-:Y:S01]  /*3090*/  ISETP.GT.U32.AND P3, PT, R91.reuse, R14, PT ;  /* 0x0000000e5b00720c */ /* 0x040fe20003f64070 */
[----:B------:R-:W-:Y:S01]  /*30a0*/  @!P6 IMAD.IADD R6, R6, 0x1, -R91 ;  /* 0x000000010606e824 */ /* 0x000fe200078e0a5b */
[----:B------:R-:W-:Y:S01]  /*30b0*/  ISETP.GT.U32.AND P6, PT, R91, R20, PT ;  /* 0x000000145b00720c */ /* 0x000fe20003fc4070 */
[----:B-1----:R-:W-:-:S04]  /*30c0*/  IMAD.HI.U32 R11, R3, R18, RZ ;  /* 0x00000012030b7227 */ /* 0x002fc800078e00ff */
[----:B------:R-:W-:Y:S02]  /*30d0*/  IMAD.MOV R11, RZ, RZ, -R11 ;  /* 0x000000ffff0b7224 */ /* 0x000fe400078e0a0b */
[----:B------:R-:W-:-:S04]  /*30e0*/  IMAD.HI.U32 R5, R3, R22, RZ ;  /* 0x0000001603057227 */ /* 0x000fc800078e00ff */
[--C-:B------:R-:W-:Y:S01]  /*30f0*/  @!P1 IMAD.IADD R8, R8, 0x1, -R91.reuse ;  /* 0x0000000108089824 */ /* 0x100fe200078e0a5b */
[C---:B------:R-:W-:Y:S01]  /*3100*/  ISETP.GT.U32.AND P1, PT, R91.reuse, R6, PT ;  /* 0x000000065b00720c */ /* 0x040fe20003f24070 */
[--C-:B------:R-:W-:Y:S02]  /*3110*/  @!P3 IMAD.IADD R14, R14, 0x1, -R91.reuse ;  /* 0x000000010e0eb824 */ /* 0x100fe400078e0a5b */
[----:B------:R-:W-:Y:S01]  /*3120*/  @!P6 IMAD.IADD R20, R20, 0x1, -R91 ;  /* 0x000000011414e824 */ /* 0x000fe200078e0a5b */
[C---:B------:R-:W-:Y:S01]  /*3130*/  ISETP.GT.U32.AND P3, PT, R91.reuse, R8, PT ;  /* 0x000000085b00720c */ /* 0x040fe20003f64070 */
[C---:B------:R-:W-:Y:S01]  /*3140*/  IMAD R12, R91.reuse, R11, R18 ;  /* 0x0000000b5b0c7224 */ /* 0x040fe200078e0212 */
[----:B------:R-:W-:Y:S01]  /*3150*/  ISETP.GT.U32.AND P6, PT, R91, R14, PT ;  /* 0x0000000e5b00720c */ /* 0x000fe20003fc4070 */
[----:B------:R-:W-:Y:S01]  /*3160*/  IMAD.MOV R5, RZ, RZ, -R5 ;  /* 0x000000ffff057224 */ /* 0x000fe200078e0a05 */
[----:B------:R-:W-:Y:S01]  /*3170*/  IABS R18, R23 ;  /* 0x0000001700127213 */ /* 0x000fe20000000000 */
[----:B------:R-:W-:-:S02]  /*3180*/  IMAD.MOV.U32 R26, RZ, RZ, R10 ;  /* 0x000000ffff1a7224 */ /* 0x000fc400078e000a */
[C---:B------:R-:W-:Y:S02]  /*3190*/  IMAD R22, R91.reuse, R5, R22 ;  /* 0x000000055b167224 */ /* 0x040fe400078e0216 */
[----:B------:R-:W-:Y:S01]  /*31a0*/  @!P1 IMAD.IADD R6, R6, 0x1, -R91 ;  /* 0x0000000106069824 */ /* 0x000fe200078e0a5b */
[----:B------:R-:W-:Y:S01]  /*31b0*/  ISETP.GT.U32.AND P1, PT, R91, R12, PT ;  /* 0x0000000c5b00720c */ /* 0x000fe20003f24070 */
[----:B------:R-:W-:-:S04]  /*31c0*/  IMAD.HI.U32 R9, R3, R18, RZ ;  /* 0x0000001203097227 */ /* 0x000fc800078e00ff */
[--C-:B------:R-:W-:Y:S01]  /*31d0*/  @!P6 IMAD.IADD R14, R14, 0x1, -R91.reuse ;  /* 0x000000010e0ee824 */ /* 0x100fe200078e0a5b */
[----:B------:R-:W-:Y:S01]  /*31e0*/  ISETP.GT.U32.AND P6, PT, R91, R22, PT ;  /* 0x000000165b00720c */ /* 0x000fe20003fc4070 */
[----:B------:R-:W-:Y:S01]  /*31f0*/  @!P3 IMAD.IADD R8, R8, 0x1, -R91 ;  /* 0x000000010808b824 */ /* 0x000fe200078e0a5b */
[----:B------:R-:W-:Y:S01]  /*3200*/  ISETP.GE.AND P3, PT, R19, RZ, PT ;  /* 0x000000ff1300720c */ /* 0x000fe20003f66270 */
[----:B------:R-:W-:-:S04]  /*3210*/  IMAD.HI.U32 R10, R3, R24, RZ ;  /* 0x00000018030a7227 */ /* 0x000fc800078e00ff */
[----:B------:R-:W-:Y:S01]  /*3220*/  @!P1 IMAD.IADD R12, R12, 0x1, -R91 ;  /* 0x000000010c0c9824 */ /* 0x000fe200078e0a5b */
[----:B------:R-:W-:Y:S01]  /*3230*/  ISETP.GE.AND P1, PT, R13, RZ, PT ;  /* 0x000000ff0d00720c */ /* 0x000fe20003f26270 */
[----:B------:R-:W-:Y:S01]  /*3240*/  @!P2 IMAD.MOV R26, RZ, RZ, -R26 ;  /* 0x000000ffff1aa224 */ /* 0x000fe200078e0a1a */
[C---:B------:R-:W-:Y:S01]  /*3250*/  ISETP.GT.U32.AND P2, PT, R91.reuse, R20, PT ;  /* 0x000000145b00720c */ /* 0x040fe20003f44070 */
[----:B------:R-:W-:Y:S02]  /*3260*/  IMAD.MOV R9, RZ, RZ, -R9 ;  /* 0x000000ffff097224 */ /* 0x000fe400078e0a09 */
[----:B------:R-:W-:Y:S01]  /*3270*/  @!P6 IMAD.IADD R22, R22, 0x1, -R91 ;  /* 0x000000011616e824 */ /* 0x000fe200078e0a5b */
[----:B------:R-:W-:Y:S01]  /*3280*/  ISETP.GT.U32.AND P6, PT, R91, R12, PT ;  /* 0x0000000c5b00720c */ /* 0x000fe20003fc4070 */
[----:B------:R-:W-:Y:S01]  /*3290*/  IMAD.HI.U32 R5, R3, R16, RZ ;  /* 0x0000001003057227 */ /* 0x000fe200078e00ff */
[----:B------:R0:W-:Y:S03]  /*32a0*/  STL [R1+0x4b4], R26 ;  /* 0x0004b41a01007387 */ /* 0x0001e60000100800 */
[----:B------:R-:W-:-:S02]  /*32b0*/  IMAD.MOV R11, RZ, RZ, -R10 ;  /* 0x000000ffff0b7224 */ /* 0x000fc400078e0a0a */
[C---:B------:R-:W-:Y:S01]  /*32c0*/  IMAD R10, R91.reuse, R9, R18 ;  /* 0x000000095b0a7224 */ /* 0x040fe200078e0212 */
[C---:B------:R-:W-:Y:S01]  /*32d0*/  LOP3.LUT R9, R90.reuse, 0x68, RZ, 0xfc, !PT ;  /* 0x000000685a097812 */ /* 0x040fe200078efcff */
[----:B------:R-:W-:Y:S02]  /*32e0*/  IMAD.MOV.U32 R47, RZ, RZ, R14 ;  /* 0x000000ffff2f7224 */ /* 0x000fe400078e000e */
[----:B------:R-:W-:Y:S02]  /*32f0*/  IMAD.MOV R5, RZ, RZ, -R5 ;  /* 0x000000ffff057224 */ /* 0x000fe400078e0a05 */
[C---:B------:R-:W-:Y:S01]  /*3300*/  IMAD R18, R91.reuse, R11, R24 ;  /* 0x0000000b5b127224 */ /* 0x040fe200078e0218 */
[----:B------:R-:W-:Y:S01]  /*3310*/  LOP3.LUT R11, R90, 0x6a, RZ, 0xfc, !PT ;  /* 0x0000006a5a0b7812 */ /* 0x000fe200078efcff */
[----:B------:R-:W-:Y:S01]  /*3320*/  @!P3 IMAD.MOV R47, RZ, RZ, -R47 ;  /* 0x000000ffff2fb224 */ /* 0x000fe200078e0a2f */
[C---:B------:R-:W-:Y:S01]  /*3330*/  ISETP.GT.U32.AND P3, PT, R91.reuse, R10, PT ;  /* 0x0000000a5b00720c */ /* 0x040fe20003f64070 */
[----:B------:R-:W-:Y:S01]  /*3340*/  IMAD R16, R91, R5, R16 ;  /* 0x000000055b107224 */ /* 0x000fe200078e0210 */
[----:B------:R-:W-:Y:S01]  /*3350*/  IABS R14, R11 ;  /* 0x0000000b000e7213 */ /* 0x000fe20000000000 */
[----:B0-----:R-:W-:-:S02]  /*3360*/  IMAD.MOV.U32 R26, RZ, RZ, R6 ;  /* 0x000000ffff1a7224 */ /* 0x001fc400078e0006 */
[--C-:B------:R-:W-:Y:S01]  /*3370*/  @!P6 IMAD.IADD R12, R12, 0x1, -R91.reuse ;  /* 0x000000010c0ce824 */ /* 0x100fe200078e0a5b */
[----:B------:R-:W-:Y:S01]  /*3380*/  ISETP.GT.U32.AND P6, PT, R91, R18, PT ;  /* 0x000000125b00720c */ /* 0x000fe20003fc4070 */
[--C-:B------:R-:W-:Y:S01]  /*3390*/  @!P2 IMAD.IADD R20, R20, 0x1, -R91.reuse ;  /* 0x000000011414a824 */ /* 0x100fe200078e0a5b */
[----:B------:R-:W-:Y:S01]  /*33a0*/  ISETP.GE.AND P2, PT, R17, RZ, PT ;  /* 0x000000ff1100720c */ /* 0x000fe20003f46270 */
[----:B------:R-:W-:Y:S01]  /*33b0*/  @!P5 IMAD.MOV R26, RZ, RZ, -R26 ;  /* 0x000000ffff1ad224 */ /* 0x000fe200078e0a1a */
[----:B------:R-:W-:Y:S01]  /*33c0*/  ISETP.GT.U32.AND P5, PT, R91, R16, PT ;  /* 0x000000105b00720c */ /* 0x000fe20003fa4070 */
[----:B------:R-:W-:Y:S01]  /*33d0*/  IMAD.MOV.U32 R5, RZ, RZ, R20 ;  /* 0x000000ffff057224 */ /* 0x000fe200078e0014 */
[----:B------:R-:W-:Y:S01]  /*33e0*/  LOP3.LUT R17, R90, 0x70, RZ, 0xfc, !PT ;  /* 0x000000705a117812 */ /* 0x000fe200078efcff */
[----:B------:R-:W-:Y:S01]  /*33f0*/  @!P3 IMAD.IADD R10, R10, 0x1, -R91 ;  /* 0x000000010a0ab824 */ /* 0x000fe200078e0a5b */
[----:B------:R-:W-:Y:S01]  /*3400*/  STL [R1+0x4b8], R26 ;  /* 0x0004b81a01007387 */ /* 0x000fe20000100800 */
[----:B------:R-:W-:Y:S01]  /*3410*/  IMAD.MOV.U32 R46, RZ, RZ, R8 ;  /* 0x000000ffff2e7224 */ /* 0x000fe200078e0008 */
[----:B------:R-:W-:Y:S01]  /*3420*/  IABS R8, R9 ;  /* 0x0000000900087213 */ /* 0x000fe20000000000 */
[----:B------:R-:W-:-:S04]  /*3430*/  IMAD.HI.U32 R6, R3, R14, RZ ;  /* 0x0000000e03067227 */ /* 0x000fc800078e00ff */
[----:B------:R-:W-:Y:S01]  /*3440*/  @!P6 IMAD.IADD R18, R18, 0x1, -R91 ;  /* 0x000000011212e824 */ /* 0x000fe200078e0a5b */
[----:B------:R-:W-:Y:S01]  /*3450*/  ISETP.GT.U32.AND P6, PT, R91, R10, PT ;  /* 0x0000000a5b00720c */ /* 0x000fe20003fc4070 */
[----:B------:R-:W-:Y:S01]  /*3460*/  @!P2 IMAD.MOV R5, RZ, RZ, -R5 ;  /* 0x000000ffff05a224 */ /* 0x000fe200078e0a05 */
[----:B------:R-:W-:Y:S01]  /*3470*/  ISETP.GE.AND P2, PT, R25, RZ, PT ;  /* 0x000000ff1900720c */ /* 0x000fe20003f46270 */
[----:B------:R-:W-:Y:S01]  /*3480*/  @!P5 IMAD.IADD R16, R16, 0x1, -R91 ;  /* 0x000000011010d824 */ /* 0x000fe200078e0a5b */
[----:B------:R-:W-:Y:S01]  /*3490*/  ISETP.GE.AND P5, PT, R23, RZ, PT ;  /* 0x000000ff1700720c */ /* 0x000fe20003fa6270 */
[----:B------:R-:W-:Y:S01]  /*34a0*/  IMAD.MOV R6, RZ, RZ, -R6 ;  /* 0x000000ffff067224 */ /* 0x000fe200078e0a06 */
[----:B------:R0:W-:Y:S01]  /*34b0*/  STL [R1+0x4bc], R5 ;  /* 0x0004bc0501007387 */ /* 0x0001e20000100800 */
[----:B------:R-:W-:Y:S01]  /*34c0*/  IMAD.MOV.U32 R13, RZ, RZ, R12 ;  /* 0x000000ffff0d7224 */ /* 0x000fe200078e000c */
[C---:B------:R-:W-:Y:S01]  /*34d0*/  ISETP.GT.U32.AND P3, PT, R91.reuse, R16, PT ;  /* 0x000000105b00720c */ /* 0x040fe20003f64070 */
[----:B------:R-:W-:Y:S01]  /*34e0*/  @!P4 IMAD.MOV R46, RZ, RZ, -R46 ;  /* 0x000000ffff2ec224 */ /* 0x000fe200078e0a2e */
[C---:B------:R-:W-:Y:S01]  /*34f0*/  ISETP.GT.U32.AND P4, PT, R91.reuse, R22, PT ;  /* 0x000000165b00720c */ /* 0x040fe20003f84070 */
[----:B------:R-:W-:-:S02]  /*3500*/  IMAD R12, R91, R6, R14 ;  /* 0x000000065b0c7224 */ /* 0x000fc400078e020e */
[----:B------:R-:W-:Y:S02]  /*3510*/  @!P6 IMAD.IADD R10, R10, 0x1, -R91 ;  /* 0x000000010a0ae824 */ /* 0x000fe400078e0a5b */
[----:B------:R-:W-:Y:S01]  /*3520*/  @!P1 IMAD.MOV R13, RZ, RZ, -R13 ;  /* 0x000000ffff0d9224 */ /* 0x000fe200078e0a0d */
[----:B------:R-:W-:Y:S01]  /*3530*/  ISETP.GT.U32.AND P6, PT, R91, R12, PT ;  /* 0x0000000c5b00720c */ /* 0x000fe20003fc4070 */
[----:B0-----:R-:W-:Y:S01]  /*3540*/  IMAD.HI.U32 R5, R3, R8, RZ ;  /* 0x0000000803057227 */ /* 0x001fe200078e00ff */
[----:B------:R-:W-:Y:S02]  /*3550*/  ISETP.GT.U32.AND P1, PT, R91, R18, PT ;  /* 0x000000125b00720c */ /* 0x000fe40003f24070 */
[----:B------:R0:W-:Y:S01]  /*3560*/  STL [R1+0x4d8], R13 ;  /* 0x0004d80d01007387 */ /* 0x0001e20000100800 */
[----:B------:R-:W-:Y:S02]  /*3570*/  IMAD.MOV R5, RZ, RZ, -R5 ;  /* 0x000000ffff057224 */ /* 0x000fe400078e0a05 */
[----:B------:R-:W-:-:S02]  /*3580*/  @!P3 IMAD.IADD R16, R16, 0x1, -R91 ;  /* 0x000000011010b824 */ /* 0x000fc400078e0a5b */
[----:B------:R-:W-:Y:S02]  /*3590*/  IMAD R8, R91, R5, R8 ;  /* 0x000000055b087224 */ /* 0x000fe400078e0208 */
[--C-:B------:R-:W-:Y:S01]  /*35a0*/  @!P4 IMAD.IADD R22, R22, 0x1, -R91.reuse ;  /* 0x000000011616c824 */ /* 0x100fe200078e0a5b */
[----:B------:R-:W-:Y:S01]  /*35b0*/  ISETP.GE.AND P4, PT, R21, RZ, PT ;  /* 0x000000ff1500720c */ /* 0x000fe20003f86270 */
[--C-:B------:R-:W-:Y:S01]  /*35c0*/  @!P6 IMAD.IADD R12, R12, 0x1, -R91.reuse ;  /* 0x000000010c0ce824 */ /* 0x100fe200078e0a5b */
[C---:B------:R-:W-:Y:S01]  /*35d0*/  ISETP.GT.U32.AND P3, PT, R91.reuse, R8, PT ;  /* 0x000000085b00720c */ /* 0x040fe20003f64070 */
[----:B------:R-:W-:Y:S01]  /*35e0*/  IMAD.MOV.U32 R33, RZ, RZ, R22 ;  /* 0x000000ffff217224 */ /* 0x000fe200078e0016 */
[----:B0-----:R-:W-:Y:S01]  /*35f0*/  LOP3.LUT R13, R90, 0x6c, RZ, 0xfc, !PT ;  /* 0x0000006c5a0d7812 */ /* 0x001fe200078efcff */
[----:B------:R-:W-:Y:S01]  /*3600*/  IMAD.MOV.U32 R34, RZ, RZ, R16 ;  /* 0x000000ffff227224 */ /* 0x000fe200078e0010 */
[----:B------:R-:W-:Y:S01]  /*3610*/  ISETP.GT.U32.AND P6, PT, R91, R12, PT ;  /* 0x0000000c5b00720c */ /* 0x000fe20003fc4070 */
[----:B------:R-:W-:Y:S01]  /*3620*/  @!P1 IMAD.IADD R18, R18, 0x1, -R91 ;  /* 0x0000000112129824 */ /* 0x000fe200078e0a5b */
[----:B------:R-:W-:Y:S01]  /*3630*/  IABS R14, R13 ;  /* 0x0000000d000e7213 */ /* 0x000fe20000000000 */
[----:B------:R-:W-:Y:S01]  /*3640*/  @!P2 IMAD.MOV R33, RZ, RZ, -R33 ;  /* 0x000000ffff21a224 */ /* 0x000fe200078e0a21 */
[----:B------:R-:W-:Y:S01]  /*3650*/  ISETP.GE.AND P1, PT, R9, RZ, PT ;  /* 0x000000ff0900720c */ /* 0x000fe20003f26270 */
[----:B------:R-:W-:Y:S01]  /*3660*/  IMAD.MOV.U32 R19, RZ, RZ, R10 ;  /* 0x000000ffff137224 */ /* 0x000fe200078e000a */
[----:B------:R-:W-:Y:S01]  /*3670*/  ISETP.GE.AND P2, PT, R15, RZ, PT ;  /* 0x000000ff0f00720c */ /* 0x000fe20003f46270 */
[----:B------:R-:W-:Y:S01]  /*3680*/  IMAD.HI.U32 R5, R3, R14, RZ ;  /* 0x0000000e03057227 */ /* 0x000fe200078e00ff */
[----:B------:R-:W-:-:S02]  /*3690*/  LOP3.LUT R15, R90, 0x6e, RZ, 0xfc, !PT ;  /* 0x0000006e5a0f7812 */ /* 0x000fc400078efcff */
[----:B------:R-:W-:Y:S01]  /*36a0*/  IABS R22, R17 ;  /* 0x0000001100167213 */ /* 0x000fe20000000000 */
[----:B------:R-:W-:Y:S01]  /*36b0*/  @!P3 IMAD.IADD R8, R8, 0x1, -R91 ;  /* 0x000000010808b824 */ /* 0x000fe200078e0a5b */
[----:B------:R-:W-:Y:S01]  /*36c0*/  IABS R20, R15 ;  /* 0x0000000f00147213 */ /* 0x000fe20000000000 */
[----:B------:R-:W-:Y:S01]  /*36d0*/  @!P4 IMAD.MOV R34, RZ, RZ, -R34 ;  /* 0x000000ffff22c224 */ /* 0x000fe200078e0a22 */
[----:B------:R-:W-:Y:S01]  /*36e0*/  ISETP.GE.AND P3, PT, R11, RZ, PT ;  /* 0x000000ff0b00720c */ /* 0x000fe20003f66270 */
[----:B------:R-:W-:Y:S01]  /*36f0*/  IMAD.MOV R9, RZ, RZ, -R5 ;  /* 0x000000ffff097224 */ /* 0x000fe200078e0a05 */
[C---:B------:R-:W-:Y:S01]  /*3700*/  ISETP.GT.U32.AND P4, PT, R91.reuse, R8, PT ;  /* 0x000000085b00720c */ /* 0x040fe20003f84070 */
[----:B------:R-:W-:Y:S01]  /*3710*/  @!P6 IMAD.IADD R12, R12, 0x1, -R91 ;  /* 0x000000010c0ce824 */ /* 0x000fe200078e0a5b */
[C---:B------:R-:W-:Y:S01]  /*3720*/  LOP3.LUT R21, R90.reuse, 0x7c, RZ, 0xfc, !PT ;  /* 0x0000007c5a157812 */ /* 0x040fe200078efcff */
[----:B------:R-:W-:Y:S01]  /*3730*/  IMAD R14, R91, R9, R14 ;  /* 0x000000095b0e7224 */ /* 0x000fe200078e020e */
[----:B------:R-:W-:Y:S01]  /*3740*/  LOP3.LUT R11, R90, 0x7a, RZ, 0xfc, !PT ;  /* 0x0000007a5a0b7812 */ /* 0x000fe200078efcff */
[----:B------:R-:W-:-:S03]  /*3750*/  IMAD.HI.U32 R5, R3, R20, RZ ;  /* 0x0000001403057227 */ /* 0x000fc600078e00ff */
[----:B------:R-:W-:Y:S01]  /*3760*/  ISETP.GT.U32.AND P6, PT, R91, R14, PT ;  /* 0x0000000e5b00720c */ /* 0x000fe20003fc4070 */
[----:B------:R-:W-:Y:S02]  /*3770*/  IMAD.MOV R5, RZ, RZ, -R5 ;  /* 0x000000ffff057224 */ /* 0x000fe400078e0a05 */
[----:B------:R-:W-:Y:S02]  /*3780*/  IMAD.MOV.U32 R10, RZ, RZ, R18 ;  /* 0x000000ffff0a7224 */ /* 0x000fe400078e0012 */
[----:B------:R-:W-:Y:S01]  /*3790*/  @!P4 IMAD.IADD R8, R8, 0x1, -R91 ;  /* 0x000000010808c824 */ /* 0x000fe200078e0a5b */
[----:B------:R-:W-:Y:S01]  /*37a0*/  ISETP.GE.AND P4, PT, R17, RZ, PT ;  /* 0x000000ff1100720c */ /* 0x000fe20003f86270 */
[----:B------:R-:W-:Y:S01]  /*37b0*/  IMAD R18, R91, R5, R20 ;  /* 0x000000055b127224 */ /* 0x000fe200078e0214 */
[C---:B------:R-:W-:Y:S01]  /*37c0*/  LOP3.LUT R5, R90.reuse, 0x72, RZ, 0xfc, !PT ;  /* 0x000000725a057812 */ /* 0x040fe200078efcff */
[----:B------:R-:W-:Y:S01]  /*37d0*/  IMAD.MOV.U32 R28, RZ, RZ, R8 ;  /* 0x000000ffff1c7224 */ /* 0x000fe200078e0008 */
[----:B------:R-:W-:Y:S01]  /*37e0*/  LOP3.LUT R17, R90, 0x76, RZ, 0xfc, !PT ;  /* 0x000000765a117812 */ /* 0x000fe200078efcff */
[----:B------:R-:W-:Y:S01]  /*37f0*/  IMAD.HI.U32 R6, R3, R22, RZ ;  /* 0x0000001603067227 */ /* 0x000fe200078e00ff */
[----:B------:R-:W-:-:S02]  /*3800*/  IABS R20, R5 ;  /* 0x0000000500147213 */ /* 0x000fc40000000000 */
[----:B------:R-:W-:Y:S01]  /*3810*/  IABS R16, R17 ;  /* 0x0000001100107213 */ /* 0x000fe20000000000 */
[----:B------:R-:W-:Y:S01]  /*3820*/  @!P1 IMAD.MOV R28, RZ, RZ, -R28 ;  /* 0x000000ffff1c9224 */ /* 0x000fe200078e0a1c */
[----:B------:R-:W-:Y:S01]  /*3830*/  ISETP.GT.U32.AND P1, PT, R91, R18, PT ;  /* 0x000000125b00720c */ /* 0x000fe20003f24070 */
[----:B------:R-:W-:Y:S02]  /*3840*/  @!P6 IMAD.IADD R14, R14, 0x1, -R91 ;  /* 0x000000010e0ee824 */ /* 0x000fe400078e0a5b */
[----:B------:R-:W-:Y:S01]  /*3850*/  @!P5 IMAD.MOV R19, RZ, RZ, -R19 ;  /* 0x000000ffff13d224 */ /* 0x000fe200078e0a13 */
[----:B------:R-:W-:Y:S01]  /*3860*/  ISETP.GE.AND P5, PT, R13, RZ, PT ;  /* 0x000000ff0d00720c */ /* 0x000fe20003fa6270 */
[----:B------:R-:W-:Y:S01]  /*3870*/  @!P2 IMAD.MOV R10, RZ, RZ, -R10 ;  /* 0x000000ffff0aa224 */ /* 0x000fe200078e0a0a */
[----:B------:R-:W-:Y:S01]  /*3880*/  ISETP.GT.U32.AND P6, PT, R91, R14, PT ;  /* 0x0000000e5b00720c */ /* 0x000fe20003fc4070 */
[----:B------:R-:W-:Y:S01]  /*3890*/  IMAD.MOV R6, RZ, RZ, -R6 ;  /* 0x000000ffff067224 */ /* 0x000fe200078e0a06 */
[----:B------:R-:W-:Y:S01]  /*38a0*/  ISETP.GE.AND P2, PT, R15, RZ, PT ;  /* 0x000000ff0f00720c */ /* 0x000fe20003f46270 */
[----:B------:R-:W-:Y:S01]  /*38b0*/  STL [R1+0x550], R19 ;  /* 0x0005501301007387 */ /* 0x000fe20000100800 */
[C---:B------:R-:W-:Y:S01]  /*38c0*/  LOP3.LUT R15, R90.reuse, 0x74, RZ, 0xfc, !PT ;  /* 0x000000745a0f7812 */ /* 0x040fe200078efcff */
[----:B------:R-:W-:Y:S01]  /*38d0*/  IMAD R6, R91, R6, R22 ;  /* 0x000000065b067224 */ /* 0x000fe200078e0216 */
[----:B------:R-:W-:Y:S01]  /*38e0*/  LOP3.LUT R13, R90, 0x78, RZ, 0xfc, !PT ;  /* 0x000000785a0d7812 */ /* 0x000fe200078efcff */
[----:B------:R0:W-:Y:S01]  /*38f0*/  STL [R1+0x620], R10 ;  /* 0x0006200a01007387 */ /* 0x0001e20000100800 */
[----:B------:R-:W-:Y:S01]  /*3900*/  IMAD.MOV.U32 R39, RZ, RZ, R12 ;  /* 0x000000ffff277224 */ /* 0x000fe200078e000c */
[----:B------:R-:W-:Y:S01]  /*3910*/  IABS R22, R11 ;  /* 0x0000000b00167213 */ /* 0x000fe20000000000 */
[----:B------:R-:W-:Y:S01]  /*3920*/  @!P1 IMAD.IADD R18, R18, 0x1, -R91 ;  /* 0x0000000112129824 */ /* 0x000fe200078e0a5b */
[----:B------:R-:W-:Y:S01]  /*3930*/  IABS R12, R13 ;  /* 0x0000000d000c7213 */ /* 0x000fe20000000000 */
[----:B------:R-:W-:Y:S01]  /*3940*/  @!P3 IMAD.MOV R39, RZ, RZ, -R39 ;  /* 0x000000ffff27b224 */ /* 0x000fe200078e0a27 */
[----:B------:R-:W-:Y:S01]  /*3950*/  ISETP.GE.AND P3, PT, R5, RZ, PT ;  /* 0x000000ff0500720c */ /* 0x000fe20003f66270 */
[----:B------:R-:W-:Y:S01]  /*3960*/  @!P6 IMAD.IADD R14, R14, 0x1, -R91 ;  /* 0x000000010e0ee824 */ /* 0x000fe200078e0a5b */
[----:B------:R-:W-:Y:S01]  /*3970*/  ISETP.GT.U32.AND P1, PT, R91, R18, PT ;  /* 0x000000125b00720c */ /* 0x000fe20003f24070 */
[----:B------:R-:W-:Y:S01]  /*3980*/  IMAD.HI.U32 R5, R3, R20, RZ ;  /* 0x0000001403057227 */ /* 0x000fe200078e00ff */
[----:B0-----:R-:W-:-:S02]  /*3990*/  IABS R10, R15 ;  /* 0x0000000f000a7213 */ /* 0x001fc40000000000 */
[----:B------:R-:W-:Y:S01]  /*39a0*/  ISETP.GT.U32.AND P6, PT, R91, R6, PT ;  /* 0x000000065b00720c */ /* 0x000fe20003fc4070 */
[----:B------:R-:W-:Y:S01]  /*39b0*/  IMAD.MOV R5, RZ, RZ, -R5 ;  /* 0x000000ffff057224 */ /* 0x000fe200078e0a05 */
[----:B------:R-:W-:Y:S01]  /*39c0*/  LOP3.LUT R19, R90, 0x7e, RZ, 0xfc, !PT ;  /* 0x0000007e5a137812 */ /* 0x000fe200078efcff */
[----:B------:R-:W-:-:S03]  /*39d0*/  IMAD.HI.U32 R8, R3, R10, RZ ;  /* 0x0000000a03087227 */ /* 0x000fc600078e00ff */
[----:B------:R-:W-:Y:S01]  /*39e0*/  IABS R24, R19 ;  /* 0x0000001300187213 */ /* 0x000fe20000000000 */
[----:B------:R-:W-:Y:S02]  /*39f0*/  IMAD.MOV R8, RZ, RZ, -R8 ;  /* 0x000000ffff087224 */ /* 0x000fe400078e0a08 */
[C---:B------:R-:W-:Y:S02]  /*3a00*/  IMAD R20, R91.reuse, R5, R20 ;  /* 0x000000055b147224 */ /* 0x040fe400078e0214 */
[C---:B------:R-:W-:Y:S02]  /*3a10*/  IMAD R8, R91.reuse, R8, R10 ;  /* 0x000000085b087224 */ /* 0x040fe400078e020a */
[--C-:B------:R-:W-:Y:S01]  /*3a20*/  @!P1 IMAD.IADD R18, R18, 0x1, -R91.reuse ;  /* 0x0000000112129824 */ /* 0x100fe200078e0a5b */
[C---:B------:R-:W-:Y:S01]  /*3a30*/  ISETP.GT.U32.AND P1, PT, R91.reuse, R20, PT ;  /* 0x000000145b00720c */ /* 0x040fe20003f24070 */
[----:B------:R-:W-:Y:S01]  /*3a40*/  @!P6 IMAD.IADD R6, R6, 0x1, -R91 ;  /* 0x000000010606e824 */ /* 0x000fe200078e0a5b */
[----:B------:R-:W-:Y:S01]  /*3a50*/  ISETP.GT.U32.AND P6, PT, R91, R8, PT ;  /* 0x000000085b00720c */ /* 0x000fe20003fc4070 */
[----:B------:R-:W-:-:S04]  /*3a60*/  IMAD.HI.U32 R5, R3, R16, RZ ;  /* 0x0000001003057227 */ /* 0x000fc800078e00ff */
[----:B------:R-:W-:Y:S02]  /*3a70*/  IMAD.MOV R5, RZ, RZ, -R5 ;  /* 0x000000ffff057224 */ /* 0x000fe400078e0a05 */
[----:B------:R-:W-:Y:S02]  /*3a80*/  IMAD.MOV.U32 R23, RZ, RZ, R14 ;  /* 0x000000ffff177224 */ /* 0x000fe400078e000e */
[C---:B------:R-:W-:Y:S01]  /*3a90*/  IMAD R16, R91.reuse, R5, R16 ;  /* 0x000000055b107224 */ /* 0x040fe200078e0210 */
[----:B------:R-:W-:Y:S01]  /*3aa0*/  IABS R5, R21 ;  /* 0x0000001500057213 */ /* 0x000fe20000000000 */
[--C-:B------:R-:W-:Y:S01]  /*3ab0*/  @!P1 IMAD.IADD R20, R20, 0x1, -R91.reuse ;  /* 0x0000000114149824 */ /* 0x100fe200078e0a5b */
[----:B------:R-:W-:Y:S01]  /*3ac0*/  ISETP.GT.U32.AND P1, PT, R91, R6, PT ;  /* 0x000000065b00720c */ /* 0x000fe20003f24070 */
[----:B------:R-:W-:Y:S02]  /*3ad0*/  @!P6 IMAD.IADD R8, R8, 0x1, -R91 ;  /* 0x000000010808e824 */ /* 0x000fe400078e0a5b */
[----:B------:R-:W-:-:S03]  /*3ae0*/  IMAD.HI.U32 R9, R3, R12, RZ ;  /* 0x0000000c03097227 */ /* 0x000fc600078e00ff */
[C---:B------:R-:W-:Y:S01]  /*3af0*/  ISETP.GT.U32.AND P6, PT, R91.reuse, R8, PT ;  /* 0x000000085b00720c */ /* 0x040fe20003fc4070 */
[----:B------:R-:W-:Y:S02]  /*3b00*/  IMAD.MOV.U32 R14, RZ, RZ, R5 ;  /* 0x000000ffff0e7224 */ /* 0x000fe400078e0005 */
[----:B------:R-:W-:Y:S01]  /*3b10*/  @!P5 IMAD.MOV R23, RZ, RZ, -R23 ;  /* 0x000000ffff17d224 */ /* 0x000fe200078e0a17 */
[C---:B------:R-:W-:Y:S01]  /*3b20*/  ISETP.GT.U32.AND P5, PT, R91.reuse, R20, PT ;  /* 0x000000145b00720c */ /* 0x040fe20003fa4070 */
[----:B------:R-:W-:Y:S01]  /*3b30*/  @!P2 IMAD.MOV R18, RZ, RZ, -R18 ;  /* 0x000000ffff12a224 */ /* 0x000fe200078e0a12 */
[----:B------:R-:W-:Y:S01]  /*3b40*/  ISETP.GT.U32.AND P2, PT, R91, R16, PT ;  /* 0x000000105b00720c */ /* 0x000fe20003f44070 */
[----:B------:R-:W-:Y:S01]  /*3b50*/  IMAD.MOV R9, RZ, RZ, -R9 ;  /* 0x000000ffff097224 */ /* 0x000fe200078e0a09 */
[----:B------:R-:W-:Y:S01]  /*3b60*/  STL [R1+0x628], R23 ;  /* 0x0006281701007387 */ /* 0x000fe20000100800 */
[----:B------:R-:W-:-:S03]  /*3b70*/  IMAD.HI.U32 R5, R3, R14, RZ ;  /* 0x0000000e03057227 */ /* 0x000fc600078e00ff */
[----:B------:R0:W-:Y:S01]  /*3b80*/  STL [R1+0x638], R18 ;  /* 0x0006381201007387 */ /* 0x0001e20000100800 */
[----:B------:R-:W-:-:S04]  /*3b90*/  IMAD.HI.U32 R10, R3, R22, RZ ;  /* 0x00000016030a7227 */ /* 0x000fc800078e00ff */
[C---:B------:R-:W-:Y:S01]  /*3ba0*/  IMAD R12, R91.reuse, R9, R12 ;  /* 0x000000095b0c7224 */ /* 0x040fe200078e020c */
[----:B------:R-:W-:Y:S01]  /*3bb0*/  LOP3.LUT R9, R90, 0x80, RZ, 0xfc, !PT ;  /* 0x000000805a097812 */ /* 0x000fe200078efcff */
[----:B------:R-:W-:Y:S02]  /*3bc0*/  IMAD.MOV R10, RZ, RZ, -R10 ;  /* 0x000000ffff0a7224 */ /* 0x000fe400078e0a0a */
[----:B------:R-:W-:Y:S01]  /*3bd0*/  @!P1 IMAD.IADD R6, R6, 0x1, -R91 ;  /* 0x0000000106069824 */ /* 0x000fe200078e0a5b */
[C---:B------:R-:W-:Y:S01]  /*3be0*/  ISETP.GT.U32.AND P1, PT, R91.reuse, R12, PT ;  /* 0x0000000c5b00720c */ /* 0x040fe20003f24070 */
[----:B0-----:R-:W-:Y:S02]  /*3bf0*/  IMAD.MOV R18, RZ, RZ, -R5 ;  /* 0x000000ffff127224 */ /* 0x001fe400078e0a05 */
[C---:B------:R-:W-:Y:S01]  /*3c00*/  IMAD R10, R91.reuse, R10, R22 ;  /* 0x0000000a5b0a7224 */ /* 0x040fe200078e0216 */
[----:B------:R-:W-:Y:S01]  /*3c10*/  IABS R22, R9 ;  /* 0x0000000900167213 */ /* 0x000fe20000000000 */
[----:B------:R-:W-:-:S02]  /*3c20*/  IMAD R14, R91, R18, R14 ;  /* 0x000000125b0e7224 */ /* 0x000fc400078e020e */
[--C-:B------:R-:W-:Y:S02]  /*3c30*/  @!P6 IMAD.IADD R8, R8, 0x1, -R91.reuse ;  /* 0x000000010808e824 */ /* 0x100fe400078e0a5b */
[--C-:B------:R-:W-:Y:S01]  /*3c40*/  @!P5 IMAD.IADD R20, R20, 0x1, -R91.reuse ;  /* 0x000000011414d824 */ /* 0x100fe200078e0a5b */
[C---:B------:R-:W-:Y:S01]  /*3c50*/  ISETP.GT.U32.AND P6, PT, R91.reuse, R14, PT ;  /* 0x0000000e5b00720c */ /* 0x040fe20003fc4070 */
[--C-:B------:R-:W-:Y:S01]  /*3c60*/  @!P2 IMAD.IADD R16, R16, 0x1, -R91.reuse ;  /* 0x000000011010a824 */ /* 0x100fe200078e0a5b */
[----:B------:R-:W-:Y:S01]  /*3c70*/  ISETP.GT.U32.AND P5, PT, R91, R10, PT ;  /* 0x0000000a5b00720c */ /* 0x000fe20003fa4070 */
[----:B------:R-:W-:Y:S01]  /*3c80*/  @!P1 IMAD.IADD R12, R12, 0x1, -R91 ;  /* 0x000000010c0c9824 */ /* 0x000fe200078e0a5b */
[----:B------:R-:W-:Y:S01]  /*3c90*/  ISETP.GE.AND P2, PT, R15, RZ, PT ;  /* 0x000000ff0f00720c */ /* 0x000fe20003f46270 */
[----:B------:R-:W-:Y:S01]  /*3ca0*/  IMAD.HI.U32 R15, R3, R22, RZ ;  /* 0x00000016030f7227 */ /* 0x000fe200078e00ff */
[----:B------:R-:W-:-:S03]  /*3cb0*/  ISETP.GE.AND P1, PT, R17, RZ, PT ;  /* 0x000000ff1100720c */ /* 0x000fc60003f26270 */
[----:B------:R-:W-:Y:S02]  /*3cc0*/  IMAD.MOV.U32 R37, RZ, RZ, R20 ;  /* 0x000000ffff257224 */ /* 0x000fe400078e0014 */
[----:B------:R-:W-:Y:S02]  /*3cd0*/  IMAD.MOV R15, RZ, RZ, -R15 ;  /* 0x000000ffff0f7224 */ /* 0x000fe400078e0a0f */
[--C-:B------:R-:W-:Y:S01]  /*3ce0*/  @!P6 IMAD.IADD R14, R14, 0x1, -R91.reuse ;  /* 0x000000010e0ee824 */ /* 0x100fe200078e0a5b */
[C---:B------:R-:W-:Y:S01]  /*3cf0*/  ISETP.GT.U32.AND P6, PT, R91.reuse, R12, PT ;  /* 0x0000000c5b00720c */ /* 0x040fe20003fc4070 */
[----:B------:R-:W-:Y:S01]  /*3d00*/  @!P5 IMAD.IADD R10, R10, 0x1, -R91 ;  /* 0x000000010a0ad824 */ /* 0x000fe200078e0a5b */
[C---:B------:R-:W-:Y:S01]  /*3d10*/  ISETP.GT.U32.AND P5, PT, R91.reuse, R16, PT ;  /* 0x000000105b00720c */ /* 0x040fe20003fa4070 */
[----:B------:R-:W-:Y:S02]  /*3d20*/  @!P3 IMAD.MOV R37, RZ, RZ, -R37 ;  /* 0x000000ffff25b224 */ /* 0x000fe400078e0a25 */
[----:B------:R-:W-:Y:S01]  /*3d30*/  IMAD.MOV.U32 R38, RZ, RZ, R6 ;  /* 0x000000ffff267224 */ /* 0x000fe200078e0006 */
[C---:B------:R-:W-:Y:S01]  /*3d40*/  ISETP.GT.U32.AND P3, PT, R91.reuse, R10, PT ;  /* 0x0000000a5b00720c */ /* 0x040fe20003f64070 */
[----:B------:R-:W-:-:S02]  /*3d50*/  IMAD R6, R91, R15, R22 ;  /* 0x0000000f5b067224 */ /* 0x000fc400078e0216 */
[----:B------:R-:W-:-:S04]  /*3d60*/  IMAD.HI.U32 R5, R3, R24, RZ ;  /* 0x0000001803057227 */ /* 0x000fc800078e00ff */
[----:B------:R-:W-:Y:S01]  /*3d70*/  @!P6 IMAD.IADD R12, R12, 0x1, -R91 ;  /* 0x000000010c0ce824 */ /* 0x000fe200078e0a5b */
[----:B------:R-:W-:Y:S01]  /*3d80*/  ISETP.GT.U32.AND P6, PT, R91, R6, PT ;  /* 0x000000065b00720c */ /* 0x000fe20003fc4070 */
[----:B------:R-:W-:Y:S02]  /*3d90*/  IMAD.MOV R5, RZ, RZ, -R5 ;  /* 0x000000ffff057224 */ /* 0x000fe400078e0a05 */
[--C-:B------:R-:W-:Y:S01]  /*3da0*/  @!P5 IMAD.IADD R16, R16, 0x1, -R91.reuse ;  /* 0x000000011010d824 */ /* 0x100fe200078e0a5b */
[----:B------:R-:W-:Y:S01]  /*3db0*/  ISETP.GE.AND P5, PT, R13, RZ, PT ;  /* 0x000000ff0d00720c */ /* 0x000fe20003fa6270 */
[----:B------:R-:W-:Y:S01]  /*3dc0*/  IMAD R18, R91, R5, R24 ;  /* 0x000000055b127224 */ /* 0x000fe200078e0218 */
[----:B------:R-:W-:Y:S01]  /*3dd0*/  LOP3.LUT R5, R90, 0x82, RZ, 0xfc, !PT ;  /* 0x000000825a057812 */ /* 0x000fe200078efcff */
[--C-:B------:R-:W-:Y:S01]  /*3de0*/  @!P3 IMAD.IADD R10, R10, 0x1, -R91.reuse ;  /* 0x000000010a0ab824 */ /* 0x100fe200078e0a5b */
[----:B------:R-:W-:Y:S01]  /*3df0*/  LOP3.LUT R13, R90, 0x84, RZ, 0xfc, !PT ;  /* 0x000000845a0d7812 */ /* 0x000fe200078efcff */
[----:B------:R-:W-:Y:S01]  /*3e00*/  @!P4 IMAD.MOV R38, RZ, RZ, -R38 ;  /* 0x000000ffff26c224 */ /* 0x000fe200078e0a26 */
[----:B------:R-:W-:Y:S01]  /*3e10*/  ISETP.GE.AND P3, PT, R11, RZ, PT ;  /* 0x000000ff0b00720c */ /* 0x000fe20003f66270 */
[----:B------:R-:W-:Y:S01]  /*3e20*/  IMAD.MOV.U32 R15, RZ, RZ, R12 ;  /* 0x000000ffff0f7224 */ /* 0x000fe200078e000c */
[----:B------:R-:W-:Y:S01]  /*3e30*/  ISETP.GT.U32.AND P4, PT, R91, R14, PT ;  /* 0x0000000e5b00720c */ /* 0x000fe20003f84070 */
[----:B------:R-:W-:Y:S01]  /*3e40*/  @!P6 IMAD.IADD R6, R6, 0x1, -R91 ;  /* 0x000000010606e824 */ /* 0x000fe200078e0a5b */
[----:B------:R-:W-:Y:S01]  /*3e50*/  IABS R20, R5 ;  /* 0x0000000500147213 */ /* 0x000fe20000000000 */
[----:B------:R-:W-:Y:S01]  /*3e60*/  IMAD.MOV.U32 R23, RZ, RZ, R8 ;  /* 0x000000ffff177224 */ /* 0x000fe200078e0008 */
[----:B------:R-:W-:Y:S01]  /*3e70*/  IABS R11, R13 ;  /* 0x0000000d000b7213 */ /* 0x000fe20000000000 */
[----:B------:R-:W-:-:S02]  /*3e80*/  IMAD.MOV.U32 R17, RZ, RZ, R16 ;  /* 0x000000ffff117224 */ /* 0x000fc400078e0010 */
[----:B------:R-:W-:-:S04]  /*3e90*/  IMAD.HI.U32 R8, R3, R20, RZ ;  /* 0x0000001403087227 */ /* 0x000fc800078e00ff */
[----:B------:R-:W-:Y:S02]  /*3ea0*/  IMAD.MOV.U32 R16, RZ, RZ, R11 ;  /* 0x000000ffff107224 */ /* 0x000fe400078e000b */
[----:B------:R-:W-:Y:S01]  /*3eb0*/  @!P5 IMAD.MOV R15, RZ, RZ, -R15 ;  /* 0x000000ffff0fd224 */ /* 0x000fe200078e0a0f */
[C---:B------:R-:W-:Y:S01]  /*3ec0*/  ISETP.GT.U32.AND P5, PT, R91.reuse, R6, PT ;  /* 0x000000065b00720c */ /* 0x040fe20003fa4070 */
[----:B------:R-:W-:Y:S01]  /*3ed0*/  @!P2 IMAD.MOV R23, RZ, RZ, -R23 ;  /* 0x000000ffff17a224 */ /* 0x000fe200078e0a17 */
[----:B------:R-:W-:Y:S01]  /*3ee0*/  ISETP.GT.U32.AND P2, PT, R91, R18, PT ;  /* 0x000000125b00720c */ /* 0x000fe20003f44070 */
[----:B------:R-:W-:Y:S02]  /*3ef0*/  IMAD.MOV R8, RZ, RZ, -R8 ;  /* 0x000000ffff087224 */ /* 0x000fe400078e0a08 */
[----:B------:R-:W-:Y:S01]  /*3f00*/  @!P1 IMAD.MOV R17, RZ, RZ, -R17 ;  /* 0x000000ffff119224 */ /* 0x000fe200078e0a11 */
[----:B------:R-:W-:Y:S01]  /*3f10*/  STL [R1+0x640], R23 ;  /* 0x0006401701007387 */ /* 0x000fe20000100800 */
[----:B------:R-:W-:-:S03]  /*3f20*/  IMAD.HI.U32 R11, R3, R16, RZ ;  /* 0x00000010030b7227 */ /* 0x000fc600078e00ff */
[----:B------:R-:W-:Y:S01]  /*3f30*/  STL [R1+0x648], R17 ;  /* 0x0006481101007387 */ /* 0x000fe20000100800 */
[----:B------:R-:W-:Y:S01]  /*3f40*/  @!P3 IMAD.MOV R10, RZ, RZ, -R10 ;  /* 0x000000ffff0ab224 */ /* 0x000fe200078e0a0a */
[----:B------:R-:W-:Y:S01]  /*3f50*/  ISETP.GE.AND P3, PT, R9, RZ, PT ;  /* 0x000000ff0900720c */ /* 0x000fe20003f66270 */
[----:B------:R-:W-:Y:S01]  /*3f60*/  @!P4 IMAD.IADD R14, R14, 0x1, -R91 ;  /* 0x000000010e0ec824 */ /* 0x000fe200078e0a5b */
[----:B------:R-:W-:Y:S01]  /*3f70*/  ISETP.GE.AND P4, PT, R21, RZ, PT ;  /* 0x000000ff1500720c */ /* 0x000fe20003f86270 */
[C---:B------:R-:W-:Y:S01]  /*3f80*/  IMAD R8, R91.reuse, R8, R20 ;  /* 0x000000085b087224 */ /* 0x040fe200078e0214 */
[----:B------:R0:W-:Y:S01]  /*3f90*/  STL [R1+0x44], R15 ;  /* 0x0000440f01007387 */ /* 0x0001e20000100800 */
[----:B------:R-:W-:Y:S02]  /*3fa0*/  IMAD.MOV R11, RZ, RZ, -R11 ;  /* 0x000000ffff0b7224 */ /* 0x000fe400078e0a0b */
[----:B------:R-:W-:Y:S01]  /*3fb0*/  @!P5 IMAD.IADD R6, R6, 0x1, -R91 ;  /* 0x000000010606d824 */ /* 0x000fe200078e0a5b */
[----:B------:R1:W-:Y:S01]  /*3fc0*/  STL [R1+0x40], R10 ;  /* 0x0000400a01007387 */ /* 0x0003e20000100800 */
[----:B------:R-:W-:Y:S01]  /*3fd0*/  ISETP.GT.U32.AND P6, PT, R91, R8, PT ;  /* 0x000000085b00720c */ /* 0x000fe20003fc4070 */
[----:B------:R-:W-:-:S02]  /*3fe0*/  IMAD.MOV.U32 R12, RZ, RZ, R14 ;  /* 0x000000ffff0c7224 */ /* 0x000fc400078e000e */
[----:B------:R-:W-:Y:S01]  /*3ff0*/  @!P2 IMAD.IADD R18, R18, 0x1, -R91 ;  /* 0x000000011212a824 */ /* 0x000fe200078e0a5b */
[----:B------:R-:W-:Y:S01]  /*4000*/  ISETP.GE.AND P2, PT, R19, RZ, PT ;  /* 0x000000ff1300720c */ /* 0x000fe20003f46270 */
[----:B------:R-:W-:Y:S01]  /*4010*/  IMAD.MOV.U32 R31, RZ, RZ, R6 ;  /* 0x000000ffff1f7224 */ /* 0x000fe200078e0006 */
[C---:B0-----:R-:W-:Y:S01]  /*4020*/  LOP3.LUT R15, R90.reuse, 0x88, RZ, 0xfc, !PT ;  /* 0x000000885a0f7812 */ /* 0x041fe200078efcff */
[----:B------:R-:W-:Y:S01]  /*4030*/  @!P4 IMAD.MOV R12, RZ, RZ, -R12 ;  /* 0x000000ffff0cc224 */ /* 0x000fe200078e0a0c */
[----:B------:R-:W-:Y:S01]  /*4040*/  ISETP.GE.AND P4, PT, R5, RZ, PT ;  /* 0x000000ff0500720c */ /* 0x000fe20003f86270 */
[C---:B-1----:R-:W-:Y:S01]  /*4050*/  IMAD R10, R91.reuse, R11, R16 ;  /* 0x0000000b5b0a7224 */ /* 0x042fe200078e0210 */
[----:B------:R-:W-:Y:S01]  /*4060*/  LOP3.LUT R5, R90, 0x86, RZ, 0xfc, !PT ;  /* 0x000000865a057812 */ /* 0x000fe200078efcff */
[----:B------:R-:W-:Y:S01]  /*4070*/  @!P3 IMAD.MOV R31, RZ, RZ, -R31 ;  /* 0x000000ffff1fb224 */ /* 0x000fe200078e0a1f */
[C---:B------:R-:W-:Y:S01]  /*4080*/  ISETP.GT.U32.AND P1, PT, R91.reuse, R18, PT ;  /* 0x000000125b00720c */ /* 0x040fe20003f24070 */
[----:B------:R-:W-:Y:S01]  /*4090*/  @!P6 IMAD.IADD R8, R8, 0x1, -R91 ;  /* 0x000000010808e824 */ /* 0x000fe200078e0a5b */
[----:B------:R-:W-:Y:S01]  /*40a0*/  ISETP.GT.U32.AND P5, PT, R91, R10, PT ;  /* 0x0000000a5b00720c */ /* 0x000fe20003fa4070 */
[----:B------:R0:W-:Y:S01]  /*40b0*/  STL [R1+0x650], R12 ;  /* 0x0006500c01007387 */ /* 0x0001e20000100800 */
[----:B------:R-:W-:-:S02]  /*40c0*/  IABS R14, R5 ;  /* 0x00000005000e7213 */ /* 0x000fc40000000000 */
[----:B------:R-:W-:Y:S02]  /*40d0*/  LOP3.LUT R11, R90, 0x8c, RZ, 0xfc, !PT ;  /* 0x0000008c5a0b7812 */ /* 0x000fe400078efcff */
[----:B------:R-:W-:Y:S01]  /*40e0*/  ISETP.GE.AND P6, PT, R5, RZ, PT ;  /* 0x000000ff0500720c */ /* 0x000fe20003fc6270 */
[----:B------:R-:W-:Y:S01]  /*40f0*/  IMAD.HI.U32 R9, R3, R14, RZ ;  /* 0x0000000e03097227 */ /* 0x000fe200078e00ff */
[----:B------:R-:W-:Y:S02]  /*4100*/  IABS R5, R11 ;  /* 0x0000000b00057213 */ /* 0x000fe40000000000 */
[----:B------:R-:W-:Y:S01]  /*4110*/  ISETP.GE.AND P3, PT, R15, RZ, PT ;  /* 0x000000ff0f00720c */ /* 0x000fe20003f66270 */
[----:B------:R-:W-:Y:S01]  /*4120*/  IMAD.MOV R6, RZ, RZ, -R9 ;  /* 0x000000ffff067224 */ /* 0x000fe200078e0a09 */
[----:B0-----:R-:W-:Y:S01]  /*4130*/  IABS R12, R15 ;  /* 0x0000000f000c7213 */ /* 0x001fe20000000000 */
[----:B------:R-:W-:Y:S01]  /*4140*/  @!P5 IMAD.IADD R10, R10, 0x1, -R91 ;  /* 0x000000010a0ad824 */ /* 0x000fe200078e0a5b */
[C---:B------:R-:W-:Y:S01]  /*4150*/  ISETP.GT.U32.AND P5, PT, R91.reuse, R8, PT ;  /* 0x000000085b00720c */ /* 0x040fe20003fa4070 */
[----:B------:R-:W-:-:S02]  /*4160*/  IMAD R6, R91, R6, R14 ;  /* 0x000000065b067224 */ /* 0x000fc400078e020e */
[----:B------:R-:W-:Y:S01]  /*4170*/  @!P1 IMAD.IADD R18, R18, 0x1, -R91 ;  /* 0x0000000112129824 */ /* 0x000fe200078e0a5b */
[----:B------:R-:W-:Y:S01]  /*4180*/  ISETP.GE.AND P1, PT, R13, RZ, PT ;  /* 0x000000ff0d00720c */ /* 0x000fe20003f26270 */
[----:B------:R-:W-:Y:S01]  /*4190*/  IMAD.HI.U32 R9, R3, R12, RZ ;  /* 0x0000000c03097227 */ /* 0x000fe200078e00ff */
[----:B------:R-:W-:-:S03]  /*41a0*/  LOP3.LUT R13, R90, 0x8a, RZ, 0xfc, !PT ;  /* 0x0000008a5a0d7812 */ /* 0x000fc600078efcff */
[----:B------:R-:W-:Y:S01]  /*41b0*/  IMAD.MOV.U32 R17, RZ, RZ, R18 ;  /* 0x000000ffff117224 */ /* 0x000fe200078e0012 */
[----:B------:R-:W-:Y:S01]  /*41c0*/  IABS R88, R13 ;  /* 0x0000000d00587213 */ /* 0x000fe20000000000 */
[----:B------:R-:W-:Y:S01]  /*41d0*/  IMAD.MOV R89, RZ, RZ, -R9 ;  /* 0x000000ffff597224 */ /* 0x000fe200078e0a09 */
[----:B------:R-:W-:Y:S01]  /*41e0*/  LOP3.LUT R18, R90, 0x94, RZ, 0xfc, !PT ;  /* 0x000000945a127812 */ /* 0x000fe200078efcff */
[----:B------:R-:W-:Y:S01]  /*41f0*/  @!P5 IMAD.IADD R8, R8, 0x1, -R91 ;  /* 0x000000010808d824 */ /* 0x000fe200078e0a5b */
[C---:B------:R-:W-:Y:S01]  /*4200*/  ISETP.GT.U32.AND P5, PT, R91.reuse, R6, PT ;  /* 0x000000065b00720c */ /* 0x040fe20003fa4070 */
[----:B------:R-:W-:Y:S01]  /*4210*/  @!P2 IMAD.MOV R17, RZ, RZ, -R17 ;  /* 0x000000ffff11a224 */ /* 0x000fe200078e0a11 */
[C---:B------:R-:W-:Y:S01]  /*4220*/  ISETP.GT.U32.AND P2, PT, R91.reuse, R10, PT ;  /* 0x0000000a5b00720c */ /* 0x040fe20003f44070 */
[C---:B------:R-:W-:Y:S01]  /*4230*/  IMAD R89, R91.reuse, R89, R12 ;  /* 0x000000595b597224 */ /* 0x040fe200078e020c */
[----:B------:R-:W-:Y:S01]  /*4240*/  IABS R12, R18 ;  /* 0x00000012000c7213 */ /* 0x000fe20000000000 */
[----:B------:R-:W-:Y:S01]  /*4250*/  IMAD.MOV.U32 R30, RZ, RZ, R8 ;  /* 0x000000ffff1e7224 */ /* 0x000fe200078e0008 */
[----:B------:R0:W-:Y:S01]  /*4260*/  STL [R1+0x658], R17 ;  /* 0x0006581101007387 */ /* 0x0001e20000100800 */
[----:B------:R-:W-:Y:S01]  /*4270*/  IMAD.MOV.U32 R14, RZ, RZ, R5 ;  /* 0x000000ffff0e7224 */ /* 0x000fe200078e0005 */
[----:B------:R-:W-:Y:S01]  /*4280*/  LOP3.LUT R8, R90, 0x92, RZ, 0xfc, !PT ;  /* 0x000000925a087812 */ /* 0x000fe200078efcff */
[----:B------:R-:W-:Y:S01]  /*4290*/  @!P4 IMAD.MOV R30, RZ, RZ, -R30 ;  /* 0x000000ffff1ec224 */ /* 0x000fe200078e0a1e */
[----:B------:R-:W-:Y:S01]  /*42a0*/  ISETP.GT.U32.AND P4, PT, R91, R89, PT ;  /* 0x000000595b00720c */ /* 0x000fe20003f84070 */
[----:B------:R-:W-:Y:S01]  /*42b0*/  IMAD.HI.U32 R9, R3, R14, RZ ;  /* 0x0000000e03097227 */ /* 0x000fe200078e00ff */
[----:B------:R-:W-:-:S03]  /*42c0*/  IABS R84, R8 ;  /* 0x0000000800547213 */ /* 0x000fc60000000000 */
[--C-:B------:R-:W-:Y:S02]  /*42d0*/  @!P5 IMAD.IADD R6, R6, 0x1, -R91.reuse ;  /* 0x000000010606d824 */ /* 0x100fe400078e0a5b */
[----:B------:R-:W-:Y:S01]  /*42e0*/  @!P2 IMAD.IADD R10, R10, 0x1, -R91 ;  /* 0x000000010a0aa824 */ /* 0x000fe200078e0a5b */
[----:B------:R-:W-:Y:S01]  /*42f0*/  ISETP.GE.AND P2, PT, R13, RZ, PT ;  /* 0x000000ff0d00720c */ /* 0x000fe20003f46270 */
[----:B------:R-:W-:Y:S01]  /*4300*/  IMAD.MOV R9, RZ, RZ, -R9 ;  /* 0x000000ffff097224 */ /* 0x000fe200078e0a09 */
[----:B------:R-:W-:Y:S01]  /*4310*/  ISETP.GT.U32.AND P5, PT, R91, R6, PT ;  /* 0x000000065b00720c */ /* 0x000fe20003fa4070 */
[----:B------:R-:W-:Y:S01]  /*4320*/  IMAD.HI.U32 R5, R3, R88, RZ ;  /* 0x0000005803057227 */ /* 0x000fe200078e00ff */
[----:B------:R-:W-:-:S03]  /*4330*/  LOP3.LUT R13, R90, 0x8e, RZ, 0xfc, !PT ;  /* 0x0000008e5a0d7812 */ /* 0x000fc600078efcff */
[----:B------:R-:W-:Y:S01]  /*4340*/  IMAD.MOV.U32 R16, RZ, RZ, R10 ;  /* 0x000000ffff107224 */ /* 0x000fe200078e000a */
[----:B0-----:R-:W-:Y:S01]  /*4350*/  IABS R17, R13 ;  /* 0x0000000d00117213 */ /* 0x001fe20000000000 */
[----:B------:R-:W-:Y:S02]  /*4360*/  IMAD R10, R91, R9, R14 ;  /* 0x000000095b0a7224 */ /* 0x000fe400078e020e */
[----:B------:R-:W-:Y:S02]  /*4370*/  IMAD.MOV R5, RZ, RZ, -R5 ;  /* 0x000000ffff057224 */ /* 0x000fe400078e0a05 */
[--C-:B------:R-:W-:Y:S02]  /*4380*/  @!P4 IMAD.IADD R89, R89, 0x1, -R91.reuse ;  /* 0x000000015959c824 */ /* 0x100fe400078e0a5b */
[----:B------:R-:W-:Y:S02]  /*4390*/  @!P5 IMAD.IADD R6, R6, 0x1, -R91 ;  /* 0x000000010606d824 */ /* 0x000fe400078e0a5b */
[C---:B------:R-:W-:Y:S01]  /*43a0*/  IMAD R88, R91.reuse, R5, R88 ;  /* 0x000000055b587224 */ /* 0x040fe200078e0258 */
[----:B------:R-:W-:Y:S01]  /*43b0*/  ISETP.GT.U32.AND P4, PT, R91, R89, PT ;  /* 0x000000595b00720c */ /* 0x000fe20003f84070 */
[----:B------:R-:W-:-:S02]  /*43c0*/  IMAD.MOV.U32 R15, RZ, RZ, R6 ;  /* 0x000000ffff0f7224 */ /* 0x000fc400078e0006 */
[----:B------:R-:W-:Y:S01]  /*43d0*/  @!P1 IMAD.MOV R16, RZ, RZ, -R16 ;  /* 0x000000ffff109224 */ /* 0x000fe200078e0a10 */
[C---:B------:R-:W-:Y:S01]  /*43e0*/  ISETP.GT.U32.AND P5, PT, R91.reuse, R88, PT ;  /* 0x000000585b00720c */ /* 0x040fe20003fa4070 */
[----:B------:R-:W-:Y:S01]  /*43f0*/  @!P6 IMAD.MOV R15, RZ, RZ, -R15 ;  /* 0x000000ffff0fe224 */ /* 0x000fe200078e0a0f */
[----:B------:R-:W-:Y:S01]  /*4400*/  ISETP.GT.U32.AND P6, PT, R91, R10, PT ;  /* 0x0000000a5b00720c */ /* 0x000fe20003fc4070 */
[----:B------:R-:W-:Y:S01]  /*4410*/  IMAD.HI.U32 R14, R3, R17, RZ ;  /* 0x00000011030e7227 */ /* 0x000fe200078e00ff */
[----:B------:R-:W-:Y:S01]  /*4420*/  ISETP.GE.AND P1, PT, R11, RZ, PT ;  /* 0x000000ff0b00720c */ /* 0x000fe20003f26270 */
[----:B------:R-:W-:Y:S01]  /*4430*/  STL [R1+0x660], R16 ;  /* 0x0006601001007387 */ /* 0x000fe20000100800 */
[C---:B------:R-:W-:Y:S01]  /*4440*/  LOP3.LUT R11, R90.reuse, 0x90, RZ, 0xfc, !PT ;  /* 0x000000905a0b7812 */ /* 0x040fe200078efcff */
[----:B------:R-:W-:Y:S02]  /*4450*/  IMAD.HI.U32 R6, R3, R84, RZ ;  /* 0x0000005403067227 */ /* 0x000fe400078e00ff */
[----:B------:R0:W-:Y:S01]  /*4460*/  STL [R1+0x66c], R15 ;  /* 0x00066c0f01007387 */ /* 0x0001e20000100800 */
[----:B------:R-:W-:Y:S01]  /*4470*/  IABS R85, R11 ;  /* 0x0000000b00557213 */ /* 0x000fe20000000000 */
[--C-:B------:R-:W-:Y:S01]  /*4480*/  @!P4 IMAD.IADD R89, R89, 0x1, -R91.reuse ;  /* 0x000000015959c824 */ /* 0x100fe200078e0a5b */
[----:B------:R-:W-:Y:S01]  /*4490*/  ISETP.GE.AND P4, PT, R13, RZ, PT ;  /* 0x000000ff0d00720c */ /* 0x000fe20003f86270 */
[----:B------:R-:W-:Y:S01]  /*44a0*/  IMAD.MOV R13, RZ, RZ, -R14 ;  /* 0x000000ffff0d7224 */ /* 0x000fe200078e0a0e */
[----:B------:R-:W-:Y:S01]  /*44b0*/  LOP3.LUT R14, R90, 0x9a, RZ, 0xfc, !PT ;  /* 0x0000009a5a0e7812 */ /* 0x000fe200078efcff */
[----:B------:R-:W-:-:S02]  /*44c0*/  @!P6 IMAD.IADD R10, R10, 0x1, -R91 ;  /* 0x000000010a0ae824 */ /* 0x000fc400078e0a5b */
[----:B------:R-:W-:Y:S01]  /*44d0*/  @!P5 IMAD.IADD R88, R88, 0x1, -R91 ;  /* 0x000000015858d824 */ /* 0x000fe200078e0a5b */
[----:B------:R-:W-:Y:S01]  /*44e0*/  IABS R82, R14 ;  /* 0x0000000e00527213 */ /* 0x000fe20000000000 */
[C---:B------:R-:W-:Y:S01]  /*44f0*/  IMAD R17, R91.reuse, R13, R17 ;  /* 0x0000000d5b117224 */ /* 0x040fe200078e0211 */
[C---:B------:R-:W-:Y:S01]  /*4500*/  ISETP.GT.U32.AND P6, PT, R91.reuse, R10, PT ;  /* 0x0000000a5b00720c */ /* 0x040fe20003fc4070 */
[----:B------:R-:W-:Y:S01]  /*4510*/  IMAD.MOV R6, RZ, RZ, -R6 ;  /* 0x000000ffff067224 */ /* 0x000fe200078e0a06 */
[----:B------:R-:W-:Y:S01]  /*4520*/  ISETP.GT.U32.AND P5, PT, R91, R88, PT ;  /* 0x000000585b00720c */ /* 0x000fe20003fa4070 */
[----:B------:R-:W-:Y:S01]  /*4530*/  IMAD.HI.U32 R9, R3, R85, RZ ;  /* 0x0000005503097227 */ /* 0x000fe200078e00ff */
[C---:B------:R-:W-:Y:S02]  /*4540*/  LOP3.LUT R13, R90.reuse, 0x98, RZ, 0xfc, !PT ;  /* 0x000000985a0d7812 */ /* 0x040fe400078efcff */
[----:B0-----:R-:W-:Y:S01]  /*4550*/  LOP3.LUT R15, R90, 0x9c, RZ, 0xfc, !PT ;  /* 0x0000009c5a0f7812 */ /* 0x001fe200078efcff */
[----:B------:R-:W-:Y:S01]  /*4560*/  @!P3 IMAD.MOV R89, RZ, RZ, -R89 ;  /* 0x000000ffff59b224 */ /* 0x000fe200078e0a59 */
[----:B------:R-:W-:Y:S01]  /*4570*/  ISETP.GT.U32.AND P3, PT, R91, R17, PT ;  /* 0x000000115b00720c */ /* 0x000fe20003f64070 */
[----:B------:R-:W-:Y:S01]  /*4580*/  IMAD.HI.U32 R5, R3, R12, RZ ;  /* 0x0000000c03057227 */ /* 0x000fe200078e00ff */
[----:B------:R-:W-:-:S03]  /*4590*/  IABS R83, R13 ;  /* 0x0000000d00537213 */ /* 0x000fc60000000000 */
[C---:B------:R-:W-:Y:S01]  /*45a0*/  IMAD R84, R91.reuse, R6, R84 ;  /* 0x000000065b547224 */ /* 0x040fe200078e0254 */
[----:B------:R-:W-:Y:S01]  /*45b0*/  LOP3.LUT R6, R90, 0x96, RZ, 0xfc, !PT ;  /* 0x000000965a067812 */ /* 0x000fe200078efcff */
[----:B------:R-:W-:Y:S02]  /*45c0*/  IMAD.MOV R9, RZ, RZ, -R9 ;  /* 0x000000ffff097224 */ /* 0x000fe400078e0a09 */
[----:B------:R-:W-:Y:S01]  /*45d0*/  IMAD.MOV R5, RZ, RZ, -R5 ;  /* 0x000000ffff057224 */ /* 0x000fe200078e0a05 */
[----:B------:R-:W-:Y:S01]  /*45e0*/  IABS R16, R6 ;  /* 0x0000000600107213 */ /* 0x000fe20000000000 */
[----:B------:R-:W-:Y:S01]  /*45f0*/  @!P6 IMAD.IADD R10, R10, 0x1, -R91 ;  /* 0x000000010a0ae824 */ /* 0x000fe200078e0a5b */
[C---:B------:R-:W-:Y:S01]  /*4600*/  ISETP.GT.U32.AND P6, PT, R91.reuse, R84, PT ;  /* 0x000000545b00720c */ /* 0x040fe20003fc4070 */
[C---:B------:R-:W-:Y:S02]  /*4610*/  IMAD R85, R91.reuse, R9, R85 ;  /* 0x000000095b557224 */ /* 0x040fe400078e0255 */
[C---:B------:R-:W-:Y:S01]  /*4620*/  IMAD R12, R91.reuse, R5, R12 ;  /* 0x000000055b0c7224 */ /* 0x040fe200078e020c */
[----:B------:R-:W-:Y:S01]  /*4630*/  IABS R5, R15 ;  /* 0x0000000f00057213 */ /* 0x000fe20000000000 */
[--C-:B------:R-:W-:Y:S01]  /*4640*/  @!P5 IMAD.IADD R88, R88, 0x1, -R91.reuse ;  /* 0x000000015858d824 */ /* 0x100fe200078e0a5b */
[----:B------:R-:W-:Y:S01]  /*4650*/  ISETP.GT.U32.AND P5, PT, R91, R85, PT ;  /* 0x000000555b00720c */ /* 0x000fe20003fa4070 */
[----:B------:R-:W-:Y:S01]  /*4660*/  @!P3 IMAD.IADD R17, R17, 0x1, -R91 ;  /* 0x000000011111b824 */ /* 0x000fe200078e0a5b */
[----:B------:R-:W-:Y:S01]  /*4670*/  ISETP.GT.U32.AND P3, PT, R91, R12, PT ;  /* 0x0000000c5b00720c */ /* 0x000fe20003f64070 */
[----:B------:R-:W-:-:S04]  /*4680*/  IMAD.HI.U32 R19, R3, R16, RZ ;  /* 0x0000001003137227 */ /* 0x000fc800078e00ff */
[----:B------:R-:W-:Y:S01]  /*4690*/  @!P6 IMAD.IADD R84, R84, 0x1, -R91 ;  /* 0x000000015454e824 */ /* 0x000fe200078e0a5b */
[----:B------:R-:W-:Y:S01]  /*46a0*/  ISETP.GT.U32.AND P6, PT, R91, R17, PT ;  /* 0x000000115b00720c */ /* 0x000fe20003fc4070 */
[----:B------:R-:W-:Y:S02]  /*46b0*/  IMAD.MOV R19, RZ, RZ, -R19 ;  /* 0x000000ffff137224 */ /* 0x000fe400078e0a13 */
[----:B------:R-:W-:Y:S01]  /*46c0*/  IMAD.MOV.U32 R20, RZ, RZ, R10 ;  /* 0x000000ffff147224 */ /* 0x000fe200078e000a */
[----:B------:R-:W-:Y:S01]  /*46d0*/  LOP3.LUT R10, R90, 0x9e, RZ, 0xfc, !PT ;  /* 0x0000009e5a0a7812 */ /* 0x000fe200078efcff */
[--C-:B------:R-:W-:Y:S01]  /*46e0*/  @!P5 IMAD.IADD R85, R85, 0x1, -R91.reuse ;  /* 0x000000015555d824 */ /* 0x100fe200078e0a5b */
[----:B------:R-:W-:Y:S01]  /*46f0*/  ISETP.GE.AND P5, PT, R11, RZ, PT ;  /* 0x000000ff0b00720c */ /* 0x000fe20003fa6270 */
[----:B------:R-:W-:Y:S02]  /*4700*/  @!P3 IMAD.IADD R12, R12, 0x1, -R91 ;  /* 0x000000010c0cb824 */ /* 0x000fe400078e0a5b */
[C---:B------:R-:W-:Y:S01]  /*4710*/  IMAD R11, R91.reuse, R19, R16 ;  /* 0x000000135b0b7224 */ /* 0x040fe200078e0210 */
[----:B------:R-:W-:Y:S01]  /*4720*/  ISETP.GT.U32.AND P3, PT, R91, R85, PT ;  /* 0x000000555b00720c */ /* 0x000fe20003f64070 */
[----:B------:R-:W-:Y:S01]  /*4730*/  IMAD.HI.U32 R9, R3, R83, RZ ;  /* 0x0000005303097227 */ /* 0x000fe200078e00ff */
[----:B------:R-:W-:-:S03]  /*4740*/  IABS R19, R10 ;  /* 0x0000000a00137213 */ /* 0x000fc60000000000 */
[----:B------:R-:W-:Y:S01]  /*4750*/  @!P1 IMAD.MOV R20, RZ, RZ, -R20 ;  /* 0x000000ffff149224 */ /* 0x000fe200078e0a14 */
[----:B------:R-:W-:Y:S01]  /*4760*/  ISETP.GT.U32.AND P1, PT, R91, R12, PT ;  /* 0x0000000c5b00720c */ /* 0x000fe20003f24070 */
[----:B------:R-:W-:-:S03]  /*4770*/  IMAD.HI.U32 R16, R3, R82, RZ ;  /* 0x0000005203107227 */ /* 0x000fc600078e00ff */
[----:B------:R0:W-:Y:S01]  /*4780*/  STL [R1+0x668], R20 ;  /* 0x0006681401007387 */ /* 0x0001e20000100800 */
[----:B------:R-:W-:Y:S01]  /*4790*/  @!P6 IMAD.IADD R17, R17, 0x1, -R91 ;  /* 0x000000011111e824 */ /* 0x000fe200078e0a5b */
[C---:B------:R-:W-:Y:S01]  /*47a0*/  ISETP.GT.U32.AND P6, PT, R91.reuse, R11, PT ;  /* 0x0000000b5b00720c */ /* 0x040fe20003fc4070 */
[----:B------:R-:W-:Y:S02]  /*47b0*/  IMAD.MOV R9, RZ, RZ, -R9 ;  /* 0x000000ffff097224 */ /* 0x000fe400078e0a09 */
[----:B------:R-:W-:Y:S02]  /*47c0*/  IMAD.MOV R16, RZ, RZ, -R16 ;  /* 0x000000ffff107224 */ /* 0x000fe400078e0a10 */
[C---:B------:R-:W-:Y:S02]  /*47d0*/  IMAD R83, R91.reuse, R9, R83 ;  /* 0x000000095b537224 */ /* 0x040fe400078e0253 */
[C---:B------:R-:W-:Y:S02]  /*47e0*/  IMAD R82, R91.reuse, R16, R82 ;  /* 0x000000105b527224 */ /* 0x040fe400078e0252 */
[----:B------:R-:W-:Y:S01]  /*47f0*/  @!P2 IMAD.MOV R88, RZ, RZ, -R88 ;  /* 0x000000ffff58a224 */ /* 0x000fe200078e0a58 */
[----:B------:R-:W-:Y:S01]  /*4800*/  ISETP.GT.U32.AND P2, PT, R91, R84, PT ;  /* 0x000000545b00720c */ /* 0x000fe20003f44070 */
[----:B------:R-:W-:Y:S01]  /*4810*/  @!P3 IMAD.IADD R85, R85, 0x1, -R91 ;  /* 0x000000015555b824 */ /* 0x000fe200078e0a5b */
[----:B------:R-:W-:Y:S01]  /*4820*/  ISETP.GT.U32.AND P3, PT, R91, R83, PT ;  /* 0x000000535b00720c */ /* 0x000fe20003f64070 */
[----:B------:R-:W-:-:S04]  /*4830*/  IMAD.HI.U32 R9, R3, R5, RZ ;  /* 0x0000000503097227 */ /* 0x000fc800078e00ff */
[----:B------:R-:W-:Y:S01]  /*4840*/  @!P1 IMAD.IADD R12, R12, 0x1, -R91 ;  /* 0x000000010c0c9824 */ /* 0x000fe200078e0a5b */
[----:B------:R-:W-:Y:S01]  /*4850*/  ISETP.GT.U32.AND P1, PT, R91, R82, PT ;  /* 0x000000525b00720c */ /* 0x000fe20003f24070 */
[----:B------:R-:W-:Y:S02]  /*4860*/  IMAD.MOV R9, RZ, RZ, -R9 ;  /* 0x000000ffff097224 */ /* 0x000fe400078e0a09 */
[----:B------:R-:W-:Y:S02]  /*4870*/  @!P6 IMAD.IADD R11, R11, 0x1, -R91 ;  /* 0x000000010b0be824 */ /* 0x000fe400078e0a5b */
[----:B------:R-:W-:Y:S02]  /*4880*/  IMAD.MOV.U32 R21, RZ, RZ, R17 ;  /* 0x000000ffff157224 */ /* 0x000fe400078e0011 */
[C---:B------:R-:W-:Y:S01]  /*4890*/  IMAD R5, R91.reuse, R9, R5 ;  /* 0x000000095b057224 */ /* 0x040fe200078e0205 */
[----:B------:R-:W-:Y:S01]  /*48a0*/  LOP3.LUT R9, R90, 0xa2, RZ, 0xfc, !PT ;  /* 0x000000a25a097812 */ /* 0x000fe200078efcff */
[----:B------:R-:W-:Y:S01]  /*48b0*/  @!P4 IMAD.MOV R21, RZ, RZ, -R21 ;  /* 0x000000ffff15c224 */ /* 0x000fe200078e0a15 */
[----:B------:R-:W-:Y:S01]  /*48c0*/  ISETP.GT.U32.AND P4, PT, R91, R11, PT ;  /* 0x0000000b5b00720c */ /* 0x000fe20003f84070 */
[----:B0-----:R-:W-:Y:S01]  /*48d0*/  IMAD.HI.U32 R20, R3, R19, RZ ;  /* 0x0000001303147227 */ /* 0x001fe200078e00ff */
[----:B------:R-:W-:-:S02]  /*48e0*/  ISETP.GT.U32.AND P6, PT, R91, R5, PT ;  /* 0x000000055b00720c */ /* 0x000fc40003fc4070 */
[----:B------:R-:W-:Y:S01]  /*48f0*/  STL [R1+0x670], R21 ;  /* 0x0006701501007387 */ /* 0x000fe20000100800 */
[--C-:B------:R-:W-:Y:S01]  /*4900*/  @!P2 IMAD.IADD R84, R84, 0x1, -R91.reuse ;  /* 0x000000015454a824 */ /* 0x100fe200078e0a5b */
[----:B------:R-:W-:Y:S01]  /*4910*/  ISETP.GE.AND P2, PT, R8, RZ, PT ;  /* 0x000000ff0800720c */ /* 0x000fe20003f46270 */
[--C-:B------:R-:W-:Y:S01]  /*4920*/  @!P3 IMAD.IADD R83, R83, 0x1, -R91.reuse ;  /* 0x000000015353b824 */ /* 0x100fe200078e0a5b */
[----:B------:R-:W-:Y:S01]  /*4930*/  ISETP.GE.AND P3, PT, R18, RZ, PT ;  /* 0x000000ff1200720c */ /* 0x000fe20003f66270 */
[----:B------:R-:W-:Y:S01]  /*4940*/  IMAD.MOV R20, RZ, RZ, -R20 ;  /* 0x000000ffff147224 */ /* 0x000fe200078e0a14 */
[----:B------:R-:W-:Y:S01]  /*4950*/  LOP3.LUT R8, R90, 0xa0, RZ, 0xfc, !PT ;  /* 0x000000a05a087812 */ /* 0x000fe200078efcff */
[----:B------:R-:W-:Y:S01]  /*4960*/  @!P1 IMAD.IADD R82, R82, 0x1, -R91 ;  /* 0x0000000152529824 */ /* 0x000fe200078e0a5b */
[----:B------:R-:W-:Y:S01]  /*4970*/  ISETP.GE.AND P1, PT, R6, RZ, PT ;  /* 0x000000ff0600720c */ /* 0x000fe20003f26270 */
[C---:B------:R-:W-:Y:S01]  /*4980*/  IMAD R6, R91.reuse, R20, R19 ;  /* 0x000000145b067224 */ /* 0x040fe200078e0213 */
[----:B------:R-:W-:Y:S01]  /*4990*/  IABS R16, R8 ;  /* 0x0000000800107213 */ /* 0x000fe20000000000 */
[----:B------:R-:W-:Y:S01]  /*49a0*/  @!P5 IMAD.MOV R85, RZ, RZ, -R85 ;  /* 0x000000ffff55d224 */ /* 0x000fe200078e0a55 */
[----:B------:R-:W-:Y:S01]  /*49b0*/  ISETP.GT.U32.AND P5, PT, R91, R83, PT ;  /* 0x000000535b00720c */ /* 0x000fe20003fa4070 */
[----:B------:R-:W-:Y:S01]  /*49c0*/  @!P4 IMAD.IADD R11, R11, 0x1, -R91 ;  /* 0x000000010b0bc824 */ /* 0x000fe200078e0a5b */
[----:B------:R-:W-:Y:S01]  /*49d0*/  ISETP.GT.U32.AND P4, PT, R91, R6, PT ;  /* 0x000000065b00720c */ /* 0x000fe20003f84070 */
[----:B------:R-:W-:Y:S01]  /*49e0*/  IMAD.HI.U32 R17, R3, R16, RZ ;  /* 0x0000001003117227 */ /* 0x000fe200078e00ff */
[----:B------:R-:W-:-:S03]  /*49f0*/  IABS R18, R9 ;  /* 0x0000000900127213 */ /* 0x000fc60000000000 */
[----:B------:R-:W-:Y:S02]  /*4a00*/  @!P6 IMAD.IADD R5, R5, 0x1, -R91 ;  /* 0x000000010505e824 */ /* 0x000fe400078e0a5b */
[----:B------:R-:W-:Y:S01]  /*4a10*/  @!P3 IMAD.MOV R12, RZ, RZ, -R12 ;  /* 0x000000ffff0cb224 */ /* 0x000fe200078e0a0c */
[----:B------:R-:W-:Y:S01]  /*4a20*/  ISETP.GE.AND P3, PT, R13, RZ, PT ;  /* 0x000000ff0d00720c */ /* 0x000fe20003f66270 */
[----:B------:R-:W-:Y:S01]  /*4a30*/  @!P2 IMAD.MOV R84, RZ, RZ, -R84 ;  /* 0x000000ffff54a224 */ /* 0x000fe200078e0a54 */
[C---:B------:R-:W-:Y:S01]  /*4a40*/  ISETP.GT.U32.AND P2, PT, R91.reuse, R82, PT ;  /* 0x000000525b00720c */ /* 0x040fe20003f44070 */
[----:B------:R-:W-:Y:S01]  /*4a50*/  IMAD.MOV R17, RZ, RZ, -R17 ;  /* 0x000000ffff117224 */ /* 0x000fe200078e0a11 */
[----:B------:R-:W-:Y:S01]  /*4a60*/  ISETP.GT.U32.AND P6, PT, R91, R5, PT ;  /* 0x000000055b00720c */ /* 0x000fe20003fc4070 */
[----:B------:R-:W-:Y:S01]  /*4a70*/  IMAD.HI.U32 R13, R3, R18, RZ ;  /* 0x00000012030d7227 */ /* 0x000fe200078e00ff */
[----:B------:R0:W-:Y:S03]  /*4a80*/  STL [R1+0x678], R12 ;  /* 0x0006780c01007387 */ /* 0x0001e60000100800 */
[----:B------:R-:W-:-:S02]  /*4a90*/  IMAD R16, R91, R17, R16 ;  /* 0x000000115b107224 */ /* 0x000fc400078e0210 */
[----:B------:R-:W-:Y:S02]  /*4aa0*/  IMAD.MOV R13, RZ, RZ, -R13 ;  /* 0x000000ffff0d7224 */ /* 0x000fe400078e0a0d */
[--C-:B------:R-:W-:Y:S01]  /*4ab0*/  @!P5 IMAD.IADD R83, R83, 0x1, -R91.reuse ;  /* 0x000000015353d824 */ /* 0x100fe200078e0a5b */
[C---:B------:R-:W-:Y:S01]  /*4ac0*/  ISETP.GT.U32.AND P5, PT, R91.reuse, R16, PT ;  /* 0x000000105b00720c */ /* 0x040fe20003fa4070 */
[----:B------:R-:W-:Y:S01]  /*4ad0*/  @!P4 IMAD.IADD R6, R6, 0x1, -R91 ;  /* 0x000000010606c824 */ /* 0x000fe200078e0a5b */
[C---:B0-----:R-:W-:Y:S01]  /*4ae0*/  LOP3.LUT R12, R90.reuse, 0xa4, RZ, 0xfc, !PT ;  /* 0x000000a45a0c7812 */ /* 0x041fe200078efcff */
[C---:B------:R-:W-:Y:S01]  /*4af0*/  IMAD R18, R91.reuse, R13, R18 ;  /* 0x0000000d5b127224 */ /* 0x040fe200078e0212 */
[----:B------:R-:W-:Y:S01]  /*4b00*/  LOP3.LUT R13, R90, 0xac, RZ, 0xfc, !PT ;  /* 0x000000ac5a0d7812 */ /* 0x000fe200078efcff */
[----:B------:R-:W-:Y:S01]  /*4b10*/  IMAD.MOV.U32 R19, RZ, RZ, R11 ;  /* 0x000000ffff137224 */ /* 0x000fe200078e000b */
[C---:B------:R-:W-:Y:S01]  /*4b20*/  ISETP.GT.U32.AND P4, PT, R91.reuse, R6, PT ;  /* 0x000000065b00720c */ /* 0x040fe20003f84070 */
[----:B------:R-:W-:Y:S01]  /*4b30*/  @!P2 IMAD.IADD R82, R82, 0x1, -R91 ;  /* 0x000000015252a824 */ /* 0x000fe200078e0a5b */
[----:B------:R-:W-:Y:S01]  /*4b40*/  ISETP.GE.AND P2, PT, R14, RZ, PT ;  /* 0x000000ff0e00720c */ /* 0x000fe20003f46270 */
[----:B------:R-:W-:Y:S01]  /*4b50*/  @!P1 IMAD.MOV R19, RZ, RZ, -R19 ;  /* 0x000000ffff139224 */ /* 0x000fe200078e0a13 */
[----:B------:R-:W-:Y:S01]  /*4b60*/  ISETP.GT.U32.AND P1, PT, R91, R18, PT ;  /* 0x000000125b00720c */ /* 0x000fe20003f24070 */
[----:B------:R-:W-:Y:S01]  /*4b70*/  @!P6 IMAD.IADD R5, R5, 0x1, -R91 ;  /* 0x000000010505e824 */ /* 0x000fe200078e0a5b */
[----:B------:R-:W-:Y:S01]  /*4b80*/  ISETP.GE.AND P6, PT, R15, RZ, PT ;  /* 0x000000ff0f00720c */ /* 0x000fe20003fc6270 */
[----:B------:R-:W-:Y:S01]  /*4b90*/  @!P3 IMAD.MOV R83, RZ, RZ, -R83 ;  /* 0x000000ffff53b224 */ /* 0x000fe200078e0a53 */
[----:B------:R-:W-:Y:S01]  /*4ba0*/  ISETP.GE.AND P3, PT, R10, RZ, PT ;  /* 0x000000ff0a00720c */ /* 0x000fe20003f66270 */
[--C-:B------:R-:W-:Y:S01]  /*4bb0*/  @!P5 IMAD.IADD R16, R16, 0x1, -R91.reuse ;  /* 0x000000011010d824 */ /* 0x100fe200078e0a5b */
[----:B------:R-:W-:Y:S01]  /*4bc0*/  IABS R14, R12 ;  /* 0x0000000c000e7213 */ /* 0x000fe20000000000 */
[----:B------:R-:W-:Y:S01]  /*4bd0*/  STL [R1+0x68c], R19 ;  /* 0x00068c1301007387 */ /* 0x000fe20000100800 */
[----:B------:R-:W-:Y:S01]  /*4be0*/  LOP3.LUT R11, R90, 0xb4, RZ, 0xfc, !PT ;  /* 0x000000b45a0b7812 */ /* 0x000fe200078efcff */
[----:B------:R-:W-:Y:S01]  /*4bf0*/  @!P4 IMAD.IADD R6, R6, 0x1, -R91 ;  /* 0x000000010606c824 */ /* 0x000fe200078e0a5b */
[----:B------:R-:W-:Y:S01]  /*4c00*/  ISETP.GT.U32.AND P5, PT, R91, R16, PT ;  /* 0x000000105b00720c */ /* 0x000fe20003fa4070 */
[----:B------:R-:W-:Y:S01]  /*4c10*/  IMAD.HI.U32 R10, R3, R14, RZ ;  /* 0x0000000e030a7227 */ /* 0x000fe200078e00ff */
[----:B------:R-:W-:-:S02]  /*4c20*/  ISETP.GE.AND P4, PT, R12, RZ, PT ;  /* 0x000000ff0c00720c */ /* 0x000fc40003f86270 */
[----:B------:R-:W-:Y:S01]  /*4c30*/  LOP3.LUT R12, R90, 0xa6, RZ, 0xfc, !PT ;  /* 0x000000a65a0c7812 */ /* 0x000fe200078efcff */
[----:B------:R-:W-:Y:S02]  /*4c40*/  @!P1 IMAD.IADD R18, R18, 0x1, -R91 ;  /* 0x0000000112129824 */ /* 0x000fe400078e0a5b */
[----:B------:R-:W-:Y:S01]  /*4c50*/  @!P2 IMAD.MOV R82, RZ, RZ, -R82 ;  /* 0x000000ffff52a224 */ /* 0x000fe200078e0a52 */
[----:B------:R-:W-:Y:S01]  /*4c60*/  ISETP.GE.AND P2, PT, R8, RZ, PT ;  /* 0x000000ff0800720c */ /* 0x000fe20003f46270 */
[----:B------:R-:W-:Y:S01]  /*4c70*/  @!P6 IMAD.MOV R5, RZ, RZ, -R5 ;  /* 0x000000ffff05e224 */ /* 0x000fe200078e0a05 */
[----:B------:R-:W-:Y:S01]  /*4c80*/  ISETP.GT.U32.AND P1, PT, R91, R18, PT ;  /* 0x000000125b00720c */ /* 0x000fe20003f24070 */
[----:B------:R-:W-:Y:S01]  /*4c90*/  IMAD.MOV.U32 R8, RZ, RZ, R6 ;  /* 0x000000ffff087224 */ /* 0x000fe200078e0006 */
[----:B------:R-:W-:Y:S01]  /*4ca0*/  ISETP.GE.AND P6, PT, R9, RZ, PT ;  /* 0x000000ff0900720c */ /* 0x000fe20003fc6270 */
[----:B------:R-:W-:Y:S01]  /*4cb0*/  IMAD.MOV R10, RZ, RZ, -R10 ;  /* 0x000000ffff0a7224 */ /* 0x000fe200078e0a0a */
[----:B------:R0:W-:Y:S01]  /*4cc0*/  STL [R1+0x688], R5 ;  /* 0x0006880501007387 */ /* 0x0001e20000100800 */
[----:B------:R-:W-:Y:S01]  /*4cd0*/  @!P3 IMAD.MOV R8, RZ, RZ, -R8 ;  /* 0x000000ffff08b224 */ /* 0x000fe200078e0a08 */
[----:B------:R-:W-:Y:S01]  /*4ce0*/  ISETP.GE.AND P3, PT, R12, RZ, PT ;  /* 0x000000ff0c00720c */ /* 0x000fe20003f66270 */
[----:B------:R-:W-:Y:S01]  /*4cf0*/  @!P5 IMAD.IADD R16, R16, 0x1, -R91 ;  /* 0x000000011010d824 */ /* 0x000fe200078e0a5b */
[----:B------:R-:W-:-:S02]  /*4d00*/  IABS R12, R12 ;  /* 0x0000000c000c7213 */ /* 0x000fc40000000000 */
[----:B------:R1:W-:Y:S01]  /*4d10*/  STL [R1+0x694], R8 ;  /* 0x0006940801007387 */ /* 0x0003e20000100800 */
[----:B------:R-:W-:Y:S01]  /*4d20*/  IMAD.MOV.U32 R81, RZ, RZ, R16 ;  /* 0x000000ffff517224 */ /* 0x000fe200078e0010 */
[----:B------:R-:W-:Y:S01]  /*4d30*/  LOP3.LUT R6, R90, 0xaa, RZ, 0xfc, !PT ;  /* 0x000000aa5a067812 */ /* 0x000fe200078efcff */
[----:B------:R-:W-:Y:S02]  /*4d40*/  @!P1 IMAD.IADD R18, R18, 0x1, -R91 ;  /* 0x0000000112129824 */ /* 0x000fe400078e0a5b */
[C---:B0-----:R-:W-:Y:S01]  /*4d50*/  IMAD R5, R91.reuse, R10, R14 ;  /* 0x0000000a5b057224 */ /* 0x041fe200078e020e */
[----:B------:R-:W-:Y:S01]  /*4d60*/  IABS R78, R6 ;  /* 0x00000006004e7213 */ /* 0x000fe20000000000 */
[----:B------:R-:W-:Y:S01]  /*4d70*/  IMAD.MOV.U32 R80, RZ, RZ, R18 ;  /* 0x000000ffff507224 */ /* 0x000fe200078e0012 */
[----:B------:R-:W-:Y:S01]  /*4d80*/  ISETP.GE.AND P1, PT, R6, RZ, PT ;  /* 0x000000ff0600720c */ /* 0x000fe20003f26270 */
[----:B------:R-:W-:Y:S01]  /*4d90*/  @!P2 IMAD.MOV R81, RZ, RZ, -R81 ;  /* 0x000000ffff51a224 */ /* 0x000fe200078e0a51 */
[----:B------:R-:W-:Y:S01]  /*4da0*/  ISETP.GT.U32.AND P5, PT, R91, R5, PT ;  /* 0x000000055b00720c */ /* 0x000fe20003fa4070 */
[----:B-1----:R-:W-:Y:S01]  /*4db0*/  IMAD.HI.U32 R8, R3, R12, RZ ;  /* 0x0000000c03087227 */ /* 0x002fe200078e00ff */
[----:B------:R-:W-:-:S02]  /*4dc0*/  ISETP.GE.AND P2, PT, R79, RZ, PT ;  /* 0x000000ff4f00720c */ /* 0x000fc40003f46270 */
[----:B------:R-:W-:Y:S01]  /*4dd0*/  IABS R79, R79 ;  /* 0x0000004f004f7213 */ /* 0x000fe20000000000 */
[----:B------:R-:W-:Y:S01]  /*4de0*/  IMAD.MOV R8, RZ, RZ, -R8 ;  /* 0x000000ffff087224 */ /* 0x000fe200078e0a08 */
[----:B------:R-:W-:Y:S01]  /*4df0*/  LOP3.LUT R14, R90, 0xae, RZ, 0xfc, !PT ;  /* 0x000000ae5a0e7812 */ /* 0x000fe200078efcff */
[----:B------:R-:W-:Y:S02]  /*4e00*/  @!P6 IMAD.MOV R80, RZ, RZ, -R80 ;  /* 0x000000ffff50e224 */ /* 0x000fe400078e0a50 */
[----:B------:R-:W-:Y:S01]  /*4e10*/  IMAD R12, R91, R8, R12 ;  /* 0x000000085b0c7224 */ /* 0x000fe200078e020c */
[----:B------:R-:W-:Y:S01]  /*4e20*/  IABS R8, R13 ;  /* 0x0000000d00087213 */ /* 0x000fe20000000000 */
[----:B------:R-:W-:-:S03]  /*4e30*/  IMAD.HI.U32 R9, R3, R79, RZ ;  /* 0x0000004f03097227 */ /* 0x000fc600078e00ff */
[----:B------:R-:W-:Y:S01]  /*4e40*/  ISETP.GT.U32.AND P6, PT, R91, R12, PT ;  /* 0x0000000c5b00720c */ /* 0x000fe20003fc4070 */
[----:B------:R-:W-:Y:S02]  /*4e50*/  @!P5 IMAD.IADD R5, R5, 0x1, -R91 ;  /* 0x000000010505d824 */ /* 0x000fe400078e0a5b */
[----:B------:R-:W-:-:S03]  /*4e60*/  IMAD.HI.U32 R6, R3, R78, RZ ;  /* 0x0000004e03067227 */ /* 0x000fc600078e00ff */
[C---:B------:R-:W-:Y:S01]  /*4e70*/  ISETP.GT.U32.AND P5, PT, R91.reuse, R5, PT ;  /* 0x000000055b00720c */ /* 0x040fe20003fa4070 */
[----:B------:R-:W-:Y:S02]  /*4e80*/  IMAD.MOV R9, RZ, RZ, -R9 ;  /* 0x000000ffff097224 */ /* 0x000fe400078e0a09 */
[----:B------:R-:W-:Y:S02]  /*4e90*/  IMAD.MOV R6, RZ, RZ, -R6 ;  /* 0x000000ffff067224 */ /* 0x000fe400078e0a06 */
[C---:B------:R-:W-:Y:S01]  /*4ea0*/  IMAD R79, R91.reuse, R9, R79 ;  /* 0x000000095b4f7224 */ /* 0x040fe200078e024f */
[----:B------:R-:W-:Y:S01]  /*4eb0*/  LOP3.LUT R9, R90, 0xb0, RZ, 0xfc, !PT ;  /* 0x000000b05a097812 */ /* 0x000fe200078efcff */
[----:B------:R-:W-:Y:S02]  /*4ec0*/  @!P6 IMAD.IADD R12, R12, 0x1, -R91 ;  /* 0x000000010c0ce824 */ /* 0x000fe400078e0a5b */
[----:B------:R-:W-:Y:S01]  /*4ed0*/  IMAD R78, R91, R6, R78 ;  /* 0x000000065b4e7224 */ /* 0x000fe200078e024e */
[----:B------:R-:W-:Y:S01]  /*4ee0*/  IABS R77, R9 ;  /* 0x00000009004d7213 */ /* 0x000fe20000000000 */
[----:B------:R-:W-:Y:S01]  /*4ef0*/  IMAD.HI.U32 R6, R3, R8, RZ ;  /* 0x0000000803067227 */ /* 0x000fe200078e00ff */
[----:B------:R-:W-:-:S03]  /*4f00*/  ISETP.GT.U32.AND P6, PT, R91, R12, PT ;  /* 0x0000000c5b00720c */ /* 0x000fc60003fc4070 */
[----:B------:R-:W-:Y:S01]  /*4f10*/  @!P5 IMAD.IADD R5, R5, 0x1, -R91 ;  /* 0x000000010505d824 */ /* 0x000fe200078e0a5b */
[----:B------:R-:W-:Y:S01]  /*4f20*/  ISETP.GT.U32.AND P5, PT, R91, R79, PT ;  /* 0x0000004f5b00720c */ /* 0x000fe20003fa4070 */
[----:B------:R-:W-:-:S04]  /*4f30*/  IMAD.HI.U32 R15, R3, R77, RZ ;  /* 0x0000004d030f7227 */ /* 0x000fc800078e00ff */
[----:B------:R-:W-:Y:S02]  /*4f40*/  IMAD.MOV.U32 R10, RZ, RZ, R5 ;  /* 0x000000ffff0a7224 */ /* 0x000fe400078e0005 */
[----:B------:R-:W-:Y:S01]  /*4f50*/  IMAD.MOV R5, RZ, RZ, -R6 ;  /* 0x000000ffff057224 */ /* 0x000fe200078e0a06 */
[----:B------:R-:W-:Y:S01]  /*4f60*/  IABS R6, R14 ;  /* 0x0000000e00067213 */ /* 0x000fe20000000000 */
[--C-:B------:R-:W-:Y:S02]  /*4f70*/  @!P6 IMAD.IADD R12, R12, 0x1, -R91.reuse ;  /* 0x000000010c0ce824 */ /* 0x100fe400078e0a5b */
[----:B------:R-:W-:Y:S01]  /*4f80*/  IMAD R8, R91, R5, R8 ;  /* 0x000000055b087224 */ /* 0x000fe200078e0208 */
[----:B------:R-:W-:Y:S01]  /*4f90*/  IABS R5, R11 ;  /* 0x0000000b00057213 */ /* 0x000fe20000000000 */
[----:B------:R-:W-:Y:S02]  /*4fa0*/  @!P5 IMAD.IADD R79, R79, 0x1, -R91 ;  /* 0x000000014f4fd824 */ /* 0x000fe400078e0a5b */
[----:B------:R-:W-:Y:S01]  /*4fb0*/  IMAD.HI.U32 R16, R3, R6, RZ ;  /* 0x0000000603107227 */ /* 0x000fe200078e00ff */
[----:B------:R-:W-:-:S02]  /*4fc0*/  ISETP.GT.U32.AND P6, PT, R91, R8, PT ;  /* 0x000000085b00720c */ /* 0x000fc40003fc4070 */
[C---:B------:R-:W-:Y:S01]  /*4fd0*/  ISETP.GT.U32.AND P5, PT, R91.reuse, R79, PT ;  /* 0x0000004f5b00720c */ /* 0x040fe20003fa4070 */
[----:B------:R-:W-:Y:S01]  /*4fe0*/  @!P4 IMAD.MOV R10, RZ, RZ, -R10 ;  /* 0x000000ffff0ac224 */ /* 0x000fe200078e0a0a */
[C---:B------:R-:W-:Y:S01]  /*4ff0*/  ISETP.GT.U32.AND P4, PT, R91.reuse, R78, PT ;  /* 0x0000004e5b00720c */ /* 0x040fe20003f84070 */
[----:B------:R-:W-:Y:S02]  /*5000*/  IMAD.MOV R16, RZ, RZ, -R16 ;  /* 0x000000ffff107224 */ /* 0x000fe400078e0a10 */
[----:B------:R-:W-:Y:S01]  /*5010*/  IMAD.MOV.U32 R17, RZ, RZ, R12 ;  /* 0x000000ffff117224 */ /* 0x000fe200078e000c */
[----:B------:R0:W-:Y:S01]  /*5020*/  STL [R1+0x690], R10 ;  /* 0x0006900a01007387 */ /* 0x0001e20000100800 */
[----:B------:R-:W-:Y:S01]  /*5030*/  IMAD R6, R91, R16, R6 ;  /* 0x000000105b067224 */ /* 0x000fe200078e0206 */
[----:B------:R-:W-:Y:S01]  /*5040*/  LOP3.LUT R12, R90, 0xb6, RZ, 0xfc, !PT ;  /* 0x000000b65a0c7812 */ /* 0x000fe200078efcff */
[----:B------:R-:W-:Y:S02]  /*5050*/  @!P3 IMAD.MOV R17, RZ, RZ, -R17 ;  /* 0x000000ffff11b224 */ /* 0x000fe400078e0a11 */
[--C-:B------:R-:W-:Y:S01]  /*5060*/  @!P6 IMAD.IADD R8, R8, 0x1, -R91.reuse ;  /* 0x000000010808e824 */ /* 0x100fe200078e0a5b */
[----:B------:R-:W-:Y:S01]  /*5070*/  ISETP.GE.AND P6, PT, R13, RZ, PT ;  /* 0x000000ff0d00720c */ /* 0x000fe20003fc6270 */
[--C-:B------:R-:W-:Y:S01]  /*5080*/  @!P5 IMAD.IADD R79, R79, 0x1, -R91.reuse ;  /* 0x000000014f4fd824 */ /* 0x100fe200078e0a5b */
[C---:B------:R-:W-:Y:S01]  /*5090*/  ISETP.GT.U32.AND P5, PT, R91.reuse, R6, PT ;  /* 0x000000065b00720c */ /* 0x040fe20003fa4070 */
[----:B------:R-:W-:Y:S01]  /*50a0*/  @!P4 IMAD.IADD R78, R78, 0x1, -R91 ;  /* 0x000000014e4ec824 */ /* 0x000fe200078e0a5b */
[----:B------:R-:W-:Y:S01]  /*50b0*/  ISETP.GT.U32.AND P3, PT, R91, R8, PT ;  /* 0x000000085b00720c */ /* 0x000fe20003f64070 */
[----:B------:R-:W-:Y:S01]  /*50c0*/  IMAD.HI.U32 R16, R3, R5, RZ ;  /* 0x0000000503107227 */ /* 0x000fe200078e00ff */
[----:B0-----:R-:W-:Y:S01]  /*50d0*/  LOP3.LUT R10, R90, 0xb2, RZ, 0xfc, !PT ;  /* 0x000000b25a0a7812 */ /* 0x001fe200078efcff */
[----:B------:R0:W-:Y:S01]  /*50e0*/  STL [R1+0x698], R17 ;  /* 0x0006981101007387 */ /* 0x0001e20000100800 */
[C---:B------:R-:W-:Y:S01]  /*50f0*/  ISETP.GT.U32.AND P4, PT, R91.reuse, R78, PT ;  /* 0x0000004e5b00720c */ /* 0x040fe20003f84070 */
[----:B------:R-:W-:Y:S01]  /*5100*/  IMAD.MOV R15, RZ, RZ, -R15 ;  /* 0x000000ffff0f7224 */ /* 0x000fe200078e0a0f */
[----:B------:R-:W-:Y:S01]  /*5110*/  IABS R76, R10 ;  /* 0x0000000a004c7213 */ /* 0x000fe20000000000 */
[----:B------:R-:W-:Y:S01]  /*5120*/  IMAD.MOV R16, RZ, RZ, -R16 ;  /* 0x000000ffff107224 */ /* 0x000fe200078e0a10 */
[----:B------:R-:W-:Y:S01]  /*5130*/  IABS R13, R12 ;  /* 0x0000000c000d7213 */ /* 0x000fe20000000000 */
[----:B------:R-:W-:-:S02]  /*5140*/  IMAD R77, R91, R15, R77 ;  /* 0x0000000f5b4d7224 */ /* 0x000fc400078e024d */
[--C-:B------:R-:W-:Y:S01]  /*5150*/  @!P5 IMAD.IADD R6, R6, 0x1, -R91.reuse ;  /* 0x000000010606d824 */ /* 0x100fe200078e0a5b */
[----:B------:R-:W-:Y:S01]  /*5160*/  ISETP.GE.AND P5, PT, R14, RZ, PT ;  /* 0x000000ff0e00720c */ /* 0x000fe20003fa6270 */
[----:B------:R-:W-:Y:S02]  /*5170*/  @!P3 IMAD.IADD R8, R8, 0x1, -R91 ;  /* 0x000000010808b824 */ /* 0x000fe400078e0a5b */
[----:B------:R-:W-:Y:S02]  /*5180*/  IMAD R5, R91, R16, R5 ;  /* 0x000000105b057224 */ /* 0x000fe400078e0205 */
[----:B0-----:R-:W-:Y:S02]  /*5190*/  IMAD.MOV.U32 R17, RZ, RZ, R8 ;  /* 0x000000ffff117224 */ /* 0x001fe400078e0008 */
[----:B------:R-:W-:-:S04]  /*51a0*/  IMAD.HI.U32 R15, R3, R76, RZ ;  /* 0x0000004c030f7227 */ /* 0x000fc800078e00ff */
[----:B------:R-:W-:Y:S01]  /*51b0*/  @!P2 IMAD.MOV R79, RZ, RZ, -R79 ;  /* 0x000000ffff4fa224 */ /* 0x000fe200078e0a4f */
[C---:B------:R-:W-:Y:S01]  /*51c0*/  ISETP.GT.U32.AND P2, PT, R91.reuse, R6, PT ;  /* 0x000000065b00720c */ /* 0x040fe20003f44070 */
[----:B------:R-:W-:Y:S01]  /*51d0*/  @!P6 IMAD.MOV R17, RZ, RZ, -R17 ;  /* 0x000000ffff11e224 */ /* 0x000fe200078e0a11 */
[C---:B------:R-:W-:Y:S01]  /*51e0*/  ISETP.GT.U32.AND P6, PT, R91.reuse, R5, PT ;  /* 0x000000055b00720c */ /* 0x040fe20003fc4070 */
[----:B------:R-:W-:Y:S02]  /*51f0*/  IMAD.MOV R15, RZ, RZ, -R15 ;  /* 0x000000ffff0f7224 */ /* 0x000fe400078e0a0f */
[----:B------:R-:W-:Y:S01]  /*5200*/  @!P4 IMAD.IADD R78, R78, 0x1, -R91 ;  /* 0x000000014e4ec824 */ /* 0x000fe200078e0a5b */
[C---:B------:R-:W-:Y:S01]  /*5210*/  ISETP.GT.U32.AND P4, PT, R91.reuse, R77, PT ;  /* 0x0000004d5b00720c */ /* 0x040fe20003f84070 */
[----:B------:R-:W-:Y:S01]  /*5220*/  IMAD R76, R91, R15, R76 ;  /* 0x0000000f5b4c7224 */ /* 0x000fe200078e024c */
[----:B------:R-:W-:Y:S01]  /*5230*/  STL [R1+0x6a0], R17 ;  /* 0x0006a01101007387 */ /* 0x000fe20000100800 */
[----:B------:R-:W-:Y:S01]  /*5240*/  @!P1 IMAD.MOV R78, RZ, RZ, -R78 ;  /* 0x000000ffff4e9224 */ /* 0x000fe200078e0a4e */
[----:B------:R-:W-:Y:S01]  /*5250*/  ISETP.GE.AND P1, PT, R9, RZ, PT ;  /* 0x000000ff0900720c */ /* 0x000fe20003f26270 */
[----:B------:R-:W-:Y:S01]  /*5260*/  IMAD.HI.U32 R8, R3, R13, RZ ;  /* 0x0000000d03087227 */ /* 0x000fe200078e00ff */
[----:B------:R-:W-:-:S02]  /*5270*/  ISETP.GT.U32.AND P3, PT, R91, R76, PT ;  /* 0x0000004c5b00720c */ /* 0x000fc40003f64070 */
[----:B------:R-:W-:Y:S01]  /*5280*/  LOP3.LUT R9, R90, 0xb8, RZ, 0xfc, !PT ;  /* 0x000000b85a097812 */ /* 0x000fe200078efcff */
[--C-:B------:R-:W-:Y:S01]  /*5290*/  @!P2 IMAD.IADD R6, R6, 0x1, -R91.reuse ;  /* 0x000000010606a824 */ /* 0x100fe200078e0a5b */
[----:B------:R-:W-:Y:S01]  /*52a0*/  ISETP.GE.AND P2, PT, R10, RZ, PT ;  /* 0x000000ff0a00720c */ /* 0x000fe20003f46270 */
[----:B------:R-:W-:Y:S01]  /*52b0*/  IMAD.MOV R8, RZ, RZ, -R8 ;  /* 0x000000ffff087224 */ /* 0x000fe200078e0a08 */
[----:B------:R-:W-:Y:S01]  /*52c0*/  IABS R75, R9 ;  /* 0x00000009004b7213 */ /* 0x000fe20000000000 */
[--C-:B------:R-:W-:Y:S01]  /*52d0*/  @!P6 IMAD.IADD R5, R5, 0x1, -R91.reuse ;  /* 0x000000010505e824 */ /* 0x100fe200078e0a5b */
[----:B------:R-:W-:Y:S01]  /*52e0*/  LOP3.LUT R10, R90, 0xba, RZ, 0xfc, !PT ;  /* 0x000000ba5a0a7812 */ /* 0x000fe200078efcff */
[----:B------:R-:W-:Y:S02]  /*52f0*/  @!P4 IMAD.IADD R77, R77, 0x1, -R91 ;  /* 0x000000014d4dc824 */ /* 0x000fe400078e0a5b */
[C---:B------:R-:W-:Y:S01]  /*5300*/  IMAD R8, R91.reuse, R8, R13 ;  /* 0x000000085b087224 */ /* 0x040fe200078e020d */
[C---:B------:R-:W-:Y:S01]  /*5310*/  ISETP.GT.U32.AND P6, PT, R91.reuse, R5, PT ;  /* 0x000000055b00720c */ /* 0x040fe20003fc4070 */
[----:B------:R-:W-:Y:S01]  /*5320*/  IMAD.MOV.U32 R14, RZ, RZ, R6 ;  /* 0x000000ffff0e7224 */ /* 0x000fe200078e0006 */
[----:B------:R-:W-:Y:S01]  /*5330*/  ISETP.GT.U32.AND P4, PT, R91, R77, PT ;  /* 0x0000004d5b00720c */ /* 0x000fe20003f84070 */
[----:B------:R-:W-:-:S04]  /*5340*/  IMAD.HI.U32 R6, R3, R75, RZ ;  /* 0x0000004b03067227 */ /* 0x000fc800078e00ff */
[----:B------:R-:W-:Y:S01]  /*5350*/  @!P5 IMAD.MOV R14, RZ, RZ, -R14 ;  /* 0x000000ffff0ed224 */ /* 0x000fe200078e0a0e */
[----:B------:R-:W-:Y:S01]  /*5360*/  ISETP.GT.U32.AND P5, PT, R91, R8, PT ;  /* 0x000000085b00720c */ /* 0x000fe20003fa4070 */
[--C-:B------:R-:W-:Y:S02]  /*5370*/  @!P3 IMAD.IADD R76, R76, 0x1, -R91.reuse ;  /* 0x000000014c4cb824 */ /* 0x100fe400078e0a5b */
[----:B------:R-:W-:Y:S01]  /*5380*/  IMAD.MOV R6, RZ, RZ, -R6 ;  /* 0x000000ffff067224 */ /* 0x000fe200078e0a06 */
[----:B------:R0:W-:Y:S01]  /*5390*/  STL [R1+0x6a8], R14 ;  /* 0x0006a80e01007387 */ /* 0x0001e20000100800 */
[----:B------:R-:W-:Y:S01]  /*53a0*/  @!P6 IMAD.IADD R5, R5, 0x1, -R91 ;  /* 0x000000010505e824 */ /* 0x000fe200078e0a5b */
[C---:B------:R-:W-:Y:S01]  /*53b0*/  ISETP.GT.U32.AND P3, PT, R91.reuse, R76, PT ;  /* 0x0000004c5b00720c */ /* 0x040fe20003f64070 */
[----:B------:R-:W-:Y:S02]  /*53c0*/  IMAD R75, R91, R6, R75 ;  /* 0x000000065b4b7224 */ /* 0x000fe400078e024b */
[----:B------:R-:W-:Y:S01]  /*53d0*/  @!P4 IMAD.IADD R77, R77, 0x1, -R91 ;  /* 0x000000014d4dc824 */ /* 0x000fe200078e0a5b */
[----:B------:R-:W-:Y:S01]  /*53e0*/  ISETP.GE.AND P4, PT, R11, RZ, PT ;  /* 0x000000ff0b00720c */ /* 0x000fe20003f86270 */
[----:B------:R-:W-:Y:S01]  /*53f0*/  IMAD.MOV.U32 R13, RZ, RZ, R5 ;  /* 0x000000ffff0d7224 */ /* 0x000fe200078e0005 */
[----:B------:R-:W-:Y:S01]  /*5400*/  ISETP.GT.U32.AND P6, PT, R91, R75, PT ;  /* 0x0000004b5b00720c */ /* 0x000fe20003fc4070 */
[----:B------:R-:W-:Y:S01]  /*5410*/  @!P5 IMAD.IADD R8, R8, 0x1, -R91 ;  /* 0x000000010808d824 */ /* 0x000fe200078e0a5b */
[----:B------:R-:W-:Y:S01]  /*5420*/  IABS R11, R10 ;  /* 0x0000000a000b7213 */ /* 0x000fe20000000000 */
[----:B------:R-:W-:Y:S01]  /*5430*/  @!P1 IMAD.MOV R77, RZ, RZ, -R77 ;  /* 0x000000ffff4d9224 */ /* 0x000fe200078e0a4d */
[----:B------:R-:W-:-:S02]  /*5440*/  LOP3.LUT R5, R90, 0xc0, RZ, 0xfc, !PT ;  /* 0x000000c05a057812 */ /* 0x000fc400078efcff */
[----:B------:R-:W-:Y:S01]  /*5450*/  ISETP.GT.U32.AND P5, PT, R91, R8, PT ;  /* 0x000000085b00720c */ /* 0x000fe20003fa4070 */
[--C-:B------:R-:W-:Y:S01]  /*5460*/  @!P3 IMAD.IADD R76, R76, 0x1, -R91.reuse ;  /* 0x000000014c4cb824 */ /* 0x100fe200078e0a5b */
[----:B------:R-:W-:Y:S01]  /*5470*/  ISETP.GE.AND P3, PT, R9, RZ, PT ;  /* 0x000000ff0900720c */ /* 0x000fe20003f66270 */
[----:B------:R-:W-:Y:S01]  /*5480*/  IMAD.HI.U32 R6, R3, R11, RZ ;  /* 0x0000000b03067227 */ /* 0x000fe200078e00ff */
[----:B------:R-:W-:Y:S02]  /*5490*/  LOP3.LUT R9, R90, 0xbc, RZ, 0xfc, !PT ;  /* 0x000000bc5a097812 */ /* 0x000fe400078efcff */
[----:B------:R-:W-:Y:S01]  /*54a0*/  IABS R73, R5 ;  /* 0x0000000500497213 */ /* 0x000fe20000000000 */
[----:B------:R-:W-:Y:S01]  /*54b0*/  @!P2 IMAD.MOV R76, RZ, RZ, -R76 ;  /* 0x000000ffff4ca224 */ /* 0x000fe200078e0a4c */
[----:B------:R-:W-:Y:S01]  /*54c0*/  ISETP.GE.AND P2, PT, R10, RZ, PT ;  /* 0x000000ff0a00720c */ /* 0x000fe20003f46270 */
[----:B------:R-:W-:Y:S01]  /*54d0*/  IMAD.MOV R6, RZ, RZ, -R6 ;  /* 0x000000ffff067224 */ /* 0x000fe200078e0a06 */
[----:B------:R-:W-:Y:S01]  /*54e0*/  IABS R10, R9 ;  /* 0x00000009000a7213 */ /* 0x000fe20000000000 */
[----:B------:R-:W-:Y:S01]  /*54f0*/  @!P6 IMAD.IADD R75, R75, 0x1, -R91 ;  /* 0x000000014b4be824 */ /* 0x000fe200078e0a5b */
[----:B------:R-:W-:Y:S01]  /*5500*/  ISETP.GE.AND P1, PT, R12, RZ, PT ;  /* 0x000000ff0c00720c */ /* 0x000fe20003f26270 */
[----:B------:R-:W-:-:S02]  /*5510*/  IMAD R74, R91, R6, R11 ;  /* 0x000000065b4a7224 */ /* 0x000fc400078e020b */
[----:B------:R-:W-:Y:S01]  /*5520*/  IMAD.HI.U32 R11, R3, R10, RZ ;  /* 0x0000000a030b7227 */ /* 0x000fe200078e00ff */
[----:B------:R-:W-:-:S03]  /*5530*/  ISETP.GT.U32.AND P6, PT, R91, R75, PT ;  /* 0x0000004b5b00720c */ /* 0x000fc60003fc4070 */
[----:B------:R-:W-:Y:S01]  /*5540*/  @!P5 IMAD.IADD R8, R8, 0x1, -R91 ;  /* 0x000000010808d824 */ /* 0x000fe200078e0a5b */
[----:B------:R-:W-:Y:S01]  /*5550*/  ISETP.GT.U32.AND P5, PT, R91, R74, PT ;  /* 0x0000004a5b00720c */ /* 0x000fe20003fa4070 */
[----:B------:R-:W-:Y:S02]  /*5560*/  IMAD.MOV R11, RZ, RZ, -R11 ;  /* 0x000000ffff0b7224 */ /* 0x000fe400078e0a0b */
[----:B------:R-:W-:-:S04]  /*5570*/  IMAD.HI.U32 R6, R3, R73, RZ ;  /* 0x0000004903067227 */ /* 0x000fc800078e00ff */
[----:B0-----:R-:W-:Y:S01]  /*5580*/  IMAD R14, R91, R11, R10 ;  /* 0x0000000b5b0e7224 */ /* 0x001fe200078e020a */
[C---:B------:R-:W-:Y:S01]  /*5590*/  LOP3.LUT R10, R90.reuse, 0xca, RZ, 0xfc, !PT ;  /* 0x000000ca5a0a7812 */ /* 0x040fe200078efcff */
[----:B------:R-:W-:Y:S01]  /*55a0*/  IMAD.MOV R6, RZ, RZ, -R6 ;  /* 0x000000ffff067224 */ /* 0x000fe200078e0a06 */
[----:B------:R-:W-:Y:S01]  /*55b0*/  LOP3.LUT R11, R90, 0xd0, RZ, 0xfc, !PT ;  /* 0x000000d05a0b7812 */ /* 0x000fe200078efcff */
[----:B------:R-:W-:Y:S01]  /*55c0*/  @!P6 IMAD.IADD R75, R75, 0x1, -R91 ;  /* 0x000000014b4be824 */ /* 0x000fe200078e0a5b */
[C---:B------:R-:W-:Y:S01]  /*55d0*/  ISETP.GT.U32.AND P6, PT, R91.reuse, R14, PT ;  /* 0x0000000e5b00720c */ /* 0x040fe20003fc4070 */
[----:B------:R-:W-:Y:S01]  /*55e0*/  IMAD R73, R91, R6, R73 ;  /* 0x000000065b497224 */ /* 0x000fe200078e0249 */
[----:B------:R-:W-:Y:S01]  /*55f0*/  IABS R70, R10 ;  /* 0x0000000a00467213 */ /* 0x000fe20000000000 */
[----:B------:R-:W-:Y:S01]  /*5600*/  IMAD.MOV.U32 R12, RZ, RZ, R8 ;  /* 0x000000ffff0c7224 */ /* 0x000fe200078e0008 */
[----:B------:R-:W-:Y:S01]  /*5610*/  IABS R69, R11 ;  /* 0x0000000b00457213 */ /* 0x000fe20000000000 */
[----:B------:R-:W-:Y:S01]  /*5620*/  @!P4 IMAD.MOV R13, RZ, RZ, -R13 ;  /* 0x000000ffff0dc224 */ /* 0x000fe200078e0a0d */
[----:B------:R-:W-:Y:S01]  /*5630*/  ISETP.GE.AND P4, PT, R5, RZ, PT ;  /* 0x000000ff0500720c */ /* 0x000fe20003f86270 */
[----:B------:R-:W-:Y:S01]  /*5640*/  @!P5 IMAD.IADD R74, R74, 0x1, -R91 ;  /* 0x000000014a4ad824 */ /* 0x000fe200078e0a5b */
[----:B------:R-:W-:Y:S01]  /*5650*/  ISETP.GT.U32.AND P5, PT, R91, R73, PT ;  /* 0x000000495b00720c */ /* 0x000fe20003fa4070 */
[----:B------:R-:W-:Y:S01]  /*5660*/  @!P1 IMAD.MOV R12, RZ, RZ, -R12 ;  /* 0x000000ffff0c9224 */ /* 0x000fe200078e0a0c */
[----:B------:R-:W-:Y:S01]  /*5670*/  STL [R1+0x6b0], R13 ;  /* 0x0006b00d01007387 */ /* 0x000fe20000100800 */
[----:B------:R-:W-:Y:S01]  /*5680*/  @!P3 IMAD.MOV R75, RZ, RZ, -R75 ;  /* 0x000000ffff4bb224 */ /* 0x000fe200078e0a4b */
[----:B------:R-:W-:Y:S01]  /*5690*/  LOP3.LUT R5, R90, 0xc2, RZ, 0xfc, !PT ;  /* 0x000000c25a057812 */ /* 0x000fe200078efcff */
[----:B------:R-:W-:Y:S01]  /*56a0*/  @!P6 IMAD.IADD R14, R14, 0x1, -R91 ;  /* 0x000000010e0ee824 */ /* 0x000fe200078e0a5b */
[----:B------:R0:W-:Y:S01]  /*56b0*/  STL [R1+0x6b8], R12 ;  /* 0x0006b80c01007387 */ /* 0x0001e20000100800 */
[----:B------:R-:W-:Y:S01]  /*56c0*/  IMAD.HI.U32 R6, R3, R70, RZ ;  /* 0x0000004603067227 */ /* 0x000fe200078e00ff */
[----:B------:R-:W-:-:S02]  /*56d0*/  IABS R72, R5 ;  /* 0x0000000500487213 */ /* 0x000fc40000000000 */
[----:B------:R-:W-:Y:S01]  /*56e0*/  ISETP.GT.U32.AND P3, PT, R91, R14, PT ;  /* 0x0000000e5b00720c */ /* 0x000fe20003f64070 */
[----:B------:R-:W-:Y:S01]  /*56f0*/  IMAD.MOV R6, RZ, RZ, -R6 ;  /* 0x000000ffff067224 */ /* 0x000fe200078e0a06 */
[----:B------:R-:W-:Y:S01]  /*5700*/  ISETP.GE.AND P1, PT, R5, RZ, PT ;  /* 0x000000ff0500720c */ /* 0x000fe20003f26270 */
[----:B------:R-:W-:Y:S01]  /*5710*/  @!P5 IMAD.IADD R73, R73, 0x1, -R91 ;  /* 0x000000014949d824 */ /* 0x000fe200078e0a5b */
[C---:B------:R-:W-:Y:S01]  /*5720*/  ISETP.GT.U32.AND P6, PT, R91.reuse, R74, PT ;  /* 0x0000004a5b00720c */ /* 0x040fe20003fc4070 */
[----:B------:R-:W-:Y:S01]  /*5730*/  IMAD R70, R91, R6, R70 ;  /* 0x000000065b467224 */ /* 0x000fe200078e0246 */
[C---:B0-----:R-:W-:Y:S01]  /*5740*/  LOP3.LUT R12, R90.reuse, 0xc8, RZ, 0xfc, !PT ;  /* 0x000000c85a0c7812 */ /* 0x041fe200078efcff */
[----:B------:R-:W-:Y:S01]  /*5750*/  IMAD.HI.U32 R5, R3, R72, RZ ;  /* 0x0000004803057227 */ /* 0x000fe200078e00ff */
[----:B------:R-:W-:Y:S02]  /*5760*/  ISETP.GT.U32.AND P5, PT, R91, R73, PT ;  /* 0x000000495b00720c */ /* 0x000fe40003fa4070 */
[----:B------:R-:W-:Y:S01]  /*5770*/  IABS R71, R12 ;  /* 0x0000000c00477213 */ /* 0x000fe20000000000 */
[----:B------:R-:W-:Y:S01]  /*5780*/  IMAD.MOV R5, RZ, RZ, -R5 ;  /* 0x000000ffff057224 */ /* 0x000fe200078e0a05 */
[----:B------:R-:W-:Y:S01]  /*5790*/  LOP3.LUT R6, R90, 0xd8, RZ, 0xfc, !PT ;  /* 0x000000d85a067812 */ /* 0x000fe200078efcff */
[----:B------:R-:W-:-:S02]  /*57a0*/  @!P3 IMAD.IADD R14, R14, 0x1, -R91 ;  /* 0x000000010e0eb824 */ /* 0x000fc400078e0a5b */
[----:B------:R-:W-:Y:S01]  /*57b0*/  IMAD.HI.U32 R8, R3, R71, RZ ;  /* 0x0000004703087227 */ /* 0x000fe200078e00ff */
[----:B------:R-:W-:Y:S02]  /*57c0*/  IABS R67, R6 ;  /* 0x0000000600437213 */ /* 0x000fe40000000000 */
[----:B------:R0:W-:Y:S01]  /*57d0*/  STL [R1+0x2b0], R14 ;  /* 0x0002b00e01007387 */ /* 0x0001e20000100800 */
[----:B------:R-:W-:Y:S02]  /*57e0*/  IMAD.MOV R8, RZ, RZ, -R8 ;  /* 0x000000ffff087224 */ /* 0x000fe400078e0a08 */
[----:B------:R-:W-:Y:S01]  /*57f0*/  @!P5 IMAD.IADD R73, R73, 0x1, -R91 ;  /* 0x000000014949d824 */ /* 0x000fe200078e0a5b */
[C---:B------:R-:W-:Y:S01]  /*5800*/  ISETP.GT.U32.AND P5, PT, R91.reuse, R70, PT ;  /* 0x000000465b00720c */ /* 0x040fe20003fa4070 */
[C---:B------:R-:W-:Y:S01]  /*5810*/  IMAD R71, R91.reuse, R8, R71 ;  /* 0x000000085b477224 */ /* 0x040fe200078e0247 */
[C---:B------:R-:W-:Y:S01]  /*5820*/  LOP3.LUT R8, R90.reuse, 0xda, RZ, 0xfc, !PT ;  /* 0x000000da5a087812 */ /* 0x040fe200078efcff */
[----:B------:R-:W-:Y:S01]  /*5830*/  IMAD R72, R91, R5, R72 ;  /* 0x000000055b487224 */ /* 0x000fe200078e0248 */
[----:B------:R-:W-:Y:S01]  /*5840*/  LOP3.LUT R5, R90, 0xd2, RZ, 0xfc, !PT ;  /* 0x000000d25a057812 */ /* 0x000fe200078efcff */
[----:B------:R-:W-:Y:S01]  /*5850*/  IMAD.HI.U32 R13, R3, R69, RZ ;  /* 0x00000045030d7227 */ /* 0x000fe200078e00ff */
[----:B------:R-:W-:-:S02]  /*5860*/  ISETP.GT.U32.AND P3, PT, R91, R71, PT ;  /* 0x000000475b00720c */ /* 0x000fc40003f64070 */
[----:B------:R-:W-:Y:S01]  /*5870*/  IABS R68, R5 ;  /* 0x0000000500447213 */ /* 0x000fe20000000000 */
[----:B------:R-:W-:Y:S01]  /*5880*/  @!P6 IMAD.IADD R74, R74, 0x1, -R91 ;  /* 0x000000014a4ae824 */ /* 0x000fe200078e0a5b */
[C---:B------:R-:W-:Y:S01]  /*5890*/  ISETP.GT.U32.AND P6, PT, R91.reuse, R72, PT ;  /* 0x000000485b00720c */ /* 0x040fe20003fc4070 */
[----:B------:R-:W-:Y:S01]  /*58a0*/  IMAD.MOV R13, RZ, RZ, -R13 ;  /* 0x000000ffff0d7224 */ /* 0x000fe200078e0a0d */
[----:B------:R-:W-:Y:S01]  /*58b0*/  IABS R66, R8 ;  /* 0x0000000800427213 */ /* 0x000fe20000000000 */
[----:B------:R-:W-:Y:S02]  /*58c0*/  @!P5 IMAD.IADD R70, R70, 0x1, -R91 ;  /* 0x000000014646d824 */ /* 0x000fe400078e0a5b */
[----:B------:R-:W-:Y:S02]  /*58d0*/  IMAD R69, R91, R13, R69 ;  /* 0x0000000d5b457224 */ /* 0x000fe400078e0245 */
[----:B------:R-:W-:-:S04]  /*58e0*/  IMAD.HI.U32 R13, R3, R68, RZ ;  /* 0x00000044030d7227 */ /* 0x000fc800078e00ff */
[----:B------:R-:W-:Y:S02]  /*58f0*/  @!P3 IMAD.IADD R71, R71, 0x1, -R91 ;  /* 0x000000014747b824 */ /* 0x000fe400078e0a5b */
[----:B------:R-:W-:Y:S02]  /*5900*/  IMAD.MOV R13, RZ, RZ, -R13 ;  /* 0x000000ffff0d7224 */ /* 0x000fe400078e0a0d */
[----:B------:R-:W-:Y:S01]  /*5910*/  @!P6 IMAD.IADD R72, R72, 0x1, -R91 ;  /* 0x000000014848e824 */ /* 0x000fe200078e0a5b */
[C---:B------:R-:W-:Y:S01]  /*5920*/  ISETP.GT.U32.AND P5, PT, R91.reuse, R71, PT ;  /* 0x000000475b00720c */ /* 0x040fe20003fa4070 */
[----:B------:R-:W-:Y:S01]  /*5930*/  @!P4 IMAD.MOV R73, RZ, RZ, -R73 ;  /* 0x000000ffff49c224 */ /* 0x000fe200078e0a49 */
[C---:B------:R-:W-:Y:S01]  /*5940*/  ISETP.GT.U32.AND P4, PT, R91.reuse, R69, PT ;  /* 0x000000455b00720c */ /* 0x040fe20003f84070 */
[C---:B------:R-:W-:Y:S01]  /*5950*/  IMAD R68, R91.reuse, R13, R68 ;  /* 0x0000000d5b447224 */ /* 0x040fe200078e0244 */
[----:B------:R-:W-:Y:S01]  /*5960*/  ISETP.GT.U32.AND P3, PT, R91, R72, PT ;  /* 0x000000485b00720c */ /* 0x000fe20003f64070 */
[----:B------:R-:W-:Y:S01]  /*5970*/  @!P2 IMAD.MOV R74, RZ, RZ, -R74 ;  /* 0x000000ffff4aa224 */ /* 0x000fe200078e0a4a */
[----:B------:R-:W-:Y:S01]  /*5980*/  ISETP.GE.AND P6, PT, R12, RZ, PT ;  /* 0x000000ff0c00720c */ /* 0x000fe20003fc6270 */
[----:B------:R-:W-:Y:S01]  /*5990*/  IMAD.HI.U32 R12, R3, R67, RZ ;  /* 0x00000043030c7227 */ /* 0x000fe200078e00ff */
[----:B------:R-:W-:-:S03]  /*59a0*/  ISETP.GT.U32.AND P2, PT, R91, R70, PT ;  /* 0x000000465b00720c */ /* 0x000fc60003f44070 */
[----:B------:R-:W-:Y:S02]  /*59b0*/  IMAD.MOV R12, RZ, RZ, -R12 ;  /* 0x000000ffff0c7224 */ /* 0x000fe400078e0a0c */
        /* <DEDUP_REMOVED lines=8> */
[----:B------:R-:W-:Y:S01]  /*5a40*/  IMAD.MOV R10, RZ, RZ, -R10 ;  /* 0x000000ffff0a7224 */ /* 0x000fe200078e0a0a */
[----:B------:R-:W-:Y:S01]  /*5a50*/  IABS R65, R5 ;  /* 0x0000000500417213 */ /* 0x000fe20000000000 */
[----:B------:R-:W-:Y:S02]  /*5a60*/  @!P1 IMAD.MOV R72, RZ, RZ, -R72 ;  /* 0x000000ffff489224 */ /* 0x000fe400078e0a48 */
[----:B------:R-:W-:Y:S01]  /*5a70*/  @!P5 IMAD.IADD R68, R68, 0x1, -R91 ;  /* 0x000000014444d824 */ /* 0x000fe200078e0a5b */
[C---:B------:R-:W-:Y:S01]  /*5a80*/  ISETP.GT.U32.AND P5, PT, R91.reuse, R69, PT ;  /* 0x000000455b00720c */ /* 0x040fe20003fa4070 */
[C---:B------:R-:W-:Y:S02]  /*5a90*/  IMAD R66, R91.reuse, R10, R66 ;  /* 0x0000000a5b427224 */ /* 0x040fe400078e0242 */
[C---:B------:R-:W-:Y:S01]  /*5aa0*/  IMAD R67, R91.reuse, R12, R67 ;  /* 0x0000000c5b437224 */ /* 0x040fe200078e0243 */
[----:B------:R-:W-:Y:S01]  /*5ab0*/  ISETP.GT.U32.AND P1, PT, R91, R68, PT ;  /* 0x000000445b00720c */ /* 0x000fe20003f24070 */
[----:B------:R-:W-:Y:S01]  /*5ac0*/  @!P2 IMAD.IADD R70, R70, 0x1, -R91 ;  /* 0x000000014646a824 */ /* 0x000fe200078e0a5b */
[----:B------:R-:W-:Y:S01]  /*5ad0*/  ISETP.GE.AND P2, PT, R11, RZ, PT ;  /* 0x000000ff0b00720c */ /* 0x000fe20003f46270 */
[----:B------:R-:W-:Y:S01]  /*5ae0*/  @!P6 IMAD.MOV R71, RZ, RZ, -R71 ;  /* 0x000000ffff47e224 */ /* 0x000fe200078e0a47 */
[----:B------:R-:W-:Y:S01]  /*5af0*/  ISETP.GT.U32.AND P6, PT, R91, R67, PT ;  /* 0x000000435b00720c */ /* 0x000fe20003fc4070 */
[----:B------:R-:W-:Y:S01]  /*5b00*/  IMAD.HI.U32 R10, R3, R65, RZ ;  /* 0x00000041030a7227 */ /* 0x000fe200078e00ff */
[----:B------:R-:W-:-:S03]  /*5b10*/  LOP3.LUT R11, R90, 0xe2, RZ, 0xfc, !PT ;  /* 0x000000e25a0b7812 */ /* 0x000fc600078efcff */
[--C-:B------:R-:W-:Y:S01]  /*5b20*/  @!P5 IMAD.IADD R69, R69, 0x1, -R91.reuse ;  /* 0x000000014545d824 */ /* 0x100fe200078e0a5b */
[----:B------:R-:W-:Y:S01]  /*5b30*/  ISETP.GT.U32.AND P5, PT, R91, R66, PT ;  /* 0x000000425b00720c */ /* 0x000fe20003fa4070 */
[----:B------:R-:W-:Y:S01]  /*5b40*/  @!P3 IMAD.MOV R70, RZ, RZ, -R70 ;  /* 0x000000ffff46b224 */ /* 0x000fe200078e0a46 */
[----:B------:R-:W-:Y:S01]  /*5b50*/  IABS R64, R11 ;  /* 0x0000000b00407213 */ /* 0x000fe20000000000 */
[--C-:B------:R-:W-:Y:S01]  /*5b60*/  @!P1 IMAD.IADD R68, R68, 0x1, -R91.reuse ;  /* 0x0000000144449824 */ /* 0x100fe200078e0a5b */
[----:B------:R-:W-:Y:S01]  /*5b70*/  ISETP.GE.AND P1, PT, R8, RZ, PT ;  /* 0x000000ff0800720c */ /* 0x000fe20003f26270 */
[----:B------:R-:W-:Y:S01]  /*5b80*/  IMAD.MOV R10, RZ, RZ, -R10 ;  /* 0x000000ffff0a7224 */ /* 0x000fe200078e0a0a */
[----:B------:R-:W-:Y:S01]  /*5b90*/  LOP3.LUT R8, R90, 0xe8, RZ, 0xfc, !PT ;  /* 0x000000e85a087812 */ /* 0x000fe200078efcff */
[----:B------:R-:W-:Y:S01]  /*5ba0*/  @!P6 IMAD.IADD R67, R67, 0x1, -R91 ;  /* 0x000000014343e824 */ /* 0x000fe200078e0a5b */
[----:B------:R-:W-:Y:S01]  /*5bb0*/  ISETP.GE.AND P3, PT, R6, RZ, PT ;  /* 0x000000ff0600720c */ /* 0x000fe20003f66270 */
[----:B------:R-:W-:Y:S01]  /*5bc0*/  IMAD.HI.U32 R6, R3, R64, RZ ;  /* 0x0000004003067227 */ /* 0x000fe200078e00ff */
[----:B------:R-:W-:-:S02]  /*5bd0*/  IABS R63, R8 ;  /* 0x00000008003f7213 */ /* 0x000fc40000000000 */
[C---:B------:R-:W-:Y:S01]  /*5be0*/  ISETP.GT.U32.AND P6, PT, R91.reuse, R67, PT ;  /* 0x000000435b00720c */ /* 0x040fe20003fc4070 */
[----:B------:R-:W-:Y:S02]  /*5bf0*/  @!P5 IMAD.IADD R66, R66, 0x1, -R91 ;  /* 0x000000014242d824 */ /* 0x000fe400078e0a5b */
[----:B------:R-:W-:Y:S02]  /*5c00*/  IMAD.MOV R6, RZ, RZ, -R6 ;  /* 0x000000ffff067224 */ /* 0x000fe400078e0a06 */
[C---:B------:R-:W-:Y:S01]  /*5c10*/  IMAD R65, R91.reuse, R10, R65 ;  /* 0x0000000a5b417224 */ /* 0x040fe200078e0241 */
[----:B------:R-:W-:Y:S01]  /*5c20*/  ISETP.GT.U32.AND P5, PT, R91, R66, PT ;  /* 0x000000425b00720c */ /* 0x000fe20003fa4070 */
[----:B------:R-:W-:Y:S01]  /*5c30*/  IMAD.HI.U32 R12, R3, R63, RZ ;  /* 0x0000003f030c7227 */ /* 0x000fe200078e00ff */
[----:B------:R-:W-:-:S03]  /*5c40*/  LOP3.LUT R10, R90, 0xea, RZ, 0xfc, !PT ;  /* 0x000000ea5a0a7812 */ /* 0x000fc600078efcff */
[C---:B------:R-:W-:Y:S01]  /*5c50*/  IMAD R64, R91.reuse, R6, R64 ;  /* 0x000000065b407224 */ /* 0x040fe200078e0240 */
[----:B------:R-:W-:Y:S01]  /*5c60*/  IABS R62, R10 ;  /* 0x0000000a003e7213 */ /* 0x000fe20000000000 */
[----:B------:R-:W-:Y:S01]  /*5c70*/  @!P2 IMAD.MOV R69, RZ, RZ, -R69 ;  /* 0x000000ffff45a224 */ /* 0x000fe200078e0a45 */
[C---:B------:R-:W-:Y:S01]  /*5c80*/  ISETP.GT.U32.AND P2, PT, R91.reuse, R65, PT ;  /* 0x000000415b00720c */ /* 0x040fe20003f44070 */
[----:B------:R-:W-:Y:S02]  /*5c90*/  IMAD.MOV R12, RZ, RZ, -R12 ;  /* 0x000000ffff0c7224 */ /* 0x000fe400078e0a0c */
[----:B------:R-:W-:Y:S01]  /*5ca0*/  @!P4 IMAD.MOV R68, RZ, RZ, -R68 ;  /* 0x000000ffff44c224 */ /* 0x000fe200078e0a44 */
[C---:B------:R-:W-:Y:S01]  /*5cb0*/  ISETP.GT.U32.AND P4, PT, R91.reuse, R64, PT ;  /* 0x000000405b00720c */ /* 0x040fe20003f84070 */
[----:B------:R-:W-:Y:S02]  /*5cc0*/  @!P5 IMAD.IADD R66, R66, 0x1, -R91 ;  /* 0x000000014242d824 */ /* 0x000fe400078e0a5b */
[----:B------:R-:W-:-:S02]  /*5cd0*/  IMAD R63, R91, R12, R63 ;  /* 0x0000000c5b3f7224 */ /* 0x000fc400078e023f */
[----:B------:R-:W-:Y:S02]  /*5ce0*/  @!P1 IMAD.MOV R66, RZ, RZ, -R66 ;  /* 0x000000ffff429224 */ /* 0x000fe400078e0a42 */
[--C-:B------:R-:W-:Y:S01]  /*5cf0*/  @!P6 IMAD.IADD R67, R67, 0x1, -R91.reuse ;  /* 0x000000014343e824 */ /* 0x100fe200078e0a5b */
[----:B------:R-:W-:Y:S01]  /*5d00*/  ISETP.GT.U32.AND P1, PT, R91, R63, PT ;  /* 0x0000003f5b00720c */ /* 0x000fe20003f24070 */
[----:B------:R-:W-:Y:S01]  /*5d10*/  @!P2 IMAD.IADD R65, R65, 0x1, -R91 ;  /* 0x000000014141a824 */ /* 0x000fe200078e0a5b */
[----:B------:R-:W-:Y:S01]  /*5d20*/  ISETP.GE.AND P6, PT, R5, RZ, PT ;  /* 0x000000ff0500720c */ /* 0x000fe20003fc6270 */
[----:B------:R-:W-:Y:S01]  /*5d30*/  @!P3 IMAD.MOV R67, RZ, RZ, -R67 ;  /* 0x000000ffff43b224 */ /* 0x000fe200078e0a43 */
[----:B---3--:R-:W-:Y:S01]  /*5d40*/  LEA R5, P5, R4, UR12, 0x1 ;  /* 0x0000000c04057c11 */ /* 0x008fe2000f8a08ff */
[----:B------:R-:W-:Y:S01]  /*5d50*/  @!P4 IMAD.IADD R64, R64, 0x1, -R91 ;  /* 0x000000014040c824 */ /* 0x000fe200078e0a5b */
[----:B------:R-:W-:Y:S02]  /*5d60*/  LEA R6, P2, R7, UR12, 0x1 ;  /* 0x0000000c07067c11 */ /* 0x000fe4000f8408ff */
[----:B------:R-:W-:-:S02]  /*5d70*/  LEA.HI.X.SX32 R4, R4, UR13, 0x1, P5 ;  /* 0x0000000d04047c11 */ /* 0x000fc4000a8f0eff */
[----:B------:R-:W-:Y:S02]  /*5d80*/  ISETP.GT.U32.AND P5, PT, R91, R65, PT ;  /* 0x000000415b00720c */ /* 0x000fe40003fa4070 */
[----:B------:R-:W-:Y:S01]  /*5d90*/  ISETP.GE.AND P3, PT, R8, RZ, PT ;  /* 0x000000ff0800720c */ /* 0x000fe20003f66270 */
[----:B------:R-:W-:Y:S01]  /*5da0*/  @!P1 IMAD.IADD R63, R63, 0x1, -R91 ;  /* 0x000000013f3f9824 */ /* 0x000fe200078e0a5b */
[----:B------:R-:W-:Y:S02]  /*5db0*/  LOP3.LUT R8, R90, 0xf0, RZ, 0xfc, !PT ;  /* 0x000000f05a087812 */ /* 0x000fe400078efcff */
[----:B------:R-:W-:Y:S02]  /*5dc0*/  LEA.HI.X.SX32 R7, R7, UR13, 0x1, P2 ;  /* 0x0000000d07077c11 */ /* 0x000fe400090f0eff */
[----:B------:R-:W-:Y:S02]  /*5dd0*/  ISETP.GT.U32.AND P2, PT, R91, R64, PT ;  /* 0x000000405b00720c */ /* 0x000fe40003f44070 */
[----:B------:R-:W-:Y:S01]  /*5de0*/  ISETP.GE.AND P4, PT, R11, RZ, PT ;  /* 0x000000ff0b00720c */ /* 0x000fe20003f86270 */
[----:B------:R-:W-:Y:S01]  /*5df0*/  IMAD.HI.U32 R11, R3, R62, RZ ;  /* 0x0000003e030b7227 */ /* 0x000fe200078e00ff */
[----:B------:R-:W-:-:S02]  /*5e00*/  IABS R61, R8 ;  /* 0x00000008003d7213 */ /* 0x000fc40000000000 */
[----:B------:R-:W-:Y:S01]  /*5e10*/  ISETP.GT.U32.AND P1, PT, R91, R63, PT ;  /* 0x0000003f5b00720c */ /* 0x000fe20003f24070 */
[----:B------:R-:W-:Y:S02]  /*5e20*/  IMAD.MOV R11, RZ, RZ, -R11 ;  /* 0x000000ffff0b7224 */ /* 0x000fe400078e0a0b */
[----:B------:R-:W-:-:S04]  /*5e30*/  IMAD.HI.U32 R12, R3, R61, RZ ;  /* 0x0000003d030c7227 */ /* 0x000fc800078e00ff */
[--C-:B------:R-:W-:Y:S01]  /*5e40*/  @!P5 IMAD.IADD R65, R65, 0x1, -R91.reuse ;  /* 0x000000014141d824 */ /* 0x100fe200078e0a5b */
[----:B------:R-:W-:Y:S01]  /*5e50*/  ISETP.GE.AND P5, PT, R10, RZ, PT ;  /* 0x000000ff0a00720c */ /* 0x000fe20003fa6270 */
[C---:B------:R-:W-:Y:S01]  /*5e60*/  IMAD R62, R91.reuse, R11, R62 ;  /* 0x0000000b5b3e7224 */ /* 0x040fe200078e023e */
[C---:B------:R-:W-:Y:S01]  /*5e70*/  LOP3.LUT R11, R90.reuse, 0xf2, RZ, 0xfc, !PT ;  /* 0x000000f25a0b7812 */ /* 0x040fe200078efcff */
[----:B------:R-:W-:Y:S01]  /*5e80*/  IMAD.MOV R12, RZ, RZ, -R12 ;  /* 0x000000ffff0c7224 */ /* 0x000fe200078e0a0c */
[----:B------:R-:W-:Y:S01]  /*5e90*/  LOP3.LUT R10, R90, 0xf8, RZ, 0xfc, !PT ;  /* 0x000000f85a0a7812 */ /* 0x000fe200078efcff */
[----:B------:R-:W-:Y:S01]  /*5ea0*/  @!P2 IMAD.IADD R64, R64, 0x1, -R91 ;  /* 0x000000014040a824 */ /* 0x000fe200078e0a5b */
[----:B------:R-:W-:Y:S01]  /*5eb0*/  ISETP.GE.AND P2, PT, R8, RZ, PT ;  /* 0x000000ff0800720c */ /* 0x000fe20003f46270 */
[----:B------:R-:W-:Y:S01]  /*5ec0*/  @!P6 IMAD.MOV R65, RZ, RZ, -R65 ;  /* 0x000000ffff41e224 */ /* 0x000fe200078e0a41 */
[----:B------:R-:W-:Y:S01]  /*5ed0*/  LOP3.LUT R8, R90, 0xfa, RZ, 0xfc, !PT ;  /* 0x000000fa5a087812 */ /* 0x000fe200078efcff */
[C---:B------:R-:W-:Y:S01]  /*5ee0*/  IMAD R61, R91.reuse, R12, R61 ;  /* 0x0000000c5b3d7224 */ /* 0x040fe200078e023d */
[----:B------:R-:W-:Y:S01]  /*5ef0*/  ISETP.GT.U32.AND P6, PT, R91, R62, PT ;  /* 0x0000003e5b00720c */ /* 0x000fe20003fc4070 */
[----:B------:R-:W-:Y:S01]  /*5f00*/  @!P1 IMAD.IADD R63, R63, 0x1, -R91 ;  /* 0x000000013f3f9824 */ /* 0x000fe200078e0a5b */
[----:B------:R-:W-:Y:S01]  /*5f10*/  IABS R58, R8 ;  /* 0x00000008003a7213 */ /* 0x000fe20000000000 */
[----:B------:R-:W-:Y:S01]  /*5f20*/  @!P4 IMAD.MOV R64, RZ, RZ, -R64 ;  /* 0x000000ffff40c224 */ /* 0x000fe200078e0a40 */
[----:B------:R-:W-:-:S02]  /*5f30*/  IABS R60, R11 ;  /* 0x0000000b003c7213 */ /* 0x000fc40000000000 */
[----:B------:R-:W-:Y:S02]  /*5f40*/  IABS R59, R10 ;  /* 0x0000000a003b7213 */ /* 0x000fe40000000000 */
[----:B------:R-:W-:Y:S01]  /*5f50*/  ISETP.GT.U32.AND P1, PT, R91, R61, PT ;  /* 0x0000003d5b00720c */ /* 0x000fe20003f24070 */
[----:B------:R-:W-:Y:S01]  /*5f60*/  IMAD.HI.U32 R13, R3, R60, RZ ;  /* 0x0000003c030d7227 */ /* 0x000fe200078e00ff */
[----:B------:R-:W-:-:S03]  /*5f70*/  ISETP.GE.AND P4, PT, R11, RZ, PT ;  /* 0x000000ff0b00720c */ /* 0x000fc60003f86270 */
[----:B------:R-:W-:-:S04]  /*5f80*/  IMAD.HI.U32 R11, R3, R58, RZ ;  /* 0x0000003a030b7227 */ /* 0x000fc800078e00ff */
[----:B------:R-:W-:-:S04]  /*5f90*/  IMAD.HI.U32 R12, R3, R59, RZ ;  /* 0x0000003b030c7227 */ /* 0x000fc800078e00ff */
[----:B------:R-:W-:Y:S02]  /*5fa0*/  @!P6 IMAD.IADD R62, R62, 0x1, -R91 ;  /* 0x000000013e3ee824 */ /* 0x000fe400078e0a5b */
[----:B------:R-:W-:Y:S02]  /*5fb0*/  IMAD.MOV R11, RZ, RZ, -R11 ;  /* 0x000000ffff0b7224 */ /* 0x000fe400078e0a0b */
[----:B------:R-:W-:Y:S01]  /*5fc0*/  IMAD.MOV R13, RZ, RZ, -R13 ;  /* 0x000000ffff0d7224 */ /* 0x000fe200078e0a0d */
[C---:B------:R-:W-:Y:S01]  /*5fd0*/  ISETP.GT.U32.AND P6, PT, R91.reuse, R62, PT ;  /* 0x0000003e5b00720c */ /* 0x040fe20003fc4070 */
[----:B------:R-:W-:Y:S02]  /*5fe0*/  IMAD.MOV R12, RZ, RZ, -R12 ;  /* 0x000000ffff0c7224 */ /* 0x000fe400078e0a0c */
[C---:B------:R-:W-:Y:S02]  /*5ff0*/  IMAD R58, R91.reuse, R11, R58 ;  /* 0x0000000b5b3a7224 */ /* 0x040fe400078e023a */
[----:B------:R-:W-:-:S02]  /*6000*/  IMAD R60, R91, R13, R60 ;  /* 0x0000000d5b3c7224 */ /* 0x000fc400078e023c */
[----:B------:R-:W-:Y:S02]  /*6010*/  IMAD R59, R91, R12, R59 ;  /* 0x0000000c5b3b7224 */ /* 0x000fe400078e023b */
[----:B------:R-:W-:Y:S02]  /*6020*/  VIADD R11, R86, 0xffffffff ;  /* 0xffffffff560b7836 */ /* 0x000fe40000000000 */
[----:B------:R-:W-:Y:S01]  /*6030*/  @!P1 IMAD.IADD R61, R61, 0x1, -R91 ;  /* 0x000000013d3d9824 */ /* 0x000fe200078e0a5b */
[----:B0-----:R-:W-:Y:S06]  /*6040*/  BRA.U UP0, `(.L_x_5) ;  /* 0x0000000100187547 */ /* 0x001fec000b800000 */
[----:B------:R-:W-:Y:S01]  /*6050*/  ELECT P1, URZ, PT ;  /* 0x0000000000ff782f */ /* 0x000fe20003820000 */
[----:B------:R-:W-:Y:S01]  /*6060*/  IMAD.MOV.U32 R12, RZ, RZ, 0x1 ;  /* 0x00000001ff0c7424 */ /* 0x000fe200078e00ff */
[----:B------:R-:W-:Y:S01]  /*6070*/  UMOV UR5, 0x40 ;  /* 0x0000004000057882 */ /* 0x000fe20000000000 */
[----:B------:R-:W-:Y:S01]  /*6080*/  UVIRTCOUNT.DEALLOC.SMPOOL 0x80 ;  /* 0x000000800000784c */ /* 0x000fe20000000000 */
[----:B------:R-:W-:-:S09]  /*6090*/  ULEA UR5, UR4, UR5, 0x18 ;  /* 0x0000000504057291 */ /* 0x000fd2000f8ec0ff */
[----:B------:R0:W-:Y:S03]  /*60a0*/  @P1 STS.U8 [UR5], R12 ;  /* 0x0000000cff001988 */ /* 0x0001e60008000005 */
.L_x_5:
[----:B------:R-:W-:Y:S01]  /*60b0*/  UIADD3 UR10, UPT, UPT, UR8, UR10, URZ ;  /* 0x0000000a080a7290 */ /* 0x000fe2000fffe0ff */
[C---:B------:R-:W-:Y:S01]  /*60c0*/  ISETP.GT.U32.AND P1, PT, R91.reuse, R61, PT ;  /* 0x0000003d5b00720c */ /* 0x040fe20003f24070 */
[----:B------:R-:W-:Y:S01]  /*60d0*/  VOTEU.ALL UP1, P0 ;  /* 0x0000000000ff7886 */ /* 0x000fe20000020000 */
[----:B------:R-:W-:Y:S01]  /*60e0*/  VOTEU.ALL UP2, P0 ;  /* 0x0000000000ff7886 */ /* 0x000fe20000040000 */
[----:B------:R1:W-:Y:S01]  /*60f0*/  STL.64 [R1+0xed8], R50 ;  /* 0x000ed83201007387 */ /* 0x0003e20000100a00 */
[----:B------:R-:W-:Y:S01]  /*6100*/  @!P6 IMAD.IADD R62, R62, 0x1, -R91 ;  /* 0x000000013e3ee824 */ /* 0x000fe200078e0a5b */
[----:B------:R-:W-:Y:S01]  /*6110*/  ISETP.GT.U32.AND P6, PT, R91, R60, PT ;  /* 0x0000003c5b00720c */ /* 0x000fe20003fc4070 */
[----:B------:R-:W-:Y:S01]  /*6120*/  @!P3 IMAD.MOV R63, RZ, RZ, -R63 ;  /* 0x000000ffff3fb224 */ /* 0x000fe200078e0a3f */
[----:B------:R-:W-:-:S04]  /*6130*/  @!UP1 UIADD3 UR4, UPT, UPT, -UR6, 0x100000, URZ ;  /* 0x0010000006049890 */ /* 0x000fc8000fffe1ff */
[----:B------:R-:W-:Y:S02]  /*6140*/  @!UP1 USHF.L.U32 UR5, UR4, 0xb, URZ ;  /* 0x0000000b04059899 */ /* 0x000fe400080006ff */
[----:B------:R-:W-:Y:S01]  /*6150*/  @!UP1 USHF.L.U32 UR4, UR4, 0x1, URZ ;  /* 0x0000000104049899 */ /* 0x000fe200080006ff */
[----:B------:R-:W-:Y:S01]  /*6160*/  STTM.x64 tmem[UR10], RZ ;  /* 0x000000ff000079ed */ /* 0x000fe2000834000a */
[----:B------:R-:W-:Y:S01]  /*6170*/  STTM.x64 tmem[UR10+0x40], RZ ;  /* 0x000040ff000079ed */ /* 0x000fe2000834000a */
[----:B------:R-:W-:Y:S01]  /*6180*/  STTM.x64 tmem[UR10+0x80], RZ ;  /* 0x000080ff000079ed */ /* 0x000fe2000834000a */
[----:B------:R-:W-:Y:S01]  /*6190*/  STTM.x64 tmem[UR10+0xc0], RZ ;  /* 0x0000c0ff000079ed */ /* 0x000fe2000834000a */
[----:B------:R-:W-:Y:S01]  /*61a0*/  STTM.x64 tmem[UR10+0x100], RZ ;  /* 0x000100ff000079ed */ /* 0x000fe2000834000a */
[----:B------:R-:W-:Y:S01]  /*61b0*/  STTM.x64 tmem[UR10+0x140], RZ ;  /* 0x000140ff000079ed */ /* 0x000fe2000834000a */
[----:B------:R-:W-:Y:S01]  /*61c0*/  STTM.x64 tmem[UR10+0x180], RZ ;  /* 0x000180ff000079ed */ /* 0x000fe2000834000a */
[----:B------:R-:W-:Y:S01]  /*61d0*/  STTM.x64 tmem[UR10+0x1c0], RZ ;  /* 0x0001c0ff000079ed */ /* 0x000fe2000834000a */
[----:B------:R-:W2:Y:S02]  /*61e0*/  FENCE.VIEW.ASYNC.T ;  /* 0x00000000000073c6 */ /* 0x000ea40000000200 */
[----:B--2---:R-:W-:Y:S01]  /*61f0*/  BAR.SYNC.DEFER_BLOCKING 0x0 ;  /* 0x0000000000007b1d */ /* 0x004fe20000010000 */
[--C-:B------:R-:W-:Y:S01]  /*6200*/  @!P1 IMAD.IADD R61, R61, 0x1, -R91.reuse ;  /* 0x000000013d3d9824 */ /* 0x100fe200078e0a5b */
[----:B------:R-:W-:Y:S01]  /*6210*/  ISETP.GT.U32.AND P1, PT, R91, R59, PT ;  /* 0x0000003b5b00720c */ /* 0x000fe20003f24070 */
[----:B------:R-:W-:Y:S01]  /*6220*/  @!P6 IMAD.IADD R60, R60, 0x1, -R91 ;  /* 0x000000013c3ce824 */ /* 0x000fe200078e0a5b */
[----:B------:R-:W-:Y:S01]  /*6230*/  ISETP.GE.U32.AND P3, PT, R11, 0x7fffffc0, PT ;  /* 0x7fffffc00b00780c */ /* 0x000fe20003f66070 */
[----:B------:R-:W-:Y:S01]  /*6240*/  @!P5 IMAD.MOV R62, RZ, RZ, -R62 ;  /* 0x000000ffff3ed224 */ /* 0x000fe200078e0a3e */
[----:B------:R-:W-:Y:S01]  /*6250*/  PRMT R93, RZ, 0x7610, R93 ;  /* 0x00007610ff5d7816 */ /* 0x000fe2000000005d */
[----:B------:R-:W2:Y:S01]  /*6260*/  LDCU UR7, c[0x0][0x3b0] ;  /* 0x00007600ff0777ac */ /* 0x000ea20008000800 */
[----:B------:R-:W-:Y:S01]  /*6270*/  STL.64 [R1+0xed0], R48 ;  /* 0x000ed03001007387 */ /* 0x000fe20000100a00 */
[----:B------:R-:W-:-:S02]  /*6280*/  LOP3.LUT R5, R5, R4, RZ, 0x3c, !PT ;  /* 0x0000000405057212 */ /* 0x000fc400078e3cff */
[----:B-1----:R-:W-:Y:S01]  /*6290*/  PRMT R51, RZ, 0x7610, R51 ;  /* 0x00007610ff337816 */ /* 0x002fe20000000033 */
[----:B------:R-:W-:Y:S01]  /*62a0*/  STL.64 [R1+0xec8], R46 ;  /* 0x000ec82e01007387 */ /* 0x000fe20000100a00 */
[----:B------:R-:W-:Y:S02]  /*62b0*/  LOP3.LUT R4, R5, R4, RZ, 0x3c, !PT ;  /* 0x0000000405047212 */ /* 0x000fe400078e3cff */
[----:B------:R-:W-:Y:S01]  /*62c0*/  @!P1 IMAD.IADD R59, R59, 0x1, -R91 ;  /* 0x000000013b3b9824 */ /* 0x000fe200078e0a5b */
[----:B------:R-:W-:Y:S01]  /*62d0*/  STL [R1+0xec0], R45 ;  /* 0x000ec02d01007387 */ /* 0x000fe20000100800 */
[----:B------:R-:W-:-:S03]  /*62e0*/  ISETP.GT.U32.AND P1, PT, R91, R60, PT ;  /* 0x0000003c5b00720c */ /* 0x000fc60003f24070 */
[----:B------:R-:W1:Y:S02]  /*62f0*/  FENCE.VIEW.ASYNC.S ;  /* 0x00000000000073c6 */ /* 0x000e640000000000 */
[----:B-1----:R1:W3:Y:S02]  /*6300*/  @!UP2 SYNCS.EXCH.64 URZ, [UR11], UR4 ;  /* 0x000000040bffa5b2 */ /* 0x0022e40008000100 */
[----:B---3--:R-:W-:Y:S01]  /*6310*/  BAR.SYNC.DEFER_BLOCKING 0x0 ;  /* 0x0000000000007b1d */ /* 0x008fe20000010000 */
[----:B------:R-:W-:Y:S01]  /*6320*/  ISETP.GT.U32.AND P5, PT, R91, R59, PT ;  /* 0x0000003b5b00720c */ /* 0x000fe20003fa4070 */
[----:B------:R-:W-:Y:S01]  /*6330*/  @!P2 IMAD.MOV R61, RZ, RZ, -R61 ;  /* 0x000000ffff3da224 */ /* 0x000fe200078e0a3d */
[----:B------:R-:W-:Y:S02]  /*6340*/  LOP3.LUT R5, R5, R4, RZ, 0x3c, !PT ;  /* 0x0000000405057212 */ /* 0x000fe400078e3cff */
[----:B------:R-:W-:Y:S01]  /*6350*/  ISETP.GT.U32.AND P6, PT, R91, R58, PT ;  /* 0x0000003a5b00720c */ /* 0x000fe20003fc4070 */
[----:B------:R-:W-:Y:S04]  /*6360*/  STL.64 [R1+0xeb8], R56 ;  /* 0x000eb83801007387 */ /* 0x000fe80000100a00 */
[----:B------:R3:W-:Y:S04]  /*6370*/  STL.64 [R1+0xeb0], R54 ;  /* 0x000eb03601007387 */ /* 0x0007e80000100a00 */
[----:B------:R4:W-:Y:S04]  /*6380*/  STL.64 [R1+0xea8], R52 ;  /* 0x000ea83401007387 */ /* 0x0009e80000100a00 */
[----:B------:R-:W2:Y:S01]  /*6390*/  @!P3 LDG.E.U16 R93, desc[UR24][R6.64] ;  /* 0x00000018065db981 */ /* 0x000ea2000c1e1500 */
[----:B---3--:R-:W3:Y:S01]  /*63a0*/  LDC.64 R54, c[0x0][0x3a8] ;  /* 0x0000ea00ff367b82 */ /* 0x008ee20000000a00 */
[----:B------:R-:W-:Y:S01]  /*63b0*/  ISETP.GE.AND P2, PT, R8, RZ, PT ;  /* 0x000000ff0800720c */ /* 0x000fe20003f46270 */
[--C-:B------:R-:W-:Y:S01]  /*63c0*/  @!P5 IMAD.IADD R59, R59, 0x1, -R91.reuse ;  /* 0x000000013b3bd824 */ /* 0x100fe200078e0a5b */
[----:B------:R-:W-:Y:S01]  /*63d0*/  STL.64 [R1+0xea0], R88 ;  /* 0x000ea05801007387 */ /* 0x000fe20000100a00 */
[--C-:B------:R-:W-:Y:S01]  /*63e0*/  @!P1 IMAD.IADD R60, R60, 0x1, -R91.reuse ;  /* 0x000000013c3c9824 */ /* 0x100fe200078e0a5b */
[----:B------:R-:W-:Y:S01]  /*63f0*/  PRMT R46, RZ, 0x7610, R46 ;  /* 0x00007610ff2e7816 */ /* 0x000fe2000000002e */
[----:B------:R-:W-:Y:S01]  /*6400*/  @!P6 IMAD.IADD R58, R58, 0x1, -R91 ;  /* 0x000000013a3ae824 */ /* 0x000fe200078e0a5b */
[----:B------:R-:W-:Y:S01]  /*6410*/  STL.64 [R1+0xe98], R84 ;  /* 0x000e985401007387 */ /* 0x000fe20000100a00 */
[----:B------:R-:W-:-:S03]  /*6420*/  VIADD R8, R86, 0xffffffef ;  /* 0xffffffef56087836 */ /* 0x000fc60000000000 */
[----:B------:R-:W-:Y:S04]  /*6430*/  STL.64 [R1+0xe90], R82 ;  /* 0x000e905201007387 */ /* 0x000fe80000100a00 */
[----:B------:R-:W-:Y:S04]  /*6440*/  STL.64 [R1+0xe88], R80 ;  /* 0x000e885001007387 */ /* 0x000fe80000100a00 */
[----:B------:R-:W-:Y:S04]  /*6450*/  STL.64 [R1+0xe80], R78 ;  /* 0x000e804e01007387 */ /* 0x000fe80000100a00 */
[----:B------:R-:W-:Y:S01]  /*6460*/  STL.64 [R1+0xe78], R76 ;  /* 0x000e784c01007387 */ /* 0x000fe20000100a00 */
[----:B---3--:R-:W-:Y:S01]  /*6470*/  IMAD.MOV.U32 R11, RZ, RZ, R54 ;  /* 0x000000ffff0b7224 */ /* 0x008fe200078e0036 */
[----:B------:R-:W-:Y:S01]  /*6480*/  PRMT R47, RZ, 0x7610, R47 ;  /* 0x00007610ff2f7816 */ /* 0x000fe2000000002f */
[----:B------:R-:W-:Y:S01]  /*6490*/  IMAD.MOV.U32 R48, RZ, RZ, R55 ;  /* 0x000000ffff307224 */ /* 0x000fe200078e0037 */
[----:B------:R-:W-:Y:S01]  /*64a0*/  STL.64 [R1+0xe70], R74 ;  /* 0x000e704a01007387 */ /* 0x000fe20000100a00 */
[----:B------:R-:W-:-:S03]  /*64b0*/  ISETP.GE.U32.AND P5, PT, R8, 0x7fffffb0, PT ;  /* 0x7fffffb00800780c */ /* 0x000fc60003fa6070 */
[----:B------:R-:W-:Y:S04]  /*64c0*/  STL.64 [R1+0xe68], R72 ;  /* 0x000e684801007387 */ /* 0x000fe80000100a00 */
[----:B------:R-:W-:Y:S04]  /*64d0*/  STL.64 [R1+0xe60], R70 ;  /* 0x000e604601007387 */ /* 0x000fe80000100a00 */
[----:B------:R-:W-:Y:S01]  /*64e0*/  STL.64 [R1+0xe58], R68 ;  /* 0x000e584401007387 */ /* 0x000fe20000100a00 */
[----:B------:R-:W-:-:S03]  /*64f0*/  ISETP.GE.AND P1, PT, R10, RZ, PT ;  /* 0x000000ff0a00720c */ /* 0x000fc60003f26270 */
[----:B------:R-:W-:Y:S01]  /*6500*/  STL.64 [R1+0xe50], R66 ;  /* 0x000e504201007387 */ /* 0x000fe20000100a00 */
[----:B------:R-:W-:-:S03]  /*6510*/  IMAD.SHL.U32 R10, R11, 0x10, RZ ;  /* 0x000000100b0a7824 */ /* 0x000fc600078e00ff */
[----:B------:R-:W-:Y:S04]  /*6520*/  STL [R1+0xe4c], R65 ;  /* 0x000e4c4101007387 */ /* 0x000fe80000100800 */
[----:B------:R-:W3:Y:S04]  /*6530*/  @!P3 LDG.E.U16 R51, desc[UR24][R4.64] ;  /* 0x000000180433b981 */ /* 0x000ee8000c1e1500 */
[----:B------:R-:W-:Y:S04]  /*6540*/  STL [R1+0xe48], R64 ;  /* 0x000e484001007387 */ /* 0x000fe80000100800 */
[----:B------:R-:W-:Y:S04]  /*6550*/  STL [R1+0xd1c], R90 ;  /* 0x000d1c5a01007387 */ /* 0x000fe80000100800 */
[----:B------:R-:W-:Y:S01]  /*6560*/  STL [R1+0xd18], R3 ;  /* 0x000d180301007387 */ /* 0x000fe20000100800 */
[----:B----4-:R-:W-:-:S03]  /*6570*/  IMAD.WIDE R52, R10, 0x2, R6 ;  /* 0x000000020a347825 */ /* 0x010fc600078e0206 */
[----:B------:R-:W-:Y:S04]  /*6580*/  STL [R1+0xd14], R2 ;  /* 0x000d140201007387 */ /* 0x000fe80000100800 */
[----:B------:R-:W-:Y:S04]  /*6590*/  STL [R1+0xc4c], R0 ;  /* 0x000c4c0001007387 */ /* 0x000fe80000100800 */
[----:B------:R-:W-:Y:S04]  /*65a0*/  STL [R1+0xd10], R0 ;  /* 0x000d100001007387 */ /* 0x000fe80000100800 */
[----:B------:R4:W-:Y:S04]  /*65b0*/  STL.64 [R1+0x2a8], R54 ;  /* 0x0002a83601007387 */ /* 0x0009e80000100a00 */
[----:B------:R-:W3:Y:S01]  /*65c0*/  @!P5 LDG.E.U16 R46, desc[UR24][R52.64] ;  /* 0x00000018342ed981 */ /* 0x000ee2000c1e1500 */
[----:B----4-:R-:W-:-:S05]  /*65d0*/  IMAD.WIDE R54, R10, 0x2, R4 ;  /* 0x000000020a367825 */ /* 0x010fca00078e0204 */
[----:B------:R-:W4:Y:S01]  /*65e0*/  @!P5 LDG.E.U16 R47, desc[UR24][R54.64] ;  /* 0x00000018362fd981 */ /* 0x000f22000c1e1500 */
[----:B------:R-:W-:Y:S02]  /*65f0*/  ISETP.GE.AND P6, PT, R9, RZ, PT ;  /* 0x000000ff0900720c */ /* 0x000fe40003fc6270 */
[----:B------:R-:W-:Y:S02]  /*6600*/  ISETP.GT.U32.AND P3, PT, R91, R58, PT ;  /* 0x0000003a5b00720c */ /* 0x000fe40003f64070 */
[----:B------:R-:W-:Y:S01]  /*6610*/  P2R R9, PR, RZ, 0x40 ;  /* 0x00000040ff097803 */ /* 0x000fe20000000000 */
[----:B------:R-:W-:-:S04]  /*6620*/  VIADD R8, R86, 0xffffffe7 ;  /* 0xffffffe756087836 */ /* 0x000fc80000000000 */
[----:B------:R0:W-:Y:S01]  /*6630*/  STL [R1+0x634], R9 ;  /* 0x0006340901007387 */ /* 0x0001e20000100800 */
[----:B------:R-:W-:-:S05]  /*6640*/  @!P1 IMAD.MOV R59, RZ, RZ, -R59 ;  /* 0x000000ffff3b9224 */ /* 0x000fca00078e0a3b */
[----:B------:R-:W-:Y:S01]  /*6650*/  @!P3 IMAD.IADD R58, R58, 0x1, -R91 ;  /* 0x000000013a3ab824 */ /* 0x000fe200078e0a5b */
[----:B------:R-:W-:Y:S01]  /*6660*/  ISETP.GE.U32.AND P3, PT, R8, 0x7fffffa8, PT ;  /* 0x7fffffa80800780c */ /* 0x000fe20003f66070 */
[C---:B------:R-:W-:Y:S02]  /*6670*/  VIADD R8, R86.reuse, 0xffffffd7 ;  /* 0xffffffd756087836 */ /* 0x040fe40000000000 */
[----:B0-----:R-:W-:Y:S02]  /*6680*/  VIADD R9, R86, 0xfffffff7 ;  /* 0xfffffff756097836 */ /* 0x001fe40000000000 */
[----:B------:R-:W-:-:S03]  /*6690*/  @!P4 IMAD.MOV R60, RZ, RZ, -R60 ;  /* 0x000000ffff3cc224 */ /* 0x000fc600078e0a3c */
[----:B------:R-:W-:Y:S02]  /*66a0*/  ISETP.GE.U32.AND P4, PT, R9, 0x7fffffb8, PT ;  /* 0x7fffffb80900780c */ /* 0x000fe40003f86070 */
[----:B------:R-:W-:Y:S02]  /*66b0*/  PRMT R57, RZ, 0x7610, R57 ;  /* 0x00007610ff397816 */ /* 0x000fe40000000039 */
[----:B------:R-:W-:Y:S01]  /*66c0*/  PRMT R56, RZ, 0x7610, R56 ;  /* 0x00007610ff387816 */ /* 0x000fe20000000038 */
[----:B------:R-:W-:Y:S02]  /*66d0*/  VIADD R9, R86, 0xffffffdf ;  /* 0xffffffdf56097836 */ /* 0x000fe40000000000 */
[----:B------:R-:W-:-:S03]  /*66e0*/  @!P2 IMAD.MOV R58, RZ, RZ, -R58 ;  /* 0x000000ffff3aa224 */ /* 0x000fc600078e0a3a */
[----:B------:R-:W-:Y:S01]  /*66f0*/  ISETP.GE.U32.AND P2, PT, R9, 0x7fffffa0, PT ;  /* 0x7fffffa00900780c */ /* 0x000fe20003f46070 */
[----:B------:R-:W-:Y:S01]  /*6700*/  VIADD R9, R86, 0xffffffcf ;  /* 0xffffffcf56097836 */ /* 0x000fe20000000000 */
[----:B------:R-:W-:Y:S02]  /*6710*/  PRMT R45, RZ, 0x7610, R45 ;  /* 0x00007610ff2d7816 */ /* 0x000fe4000000002d */
[----:B------:R-:W-:Y:S02]  /*6720*/  PRMT R13, RZ, 0x7610, R13 ;  /* 0x00007610ff0d7816 */ /* 0x000fe4000000000d */
[----:B------:R-:W-:Y:S01]  /*6730*/  PRMT R12, RZ, 0x7610, R12 ;  /* 0x00007610ff0c7816 */ /* 0x000fe2000000000c */
[----:B--2---:R0:W-:Y:S02]  /*6740*/  STL [R1+0x588], R93 ;  /* 0x0005885d01007387 */ /* 0x0041e40000100800 */
[----:B0-----:R-:W-:-:S05]  /*6750*/  IMAD R93, R92, R48, RZ ;  /* 0x000000305c5d7224 */ /* 0x001fca00078e02ff */
[----:B------:R-:W-:-:S04]  /*6760*/  LEA R92, P1, R93, UR14, 0x1 ;  /* 0x0000000e5d5c7c11 */ /* 0x000fc8000f8208ff */
[----:B------:R-:W-:Y:S02]  /*6770*/  LEA.HI.X.SX32 R93, R93, UR15, 0x1, P1 ;  /* 0x0000000f5d5d7c11 */ /* 0x000fe400088f0eff */
[----:B------:R-:W-:Y:S01]  /*6780*/  ISETP.GE.U32.AND P1, PT, R8, 0x7fffff98, PT ;  /* 0x7fffff980800780c */ /* 0x000fe20003f26070 */
[----:B------:R-:W-:Y:S01]  /*6790*/  IMAD.SHL.U32 R8, R11, 0x8, RZ ;  /* 0x000000080b087824 */ /* 0x000fe200078e00ff */
[----:B------:R-:W-:Y:S03]  /*67a0*/  STL [R1+0xd20], R91 ;  /* 0x000d205b01007387 */ /* 0x000fe60000100800 */
[----:B------:R-:W-:-:S05]  /*67b0*/  IMAD.WIDE R48, R8, 0x2, R6 ;  /* 0x0000000208307825 */ /* 0x000fca00078e0206 */
[----:B------:R-:W2:Y:S04]  /*67c0*/  @!P4 LDG.E.U16 R56, desc[UR24][R48.64] ;  /* 0x000000183038c981 */ /* 0x000ea8000c1e1500 */
[----:B---3--:R0:W-:Y:S02]  /*67d0*/  STL [R1+0x58c], R51 ;  /* 0x00058c3301007387 */ /* 0x0081e40000100800 */
[----:B0-----:R-:W-:-:S04]  /*67e0*/  IMAD.WIDE R50, R8, 0x2, R4 ;  /* 0x0000000208327825 */ /* 0x001fc800078e0204 */
[----:B------:R-:W-:Y:S01]  /*67f0*/  VIADD R8, R86, 0xffffffc7 ;  /* 0xffffffc756087836 */ /* 0x000fe20000000000 */
[----:B------:R0:W-:Y:S04]  /*6800*/  STL.64 [R1+0x230], R50 ;  /* 0x0002303201007387 */ /* 0x0001e80000100a00 */
[----:B------:R3:W-:Y:S01]  /*6810*/  STL.64 [R1+0x228], R48 ;  /* 0x0002283001007387 */ /* 0x0007e20000100a00 */
[----:B------:R-:W-:-:S03]  /*6820*/  ISETP.GE.U32.AND P5, PT, R8, 0x7fffff88, PT ;  /* 0x7fffff880800780c */ /* 0x000fc60003fa6070 */
[----:B------:R-:W2:Y:S01]  /*6830*/  @!P4 LDG.E.U16 R57, desc[UR24][R50.64] ;  /* 0x000000183239c981 */ /* 0x000ea2000c1e1500 */
[----:B------:R-:W-:Y:S01]  /*6840*/  IMAD R8, R11, 0x18, RZ ;  /* 0x000000180b087824 */ /* 0x000fe200078e02ff */
[----:B------:R-:W-:Y:S02]  /*6850*/  ISETP.GE.U32.AND P4, PT, R9, 0x7fffff90, PT ;  /* 0x7fffff900900780c */ /* 0x000fe40003f86070 */
[----:B0-----:R-:W2:Y:S04]  /*6860*/  LDL.LU.64 R50, [R1+0xed8] ;  /* 0x000ed80001327983 */ /* 0x001ea80000300a00 */
[----:B---3--:R-:W3:Y:S04]  /*6870*/  LDL.LU.64 R48, [R1+0xed0] ;  /* 0x000ed00001307983 */ /* 0x008ee80000300a00 */
[----:B------:R-:W-:Y:S04]  /*6880*/  STL.64 [R1+0x1b0], R54 ;  /* 0x0001b03601007387 */ /* 0x000fe80000100a00 */
[----:B------:R-:W-:Y:S04]  /*6890*/  STL.64 [R1+0x1a8], R52 ;  /* 0x0001a83401007387 */ /* 0x000fe80000100a00 */
[----:B------:R-:W-:Y:S04]  /*68a0*/  STL [R1+0x520], R46 ;  /* 0x0005202e01007387 */ /* 0x000fe80000100800 */
[----:B----4-:R0:W-:Y:S01]  /*68b0*/  STL [R1+0x524], R47 ;  /* 0x0005242f01007387 */ /* 0x0101e20000100800 */
[----:B------:R-:W-:-:S02]  /*68c0*/  IMAD.SHL.U32 R9, R11, 0x20, RZ ;  /* 0x000000200b097824 */ /* 0x000fc400078e00ff */
[----:B0-----:R-:W-:-:S05]  /*68d0*/  IMAD.WIDE R46, R8, 0x2, R4 ;  /* 0x00000002082e7825 */ /* 0x001fca00078e0204 */
[----:B------:R-:W4:Y:S01]  /*68e0*/  @!P3 LDG.E.U16 R45, desc[UR24][R46.64] ;  /* 0x000000182e2db981 */ /* 0x000f22000c1e1500 */
[----:B------:R-:W-:-:S04]  /*68f0*/  IMAD.WIDE R54, R9, 0x2, R4 ;  /* 0x0000000209367825 */ /* 0x000fc800078e0204 */
[----:B------:R-:W-:Y:S01]  /*6900*/  IMAD.WIDE R52, R9, 0x2, R6 ;  /* 0x0000000209347825 */ /* 0x000fe200078e0206 */
[----:B------:R-:W3:Y:S04]  /*6910*/  @!P2 LDG.E.U16 R13, desc[UR24][R54.64] ;  /* 0x00000018360da981 */ /* 0x000ee8000c1e1500 */
[----:B------:R-:W3:Y:S01]  /*6920*/  @!P2 LDG.E.U16 R12, desc[UR24][R52.64] ;  /* 0x00000018340ca981 */ /* 0x000ee2000c1e1500 */
[----:B------:R-:W-:Y:S01]  /*6930*/  PRMT R18, RZ, 0x7610, R18 ;  /* 0x00007610ff127816 */ /* 0x000fe20000000012 */
[----:B------:R-:W-:Y:S01]  /*6940*/  VIADD R10, R86, 0xfffffff6 ;  /* 0xfffffff6560a7836 */ /* 0x000fe20000000000 */
[----:B------:R-:W-:Y:S02]  /*6950*/  PRMT R15, RZ, 0x7610, R15 ;  /* 0x00007610ff0f7816 */ /* 0x000fe4000000000f */
[----:B------:R-:W-:-:S02]  /*6960*/  PRMT R14, RZ, 0x7610, R14 ;  /* 0x00007610ff0e7816 */ /* 0x000fc4000000000e */
[----:B------:R-:W-:Y:S01]  /*6970*/  PRMT R16, RZ, 0x7610, R16 ;  /* 0x00007610ff107816 */ /* 0x000fe20000000010 */
[----:B--2---:R-:W-:Y:S04]  /*6980*/  STL [R1+0x528], R56 ;  /* 0x0005283801007387 */ /* 0x004fe80000100800 */
[----:B------:R0:W-:Y:S04]  /*6990*/  STL [R1+0x52c], R57 ;  /* 0x00052c3901007387 */ /* 0x0001e80000100800 */
[----:B------:R2:W-:Y:S01]  /*69a0*/  STL.64 [R1+0x130], R46 ;  /* 0x0001302e01007387 */ /* 0x0005e20000100a00 */
[----:B0-----:R-:W-:-:S04]  /*69b0*/  IMAD.WIDE R56, R8, 0x2, R6 ;  /* 0x0000000208387825 */ /* 0x001fc800078e0206 */
[----:B------:R-:W-:Y:S01]  /*69c0*/  VIADD R8, R86, 0xffffffee ;  /* 0xffffffee56087836 */ /* 0x000fe20000000000 */
[----:B------:R-:W-:Y:S04]  /*69d0*/  STL.64 [R1+0x128], R56 ;  /* 0x0001283801007387 */ /* 0x000fe80000100a00 */
[----:B--2---:R-:W2:Y:S01]  /*69e0*/  LDL.LU.64 R46, [R1+0xec8] ;  /* 0x000ec800012e7983 */ /* 0x004ea20000300a00 */
[----:B------:R-:W-:Y:S01]  /*69f0*/  ISETP.GE.U32.AND P2, PT, R8, 0x7fffffaf, PT ;  /* 0x7fffffaf0800780c */ /* 0x000fe20003f46070 */
[C---:B------:R-:W-:Y:S02]  /*6a00*/  IMAD R8, R11.reuse, 0x28, RZ ;  /* 0x000000280b087824 */ /* 0x040fe400078e02ff */
[----:B------:R-:W2:Y:S01]  /*6a10*/  @!P3 LDG.E.U16 R18, desc[UR24][R56.64] ;  /* 0x000000183812b981 */ /* 0x000ea2000c1e1500 */
[----:B------:R-:W-:Y:S01]  /*6a20*/  ISETP.GE.U32.AND P3, PT, R10, 0x7fffffb7, PT ;  /* 0x7fffffb70a00780c */ /* 0x000fe20003f66070 */
[----:B------:R-:W-:-:S02]  /*6a30*/  IMAD R10, R11, 0x30, RZ ;  /* 0x000000300b0a7824 */ /* 0x000fc400078e02ff */
[----:B----4-:R0:W-:Y:S04]  /*6a40*/  STL [R1+0x304], R45 ;  /* 0x0003042d01007387 */ /* 0x0101e80000100800 */
[----:B0-----:R-:W4:Y:S04]  /*6a50*/  LDL.LU R45, [R1+0xec0] ;  /* 0x000ec000012d7983 */ /* 0x001f280000300800 */
[----:B------:R-:W4:Y:S04]  /*6a60*/  LDL.LU.64 R56, [R1+0xeb8] ;  /* 0x000eb80001387983 */ /* 0x000f280000300a00 */
[----:B------:R0:W-:Y:S04]  /*6a70*/  STL.64 [R1+0xb0], R54 ;  /* 0x0000b03601007387 */ /* 0x0001e80000100a00 */
[----:B------:R1:W-:Y:S04]  /*6a80*/  STL.64 [R1+0xa8], R52 ;  /* 0x0000a83401007387 */ /* 0x0003e80000100a00 */
[----:B---3--:R-:W-:Y:S01]  /*6a90*/  STL [R1+0x568], R13 ;  /* 0x0005680d01007387 */ /* 0x008fe20000100800 */
[----:B0-----:R-:W-:-:S03]  /*6aa0*/  IMAD.WIDE R54, R8, 0x2, R4 ;  /* 0x0000000208367825 */ /* 0x001fc600078e0204 */
[----:B------:R-:W-:Y:S01]  /*6ab0*/  STL [R1+0x564], R12 ;  /* 0x0005640c01007387 */ /* 0x000fe20000100800 */
[----:B-1----:R-:W-:-:S03]  /*6ac0*/  IMAD.WIDE R52, R8, 0x2, R6 ;  /* 0x0000000208347825 */ /* 0x002fc600078e0206 */
[----:B------:R-:W-:Y:S01]  /*6ad0*/  STL.64 [R1+0x30], R54 ;  /* 0x0000303601007387 */ /* 0x000fe20000100a00 */
[----:B------:R-:W-:-:S03]  /*6ae0*/  IMAD.WIDE R8, R10, 0x2, R4 ;  /* 0x000000020a087825 */ /* 0x000fc600078e0204 */
[----:B------:R-:W-:Y:S01]  /*6af0*/  STL.64 [R1+0x28], R52 ;  /* 0x0000283401007387 */ /* 0x000fe20000100a00 */
[----:B------:R-:W-:-:S03]  /*6b00*/  IMAD.WIDE R10, R10, 0x2, R6 ;  /* 0x000000020a0a7825 */ /* 0x000fc600078e0206 */
[----:B------:R-:W-:Y:S04]  /*6b10*/  STL [R1+0xa40], R8 ;  /* 0x000a400801007387 */ /* 0x000fe80000100800 */
[----:B------:R-:W3:Y:S04]  /*6b20*/  @!P4 LDG.E.U16 R15, desc[UR24][R8.64] ;  /* 0x00000018080fc981 */ /* 0x000ee8000c1e1500 */
[----:B------:R0:W-:Y:S04]  /*6b30*/  STL [R1+0xa3c], R9 ;  /* 0x000a3c0901007387 */ /* 0x0001e80000100800 */
[----:B------:R-:W3:Y:S04]  /*6b40*/  @!P4 LDG.E.U16 R14, desc[UR24][R10.64] ;  /* 0x000000180a0ec981 */ /* 0x000ee8000c1e1500 */
[----:B------:R-:W4:Y:S04]  /*6b50*/  @!P1 LDG.E.U16 R16, desc[UR24][R52.64] ;  /* 0x0000001834109981 */ /* 0x000f28000c1e1500 */
[----:B0-----:R-:W4:Y:S01]  /*6b60*/  LDL.LU R9, [R1+0x2a8] ;  /* 0x0002a80001097983 */ /* 0x001f220000300800 */
[----:B------:R-:W-:-:S03]  /*6b70*/  PRMT R17, RZ, 0x7610, R17 ;  /* 0x00007610ff117816 */ /* 0x000fc60000000011 */
[----:B------:R-:W-:Y:S01]  /*6b80*/  STL [R1+0xa48], R10 ;  /* 0x000a480a01007387 */ /* 0x000fe20000100800 */
[C---:B------:R-:W-:Y:S02]  /*6b90*/  VIADD R13, R86.reuse, 0xffffffe6 ;  /* 0xffffffe6560d7836 */ /* 0x040fe40000000000 */
[----:B------:R-:W-:Y:S01]  /*6ba0*/  VIADD R12, R86, 0xffffffde ;  /* 0xffffffde560c7836 */ /* 0x000fe20000000000 */
[----:B------:R0:W4:Y:S01]  /*6bb0*/  @!P1 LDG.E.U16 R17, desc[UR24][R54.64] ;  /* 0x0000001836119981 */ /* 0x000122000c1e1500 */
[----:B------:R-:W-:Y:S02]  /*6bc0*/  PRMT R84, RZ, 0x7610, R84 ;  /* 0x00007610ff547816 */ /* 0x000fe40000000054 */
[----:B------:R-:W-:Y:S02]  /*6bd0*/  ISETP.GE.U32.AND P1, PT, R13, 0x7fffffa7, PT ;  /* 0x7fffffa70d00780c */ /* 0x000fe40003f26070 */
[----:B------:R-:W-:Y:S02]  /*6be0*/  ISETP.GE.U32.AND P4, PT, R12, 0x7fffff9f, PT ;  /* 0x7fffff9f0c00780c */ /* 0x000fe40003f86070 */
[----:B------:R-:W-:-:S02]  /*6bf0*/  PRMT R85, RZ, 0x7610, R85 ;  /* 0x00007610ff557816 */ /* 0x000fc40000000055 */
[----:B------:R-:W-:Y:S02]  /*6c00*/  PRMT R24, RZ, 0x7610, R24 ;  /* 0x00007610ff187816 */ /* 0x000fe40000000018 */
[----:B------:R-:W-:Y:S01]  /*6c10*/  PRMT R25, RZ, 0x7610, R25 ;  /* 0x00007610ff197816 */ /* 0x000fe20000000019 */
[----:B--2---:R-:W-:Y:S04]  /*6c20*/  STL [R1+0x300], R18 ;  /* 0x0003001201007387 */ /* 0x004fe80000100800 */
[----:B------:R-:W-:Y:S04]  /*6c30*/  STL [R1+0xb40], R10 ;  /* 0x000b400a01007387 */ /* 0x000fe80000100800 */
[----:B------:R-:W-:Y:S04]  /*6c40*/  STL [R1+0xa44], R11 ;  /* 0x000a440b01007387 */ /* 0x000fe80000100800 */
[----:B------:R-:W-:Y:S04]  /*6c50*/  STL [R1+0xb44], R11 ;  /* 0x000b440b01007387 */ /* 0x000fe80000100800 */
[----:B---3--:R1:W-:Y:S04]  /*6c60*/  STL [R1+0x30c], R14 ;  /* 0x00030c0e01007387 */ /* 0x0083e80000100800 */
[----:B----4-:R2:W-:Y:S01]  /*6c70*/  STL [R1+0x4c8], R16 ;  /* 0x0004c81001007387 */ /* 0x0105e20000100800 */
[----:B-1----:R-:W-:-:S03]  /*6c80*/  IMAD R14, R9, 0x38, RZ ;  /* 0x00000038090e7824 */ /* 0x002fc600078e02ff */
[----:B------:R1:W-:Y:S01]  /*6c90*/  STL [R1+0x310], R15 ;  /* 0x0003100f01007387 */ /* 0x0003e20000100800 */
[----:B--2---:R-:W-:Y:S02]  /*6ca0*/  IMAD R16, R9, 0x9, RZ ;  /* 0x0000000909107824 */ /* 0x004fe400078e02ff */
[----:B------:R-:W-:-:S04]  /*6cb0*/  IMAD.WIDE R12, R14, 0x2, R4 ;  /* 0x000000020e0c7825 */ /* 0x000fc800078e0204 */
[--C-:B-1----:R-:W-:Y:S01]  /*6cc0*/  IMAD.WIDE R14, R14, 0x2, R6.reuse ;  /* 0x000000020e0e7825 */ /* 0x102fe200078e0206 */
[----:B------:R-:W2:Y:S03]  /*6cd0*/  @!P5 LDG.E.U16 R85, desc[UR24][R12.64] ;  /* 0x000000180c55d981 */ /* 0x000ea6000c1e1500 */
[C---:B------:R-:W-:Y:S01]  /*6ce0*/  IMAD.WIDE R52, R16.reuse, 0x2, R6 ;  /* 0x0000000210347825 */ /* 0x040fe200078e0206 */
[----:B------:R-:W3:Y:S03]  /*6cf0*/  @!P5 LDG.E.U16 R84, desc[UR24][R14.64] ;  /* 0x000000180e54d981 */ /* 0x000ee6000c1e1500 */
[----:B0-----:R-:W-:Y:S01]  /*6d00*/  IMAD.WIDE R54, R16, 0x2, R4 ;  /* 0x0000000210367825 */ /* 0x001fe200078e0204 */
[----:B------:R-:W4:Y:S04]  /*6d10*/  @!P3 LDG.E.U16 R24, desc[UR24][R52.64] ;  /* 0x000000183418b981 */ /* 0x000f28000c1e1500 */
[----:B------:R0:W4:Y:S04]  /*6d20*/  @!P3 LDG.E.U16 R25, desc[UR24][R54.64] ;  /* 0x000000183619b981 */ /* 0x000128000c1e1500 */
[----:B------:R1:W-:Y:S04]  /*6d30*/  STL [R1+0x4cc], R17 ;  /* 0x0004cc1101007387 */ /* 0x0003e80000100800 */
[----:B------:R-:W-:Y:S04]  /*6d40*/  STL [R1+0xa50], R12 ;  /* 0x000a500c01007387 */ /* 0x000fe80000100800 */
[----:B------:R0:W-:Y:S01]  /*6d50*/  STL.64 [R1+0x220], R54 ;  /* 0x0002203601007387 */ /* 0x0001e20000100a00 */
[----:B------:R-:W-:-:S03]  /*6d60*/  IMAD R16, R9, 0x11, RZ ;  /* 0x0000001109107824 */ /* 0x000fc600078e02ff */
[----:B------:R-:W-:Y:S04]  /*6d70*/  STL [R1+0xa4c], R13 ;  /* 0x000a4c0d01007387 */ /* 0x000fe80000100800 */
[----:B------:R0:W-:Y:S01]  /*6d80*/  STL.64 [R1+0x218], R52 ;  /* 0x0002183401007387 */ /* 0x0001e20000100a00 */
[----:B-1----:R-:W-:-:S03]  /*6d90*/  VIADD R17, R86, 0xffffffce ;  /* 0xffffffce56117836 */ /* 0x002fc60000000000 */
[----:B------:R-:W-:Y:S01]  /*6da0*/  STL.64 [R1+0xb48], R12 ;  /* 0x000b480c01007387 */ /* 0x000fe20000100a00 */
[----:B------:R-:W-:-:S03]  /*6db0*/  PRMT R88, RZ, 0x7610, R88 ;  /* 0x00007610ff587816 */ /* 0x000fc60000000058 */
[----:B------:R-:W-:Y:S01]  /*6dc0*/  STL [R1+0xd58], R13 ;  /* 0x000d580d01007387 */ /* 0x000fe20000100800 */
[----:B------:R-:W-:-:S03]  /*6dd0*/  PRMT R89, RZ, 0x7610, R89 ;  /* 0x00007610ff597816 */ /* 0x000fc60000000059 */
[----:B------:R-:W-:Y:S01]  /*6de0*/  STL [R1+0xd24], R12 ;  /* 0x000d240c01007387 */ /* 0x000fe20000100800 */
[----:B0-----:R-:W-:-:S03]  /*6df0*/  IMAD.WIDE R54, R16, 0x2, R4 ;  /* 0x0000000210367825 */ /* 0x001fc600078e0204 */
[----:B------:R-:W-:Y:S01]  /*6e00*/  STL [R1+0xa58], R14 ;  /* 0x000a580e01007387 */ /* 0x000fe20000100800 */
[----:B------:R-:W-:-:S03]  /*6e10*/  IMAD.WIDE R52, R16, 0x2, R6 ;  /* 0x0000000210347825 */ /* 0x000fc600078e0206 */
[----:B------:R-:W-:Y:S01]  /*6e20*/  STL [R1+0xa54], R15 ;  /* 0x000a540f01007387 */ /* 0x000fe20000100800 */
[----:B------:R-:W-:-:S03]  /*6e30*/  ISETP.GE.U32.AND P3, PT, R17, 0x7fffff8f, PT ;  /* 0x7fffff8f1100780c */ /* 0x000fc60003f66070 */
[----:B------:R-:W-:Y:S01]  /*6e40*/  STL.64 [R1+0xb50], R14 ;  /* 0x000b500e01007387 */ /* 0x000fe20000100a00 */
[----:B------:R-:W-:-:S03]  /*6e50*/  IMAD R17, R9, 0x19, RZ ;  /* 0x0000001909117824 */ /* 0x000fc600078e02ff */
[----:B------:R-:W-:Y:S04]  /*6e60*/  STL [R1+0xd98], R15 ;  /* 0x000d980f01007387 */ /* 0x000fe80000100800 */
[----:B------:R-:W-:Y:S01]  /*6e70*/  STL [R1+0xd08], R14 ;  /* 0x000d080e01007387 */ /* 0x000fe20000100800 */
[----:B------:R-:W-:-:S03]  /*6e80*/  PRMT R20, RZ, 0x7610, R20 ;  /* 0x00007610ff147816 */ /* 0x000fc60000000014 */
[----:B------:R-:W4:Y:S01]  /*6e90*/  @!P2 LDG.E.U16 R88, desc[UR24][R52.64] ;  /* 0x000000183458a981 */ /* 0x000f22000c1e1500 */
[----:B------:R-:W-:-:S03]  /*6ea0*/  PRMT R21, RZ, 0x7610, R21 ;  /* 0x00007610ff157816 */ /* 0x000fc60000000015 */
[----:B------:R-:W4:Y:S04]  /*6eb0*/  @!P2 LDG.E.U16 R89, desc[UR24][R54.64] ;  /* 0x000000183659a981 */ /* 0x000f28000c1e1500 */
[----:B---3--:R-:W-:Y:S04]  /*6ec0*/  STL [R1+0x508], R84 ;  /* 0x0005085401007387 */ /* 0x008fe80000100800 */
[----:B--2---:R0:W-:Y:S04]  /*6ed0*/  STL [R1+0x50c], R85 ;  /* 0x00050c5501007387 */ /* 0x0041e80000100800 */
[----:B------:R-:W-:Y:S04]  /*6ee0*/  STL.64 [R1+0x1a0], R54 ;  /* 0x0001a03601007387 */ /* 0x000fe80000100a00 */
[----:B----4-:R-:W-:Y:S01]  /*6ef0*/  STL [R1+0x558], R24 ;  /* 0x0005581801007387 */ /* 0x010fe20000100800 */
[----:B0-----:R-:W-:-:S03]  /*6f00*/  IMAD.WIDE R84, R17, 0x2, R4 ;  /* 0x0000000211547825 */ /* 0x001fc600078e0204 */
[----:B------:R0:W-:Y:S04]  /*6f10*/  STL [R1+0x55c], R25 ;  /* 0x00055c1901007387 */ /* 0x0001e80000100800 */
[----:B------:R-:W2:Y:S01]  /*6f20*/  @!P1 LDG.E.U16 R21, desc[UR24][R84.64] ;  /* 0x0000001854159981 */ /* 0x000ea2000c1e1500 */
[----:B0-----:R-:W-:-:S05]  /*6f30*/  IMAD.WIDE R24, R17, 0x2, R6 ;  /* 0x0000000211187825 */ /* 0x001fca00078e0206 */
[----:B------:R0:W3:Y:S01]  /*6f40*/  @!P1 LDG.E.U16 R20, desc[UR24][R24.64] ;  /* 0x0000001818149981 */ /* 0x0000e2000c1e1500 */
[C---:B------:R-:W-:Y:S02]  /*6f50*/  VIADD R16, R86.reuse, 0xfffffffe ;  /* 0xfffffffe56107836 */ /* 0x040fe40000000000 */
[----:B------:R-:W-:Y:S01]  /*6f60*/  VIADD R18, R86, 0xffffffd6 ;  /* 0xffffffd656127836 */ /* 0x000fe20000000000 */
[----:B------:R1:W-:Y:S02]  /*6f70*/  STL.64 [R1+0x198], R52 ;  /* 0x0001983401007387 */ /* 0x0003e40000100a00 */
[----:B------:R-:W-:Y:S02]  /*6f80*/  ISETP.GE.U32.AND P1, PT, R16, 0x7fffffbf, PT ;  /* 0x7fffffbf1000780c */ /* 0x000fe40003f26070 */
[----:B------:R-:W4:Y:S01]  /*6f90*/  LDL.LU.64 R54, [R1+0xeb0] ;  /* 0x000eb00001367983 */ /* 0x000f220000300a00 */
[----:B------:R-:W-:Y:S01]  /*6fa0*/  ISETP.GE.U32.AND P5, PT, R18, 0x7fffff97, PT ;  /* 0x7fffff971200780c */ /* 0x000fe20003fa6070 */
[----:B------:R-:W-:-:S02]  /*6fb0*/  IMAD R16, R9, 0x21, RZ ;  /* 0x0000002109107824 */ /* 0x000fc400078e02ff */
[----:B-1----:R-:W4:Y:S04]  /*6fc0*/  LDL.LU.64 R52, [R1+0xea8] ;  /* 0x000ea80001347983 */ /* 0x002f280000300a00 */
[----:B------:R-:W-:Y:S01]  /*6fd0*/  STL.64 [R1+0x120], R84 ;  /* 0x0001205401007387 */ /* 0x000fe20000100a00 */
[----:B------:R-:W-:-:S03]  /*6fe0*/  IMAD R17, R9, 0x29, RZ ;  /* 0x0000002909117824 */ /* 0x000fc600078e02ff */
[----:B------:R0:W-:Y:S01]  /*6ff0*/  STL.64 [R1+0x118], R24 ;  /* 0x0001181801007387 */ /* 0x0001e20000100a00 */
[----:B------:R-:W-:-:S03]  /*7000*/  PRMT R22, RZ, 0x7610, R22 ;  /* 0x00007610ff167816 */ /* 0x000fc60000000016 */
[----:B------:R-:W-:Y:S04]  /*7010*/  STL [R1+0x324], R88 ;  /* 0x0003245801007387 */ /* 0x000fe80000100800 */
[----:B------:R1:W-:Y:S01]  /*7020*/  STL [R1+0x328], R89 ;  /* 0x0003285901007387 */ /* 0x0003e20000100800 */
[C---:B0-----:R-:W-:Y:S01]  /*7030*/  IMAD.WIDE R24, R17.reuse, 0x2, R4 ;  /* 0x0000000211187825 */ /* 0x041fe200078e0204 */
[----:B------:R-:W-:Y:S02]  /*7040*/  PRMT R19, RZ, 0x7610, R19 ;  /* 0x00007610ff137816 */ /* 0x000fe40000000013 */
[----:B------:R-:W-:Y:S01]  /*7050*/  PRMT R23, RZ, 0x7610, R23 ;  /* 0x00007610ff177816 */ /* 0x000fe20000000017 */
[C---:B------:R-:W-:Y:S01]  /*7060*/  IMAD.WIDE R84, R16.reuse, 0x2, R6 ;  /* 0x0000000210547825 */ /* 0x040fe200078e0206 */
[----:B------:R-:W4:Y:S03]  /*7070*/  @!P5 LDG.E.U16 R22, desc[UR24][R24.64] ;  /* 0x000000181816d981 */ /* 0x000f26000c1e1500 */
[----:B-1----:R-:W-:Y:S01]  /*7080*/  IMAD.WIDE R88, R16, 0x2, R4 ;  /* 0x0000000210587825 */ /* 0x002fe200078e0204 */
[----:B------:R-:W4:Y:S04]  /*7090*/  @!P4 LDG.E.U16 R23, desc[UR24][R84.64] ;  /* 0x000000185417c981 */ /* 0x000f28000c1e1500 */
[----:B------:R-:W-:Y:S04]  /*70a0*/  STL.64 [R1+0xa0], R88 ;  /* 0x0000a05801007387 */ /* 0x000fe80000100a00 */
[----:B---3--:R-:W-:Y:S04]  /*70b0*/  STL [R1+0x580], R20 ;  /* 0x0005801401007387 */ /* 0x008fe80000100800 */
[----:B--2---:R0:W-:Y:S02]  /*70c0*/  STL [R1+0x308], R21 ;  /* 0x0003081501007387 */ /* 0x0041e40000100800 */
[----:B0-----:R-:W-:-:S05]  /*70d0*/  IMAD.WIDE R20, R17, 0x2, R6 ;  /* 0x0000000211147825 */ /* 0x001fca00078e0206 */
[----:B------:R0:W2:Y:S01]  /*70e0*/  @!P5 LDG.E.U16 R19, desc[UR24][R20.64] ;  /* 0x000000181413d981 */ /* 0x0000a2000c1e1500 */
[----:B------:R-:W-:Y:S01]  /*70f0*/  PRMT R83, RZ, 0x7610, R83 ;  /* 0x00007610ff537816 */ /* 0x000fe20000000053 */
[----:B------:R-:W-:Y:S02]  /*7100*/  VIADD R18, R86, 0xffffffc6 ;  /* 0xffffffc656127836 */ /* 0x000fe40000000000 */
[----:B------:R-:W-:Y:S03]  /*7110*/  STL.64 [R1+0x98], R84 ;  /* 0x0000985401007387 */ /* 0x000fe60000100a00 */
[----:B------:R-:W-:Y:S01]  /*7120*/  ISETP.GE.U32.AND P2, PT, R18, 0x7fffff87, PT ;  /* 0x7fffff871200780c */ /* 0x000fe20003f46070 */
[----:B------:R-:W3:Y:S01]  /*7130*/  @!P4 LDG.E.U16 R83, desc[UR24][R88.64] ;  /* 0x000000185853c981 */ /* 0x000ee2000c1e1500 */
[C---:B------:R-:W-:Y:S02]  /*7140*/  VIADD R18, R86.reuse, 0xfffffffd ;  /* 0xfffffffd56127836 */ /* 0x040fe40000000000 */
[----:B------:R-:W-:Y:S01]  /*7150*/  VIADD R16, R86, 0xfffffff5 ;  /* 0xfffffff556107836 */ /* 0x000fe20000000000 */
[----:B------:R-:W-:Y:S02]  /*7160*/  STL.64 [R1+0x20], R24 ;  /* 0x0000201801007387 */ /* 0x000fe40000100a00 */
[----:B------:R-:W-:-:S02]  /*7170*/  ISETP.GE.U32.AND P4, PT, R18, 0x7fffffbe, PT ;  /* 0x7fffffbe1200780c */ /* 0x000fc40003f86070 */
[----:B------:R-:W-:Y:S01]  /*7180*/  STL.64 [R1+0x18], R20 ;  /* 0x0000181401007387 */ /* 0x000fe20000100a00 */
[----:B------:R-:W-:Y:S01]  /*7190*/  IMAD R18, R9, 0x31, RZ ;  /* 0x0000003109127824 */ /* 0x000fe200078e02ff */
[----:B------:R-:W-:Y:S02]  /*71a0*/  ISETP.GE.U32.AND P5, PT, R16, 0x7fffffb6, PT ;  /* 0x7fffffb61000780c */ /* 0x000fe40003fa6070 */
[----:B------:R-:W-:Y:S01]  /*71b0*/  PRMT R82, RZ, 0x7610, R82 ;  /* 0x00007610ff527816 */ /* 0x000fe20000000052 */
[----:B----4-:R1:W-:Y:S01]  /*71c0*/  STL [R1+0x4fc], R22 ;  /* 0x0004fc1601007387 */ /* 0x0103e20000100800 */
[----:B------:R-:W-:Y:S01]  /*71d0*/  PRMT R26, RZ, 0x7610, R26 ;  /* 0x00007610ff1a7816 */ /* 0x000fe2000000001a */
[----:B------:R-:W-:Y:S01]  /*71e0*/  IMAD.WIDE R16, R18, 0x2, R4 ;  /* 0x0000000212107825 */ /* 0x000fe200078e0204 */
[----:B------:R-:W-:Y:S02]  /*71f0*/  PRMT R81, RZ, 0x7610, R81 ;  /* 0x00007610ff517816 */ /* 0x000fe40000000051 */
[----:B------:R-:W-:-:S02]  /*7200*/  PRMT R80, RZ, 0x7610, R80 ;  /* 0x00007610ff507816 */ /* 0x000fc40000000050 */
[----:B------:R-:W4:Y:S01]  /*7210*/  @!P3 LDG.E.U16 R82, desc[UR24][R16.64] ;  /* 0x000000181052b981 */ /* 0x000f22000c1e1500 */
[----:B-1----:R-:W-:-:S04]  /*7220*/  IMAD R22, R9, 0x39, RZ ;  /* 0x0000003909167824 */ /* 0x002fc800078e02ff */
[----:B0-----:R-:W-:-:S05]  /*7230*/  IMAD.WIDE R20, R22, 0x2, R4 ;  /* 0x0000000216147825 */ /* 0x001fca00078e0204 */
[----:B------:R-:W3:Y:S04]  /*7240*/  @!P2 LDG.E.U16 R80, desc[UR24][R20.64] ;  /* 0x000000181450a981 */ /* 0x000ee8000c1e1500 */
[----:B--2---:R0:W-:Y:S04]  /*7250*/  STL [R1+0x4f8], R19 ;  /* 0x0004f81301007387 */ /* 0x0041e80000100800 */
[----:B------:R1:W-:Y:S01]  /*7260*/  STL [R1+0x500], R23 ;  /* 0x0005001701007387 */ /* 0x0003e20000100800 */
[----:B0-----:R-:W-:-:S04]  /*7270*/  IMAD.WIDE R18, R18, 0x2, R6 ;  /* 0x0000000212127825 */ /* 0x001fc800078e0206 */
[----:B-1----:R-:W-:Y:S01]  /*7280*/  IMAD.WIDE R22, R22, 0x2, R6 ;  /* 0x0000000216167825 */ /* 0x002fe200078e0206 */
[----:B------:R-:W2:Y:S04]  /*7290*/  @!P3 LDG.E.U16 R81, desc[UR24][R18.64] ;  /* 0x000000181251b981 */ /* 0x000ea8000c1e1500 */
[----:B------:R-:W2:Y:S04]  /*72a0*/  @!P2 LDG.E.U16 R26, desc[UR24][R22.64] ;  /* 0x00000018161aa981 */ /* 0x000ea8000c1e1500 */
[----:B------:R-:W-:Y:S04]  /*72b0*/  STL [R1+0xa60], R16 ;  /* 0x000a601001007387 */ /* 0x000fe80000100800 */
[----:B------:R-:W-:Y:S04]  /*72c0*/  STL [R1+0xa5c], R17 ;  /* 0x000a5c1101007387 */ /* 0x000fe80000100800 */
[----:B------:R-:W-:Y:S04]  /*72d0*/  STL.64 [R1+0xb58], R16 ;  /* 0x000b581001007387 */ /* 0x000fe80000100a00 */
[----:B------:R-:W-:Y:S04]  /*72e0*/  STL [R1+0xd28], R17 ;  /* 0x000d281101007387 */ /* 0x000fe80000100800 */
[----:B------:R-:W-:Y:S04]  /*72f0*/  STL [R1+0xd0c], R16 ;  /* 0x000d0c1001007387 */ /* 0x000fe80000100800 */
[----:B------:R-:W-:Y:S04]  /*7300*/  STL [R1+0xa68], R18 ;  /* 0x000a681201007387 */ /* 0x000fe80000100800 */
[----:B------:R-:W-:Y:S04]  /*7310*/  STL [R1+0xa64], R19 ;  /* 0x000a641301007387 */ /* 0x000fe80000100800 */
[----:B---3--:R-:W-:Y:S04]  /*7320*/  STL [R1+0x504], R83 ;  /* 0x0005045301007387 */ /* 0x008fe80000100800 */
[----:B------:R-:W-:Y:S04]  /*7330*/  STL.64 [R1+0xb68], R18 ;  /* 0x000b681201007387 */ /* 0x000fe80000100a00 */
[----:B------:R-:W-:Y:S04]  /*7340*/  STL [R1+0xd40], R19 ;  /* 0x000d401301007387 */ /* 0x000fe80000100800 */
[----:B------:R-:W-:Y:S04]  /*7350*/  STL [R1+0xd04], R18 ;  /* 0x000d041201007387 */ /* 0x000fe80000100800 */
[----:B------:R-:W-:Y:S04]  /*7360*/  STL [R1+0xa70], R20 ;  /* 0x000a701401007387 */ /* 0x000fe80000100800 */
[----:B------:R-:W-:Y:S04]  /*7370*/  STL [R1+0xb70], R20 ;  /* 0x000b701401007387 */ /* 0x000fe80000100800 */
[----:B------:R-:W-:Y:S04]  /*7380*/  STL [R1+0xd2c], R20 ;  /* 0x000d2c1401007387 */ /* 0x000fe80000100800 */
[----:B------:R-:W-:Y:S01]  /*7390*/  STL [R1+0xa6c], R21 ;  /* 0x000a6c1501007387 */ /* 0x000fe20000100800 */
[----:B------:R-:W-:-:S03]  /*73a0*/  VIADD R24, R86, 0xffffffe5 ;  /* 0xffffffe556187836 */ /* 0x000fc60000000000 */
[----:B------:R-:W-:Y:S01]  /*73b0*/  STL [R1+0xb74], R21 ;  /* 0x000b741501007387 */ /* 0x000fe20000100800 */
[----:B------:R-:W-:-:S03]  /*73c0*/  PRMT R90, RZ, 0x7610, R90 ;  /* 0x00007610ff5a7816 */ /* 0x000fc6000000005a */
[----:B------:R-:W-:Y:S01]  /*73d0*/  STL [R1+0xd30], R21 ;  /* 0x000d301501007387 */ /* 0x000fe20000100800 */
[----:B------:R-:W-:-:S03]  /*73e0*/  PRMT R91, RZ, 0x7610, R91 ;  /* 0x00007610ff5b7816 */ /* 0x000fc6000000005b */
[----:B------:R-:W-:Y:S01]  /*73f0*/  STL [R1+0xa78], R22 ;  /* 0x000a781601007387 */ /* 0x000fe20000100800 */
[----:B------:R-:W-:-:S03]  /*7400*/  IMAD.WIDE R84, R9, 0x2, R6 ;  /* 0x0000000209547825 */ /* 0x000fc600078e0206 */
[----:B------:R-:W-:Y:S01]  /*7410*/  STL [R1+0xb78], R22 ;  /* 0x000b781601007387 */ /* 0x000fe20000100800 */
[----:B------:R-:W-:-:S03]  /*7420*/  IMAD.WIDE R88, R9, 0x2, R4 ;  /* 0x0000000209587825 */ /* 0x000fc600078e0204 */
[----:B------:R-:W-:Y:S01]  /*7430*/  STL [R1+0xd34], R22 ;  /* 0x000d341601007387 */ /* 0x000fe20000100800 */
[----:B------:R-:W-:-:S03]  /*7440*/  ISETP.GE.U32.AND P2, PT, R24, 0x7fffffa6, PT ;  /* 0x7fffffa61800780c */ /* 0x000fc60003f46070 */
[----:B------:R-:W-:Y:S01]  /*7450*/  STL [R1+0xa74], R23 ;  /* 0x000a741701007387 */ /* 0x000fe20000100800 */
[----:B------:R-:W-:-:S03]  /*7460*/  IMAD.SHL.U32 R24, R9, 0x2, RZ ;  /* 0x0000000209187824 */ /* 0x000fc600078e00ff */
[----:B------:R-:W-:Y:S04]  /*7470*/  STL [R1+0xb7c], R23 ;  /* 0x000b7c1701007387 */ /* 0x000fe80000100800 */
[----:B------:R-:W-:Y:S04]  /*7480*/  STL [R1+0xd38], R23 ;  /* 0x000d381701007387 */ /* 0x000fe80000100800 */
[----:B----4-:R0:W-:Y:S01]  /*7490*/  STL [R1+0x2fc], R82 ;  /* 0x0002fc5201007387 */ /* 0x0101e20000100800 */
[----:B------:R-:W-:-:S03]  /*74a0*/  PRMT R76, RZ, 0x7610, R76 ;  /* 0x00007610ff4c7816 */ /* 0x000fc6000000004c */
[----:B------:R-:W3:Y:S01]  /*74b0*/  @!P1 LDG.E.U16 R90, desc[UR24][R84.64] ;  /* 0x00000018545a9981 */ /* 0x000ee2000c1e1500 */
[----:B------:R-:W-:-:S03]  /*74c0*/  PRMT R77, RZ, 0x7610, R77 ;  /* 0x00007610ff4d7816 */ /* 0x000fc6000000004d */
[----:B------:R-:W4:Y:S01]  /*74d0*/  @!P1 LDG.E.U16 R91, desc[UR24][R88.64] ;  /* 0x00000018585b9981 */ /* 0x000f22000c1e1500 */
[----:B0-----:R-:W-:-:S05]  /*74e0*/  IMAD.WIDE R82, R24, 0x2, R4 ;  /* 0x0000000218527825 */ /* 0x001fca00078e0204 */
[----:B------:R0:W4:Y:S04]  /*74f0*/  @!P4 LDG.E.U16 R77, desc[UR24][R82.64] ;  /* 0x00000018524dc981 */ /* 0x000128000c1e1500 */
[----:B--2---:R-:W-:Y:S04]  /*7500*/  STL [R1+0x538], R26 ;  /* 0x0005381a01007387 */ /* 0x004fe80000100800 */
[----:B------:R-:W-:Y:S04]  /*7510*/  STL [R1+0x540], R81 ;  /* 0x0005405101007387 */ /* 0x000fe80000100800 */
[----:B------:R-:W-:Y:S04]  /*7520*/  STL.64 [R1+0x2a0], R88 ;  /* 0x0002a05801007387 */ /* 0x000fe80000100a00 */
[----:B------:R1:W-:Y:S02]  /*7530*/  STL [R1+0x53c], R80 ;  /* 0x00053c5001007387 */ /* 0x0003e40000100800 */
[----:B-1----:R-:W-:-:S05]  /*7540*/  IMAD.WIDE R80, R24, 0x2, R6 ;  /* 0x0000000218507825 */ /* 0x002fca00078e0206 */
[----:B------:R1:W2:Y:S01]  /*7550*/  @!P4 LDG.E.U16 R76, desc[UR24][R80.64] ;  /* 0x00000018504cc981 */ /* 0x0002a2000c1e1500 */
[----:B------:R-:W-:-:S05]  /*7560*/  VIADD R25, R86, 0xffffffed ;  /* 0xffffffed56197836 */ /* 0x000fca0000000000 */
[----:B------:R-:W-:Y:S01]  /*7570*/  ISETP.GE.U32.AND P3, PT, R25, 0x7fffffae, PT ;  /* 0x7fffffae1900780c */ /* 0x000fe20003f66070 */
[----:B------:R-:W-:Y:S01]  /*7580*/  VIADD R25, R86, 0xffffffd5 ;  /* 0xffffffd556197836 */ /* 0x000fe20000000000 */
[----:B------:R0:W-:Y:S01]  /*7590*/  STL.64 [R1+0x298], R84 ;  /* 0x0002985401007387 */ /* 0x0001e20000100a00 */
[----:B------:R-:W-:-:S03]  /*75a0*/  IMAD R24, R9, 0xa, RZ ;  /* 0x0000000a09187824 */ /* 0x000fc600078e02ff */
[----:B------:R-:W2:Y:S01]  /*75b0*/  LDL.LU.64 R88, [R1+0xea0] ;  /* 0x000ea00001587983 */ /* 0x000ea20000300a00 */
[----:B------:R-:W-:Y:S01]  /*75c0*/  ISETP.GE.U32.AND P4, PT, R25, 0x7fffff96, PT ;  /* 0x7fffff961900780c */ /* 0x000fe20003f86070 */
[----:B------:R-:W-:Y:S01]  /*75d0*/  IMAD R25, R9, 0x12, RZ ;  /* 0x0000001209197824 */ /* 0x000fe200078e02ff */
[----:B------:R-:W-:Y:S01]  /*75e0*/  PRMT R87, RZ, 0x7610, R87 ;  /* 0x00007610ff577816 */ /* 0x000fe20000000057 */
[----:B0-----:R-:W2:Y:S01]  /*75f0*/  LDL.LU.64 R84, [R1+0xe98] ;  /* 0x000e980001547983 */ /* 0x001ea20000300a00 */
[----:B------:R-:W-:-:S03]  /*7600*/  PRMT R78, RZ, 0x7610, R78 ;  /* 0x00007610ff4e7816 */ /* 0x000fc6000000004e */
[----:B------:R0:W-:Y:S01]  /*7610*/  STL.64 [R1+0x290], R82 ;  /* 0x0002905201007387 */ /* 0x0001e20000100a00 */
[----:B------:R-:W-:-:S03]  /*7620*/  PRMT R79, RZ, 0x7610, R79 ;  /* 0x00007610ff4f7816 */ /* 0x000fc6000000004f */
[----:B------:R1:W-:Y:S01]  /*7630*/  STL.64 [R1+0x288], R80 ;  /* 0x0002885001007387 */ /* 0x0003e20000100a00 */
[----:B0-----:R-:W-:-:S04]  /*7640*/  IMAD.WIDE R82, R24, 0x2, R4 ;  /* 0x0000000218527825 */ /* 0x001fc800078e0204 */
[----:B-1----:R-:W-:Y:S01]  /*7650*/  IMAD.WIDE R80, R24, 0x2, R6 ;  /* 0x0000000218507825 */ /* 0x002fe200078e0206 */
[----:B------:R-:W2:Y:S01]  /*7660*/  @!P5 LDG.E.U16 R87, desc[UR24][R82.64] ;  /* 0x000000185257d981 */ /* 0x000ea2000c1e1500 */
[----:B------:R-:W-:-:S03]  /*7670*/  PRMT R29, RZ, 0x7610, R29 ;  /* 0x00007610ff1d7816 */ /* 0x000fc6000000001d */
[----:B------:R-:W2:Y:S04]  /*7680*/  @!P5 LDG.E.U16 R79, desc[UR24][R80.64] ;  /* 0x00000018504fd981 */ /* 0x000ea8000c1e1500 */
[----:B---3--:R-:W-:Y:S04]  /*7690*/  STL [R1+0x4c0], R90 ;  /* 0x0004c05a01007387 */ /* 0x008fe80000100800 */
[----:B----4-:R0:W-:Y:S04]  /*76a0*/  STL [R1+0x4c4], R91 ;  /* 0x0004c45b01007387 */ /* 0x0101e80000100800 */
[----:B------:R-:W-:Y:S01]  /*76b0*/  STL.64 [R1+0x210], R82 ;  /* 0x0002105201007387 */ /* 0x000fe20000100a00 */
[----:B0-----:R-:W-:-:S05]  /*76c0*/  IMAD.WIDE R90, R25, 0x2, R4 ;  /* 0x00000002195a7825 */ /* 0x001fca00078e0204 */
[----:B------:R0:W3:Y:S04]  /*76d0*/  @!P3 LDG.E.U16 R78, desc[UR24][R90.64] ;  /* 0x000000185a4eb981 */ /* 0x0000e8000c1e1500 */
[----:B--2---:R-:W-:Y:S04]  /*76e0*/  STL [R1+0x4e0], R76 ;  /* 0x0004e04c01007387 */ /* 0x004fe80000100800 */
[----:B------:R1:W-:Y:S02]  /*76f0*/  STL [R1+0x4e4], R77 ;  /* 0x0004e44d01007387 */ /* 0x0003e40000100800 */
[----:B-1----:R-:W-:-:S05]  /*7700*/  IMAD.WIDE R76, R25, 0x2, R6 ;  /* 0x00000002194c7825 */ /* 0x002fca00078e0206 */
[----:B------:R1:W2:Y:S01]  /*7710*/  @!P3 LDG.E.U16 R29, desc[UR24][R76.64] ;  /* 0x000000184c1db981 */ /* 0x0002a2000c1e1500 */
[C---:B------:R-:W-:Y:S02]  /*7720*/  VIADD R26, R86.reuse, 0xffffffdd ;  /* 0xffffffdd561a7836 */ /* 0x040fe40000000000 */
[----:B------:R-:W-:-:S03]  /*7730*/  VIADD R24, R86, 0xffffffc5 ;  /* 0xffffffc556187836 */ /* 0x000fc60000000000 */
[----:B------:R-:W-:Y:S01]  /*7740*/  ISETP.GE.U32.AND P1, PT, R26, 0x7fffff9e, PT ;  /* 0x7fffff9e1a00780c */ /* 0x000fe20003f26070 */
[----:B------:R4:W-:Y:S01]  /*7750*/  STL.64 [R1+0x208], R80 ;  /* 0x0002085001007387 */ /* 0x0009e20000100a00 */
[----:B------:R-:W-:Y:S01]  /*7760*/  ISETP.GE.U32.AND P3, PT, R24, 0x7fffff86, PT ;  /* 0x7fffff861800780c */ /* 0x000fe20003f66070 */
[C---:B------:R-:W-:Y:S02]  /*7770*/  IMAD R25, R9.reuse, 0x22, RZ ;  /* 0x0000002209197824 */ /* 0x040fe400078e02ff */
[----:B------:R-:W2:Y:S01]  /*7780*/  LDL.LU.64 R82, [R1+0xe90] ;  /* 0x000e900001527983 */ /* 0x000ea20000300a00 */
[----:B------:R-:W-:Y:S01]  /*7790*/  IMAD R24, R9, 0x1a, RZ ;  /* 0x0000001a09187824 */ /* 0x000fe200078e02ff */
[----:B------:R-:W-:Y:S02]  /*77a0*/  PRMT R72, RZ, 0x7610, R72 ;  /* 0x00007610ff487816 */ /* 0x000fe40000000048 */
[----:B------:R-:W-:Y:S01]  /*77b0*/  PRMT R73, RZ, 0x7610, R73 ;  /* 0x00007610ff497816 */ /* 0x000fe20000000049 */
[----:B----4-:R-:W4:Y:S04]  /*77c0*/  LDL.LU.64 R80, [R1+0xe88] ;  /* 0x000e880001507983 */ /* 0x010f280000300a00 */
[----:B------:R0:W-:Y:S04]  /*77d0*/  STL.64 [R1+0x190], R90 ;  /* 0x0001905a01007387 */ /* 0x0001e80000100a00 */
[----:B------:R1:W-:Y:S01]  /*77e0*/  STL.64 [R1+0x188], R76 ;  /* 0x0001884c01007387 */ /* 0x0003e20000100a00 */
[----:B0-----:R-:W-:-:S04]  /*77f0*/  IMAD.WIDE R90, R25, 0x2, R4 ;  /* 0x00000002195a7825 */ /* 0x001fc800078e0204 */
[----:B-1----:R-:W-:Y:S01]  /*7800*/  IMAD.WIDE R76, R24, 0x2, R6 ;  /* 0x00000002184c7825 */ /* 0x002fe200078e0206 */
[----:B------:R-:W4:Y:S04]  /*7810*/  @!P1 LDG.E.U16 R72, desc[UR24][R90.64] ;  /* 0x000000185a489981 */ /* 0x000f28000c1e1500 */
[----:B------:R-:W4:Y:S04]  /*7820*/  @!P2 LDG.E.U16 R73, desc[UR24][R76.64] ;  /* 0x000000184c49a981 */ /* 0x000f28000c1e1500 */
[----:B------:R0:W-:Y:S01]  /*7830*/  STL [R1+0x554], R87 ;  /* 0x0005545701007387 */ /* 0x0001e20000100800 */
[----:B------:R-:W-:Y:S01]  /*7840*/  PRMT R27, RZ, 0x7610, R27 ;  /* 0x00007610ff1b7816 */ /* 0x000fe2000000001b */
[----:B0-----:R-:W-:-:S02]  /*7850*/  IMAD.MOV.U32 R87, RZ, RZ, R28 ;  /* 0x000000ffff577224 */ /* 0x001fc400078e001c */
[----:B---3--:R-:W-:Y:S04]  /*7860*/  STL [R1+0x548], R78 ;  /* 0x0005484e01007387 */ /* 0x008fe80000100800 */
[----:B------:R0:W-:Y:S02]  /*7870*/  STL [R1+0x54c], R79 ;  /* 0x00054c4f01007387 */ /* 0x0001e40000100800 */
[----:B0-----:R-:W-:-:S05]  /*7880*/  IMAD.WIDE R78, R24, 0x2, R4 ;  /* 0x00000002184e7825 */ /* 0x001fca00078e0204 */
[----:B------:R-:W-:Y:S04]  /*7890*/  STL.64 [R1+0x110], R78 ;  /* 0x0001104e01007387 */ /* 0x000fe80000100a00 */
[----:B--2---:R0:W-:Y:S02]  /*78a0*/  STL [R1+0x544], R29 ;  /* 0x0005441d01007387 */ /* 0x0041e40000100800 */
[----:B0-----:R-:W-:-:S05]  /*78b0*/  IMAD.WIDE R28, R25, 0x2, R6 ;  /* 0x00000002191c7825 */ /* 0x001fca00078e0206 */
[----:B------:R-:W2:Y:S01]  /*78c0*/  @!P1 LDG.E.U16 R27, desc[UR24][R28.64] ;  /* 0x000000181c1b9981 */ /* 0x000ea2000c1e1500 */
[----:B------:R-:W-:Y:S01]  /*78d0*/  PRMT R75, RZ, 0x7610, R75 ;  /* 0x00007610ff4b7816 */ /* 0x000fe2000000004b */
[----:B------:R-:W-:Y:S02]  /*78e0*/  VIADD R24, R86, 0xfffffff4 ;  /* 0xfffffff456187836 */ /* 0x000fe40000000000 */
[----:B------:R0:W-:Y:S03]  /*78f0*/  STL.64 [R1+0x108], R76 ;  /* 0x0001084c01007387 */ /* 0x0001e60000100a00 */
[----:B------:R-:W-:Y:S01]  /*7900*/  ISETP.GE.U32.AND P1, PT, R24, 0x7fffffb5, PT ;  /* 0x7fffffb51800780c */ /* 0x000fe20003f26070 */
[----:B------:R-:W3:Y:S01]  /*7910*/  @!P2 LDG.E.U16 R75, desc[UR24][R78.64] ;  /* 0x000000184e4ba981 */ /* 0x000ee2000c1e1500 */
[----:B------:R-:W-:Y:S01]  /*7920*/  IMAD R24, R9, 0x2a, RZ ;  /* 0x0000002a09187824 */ /* 0x000fe200078e02ff */
[----:B------:R-:W-:Y:S01]  /*7930*/  PRMT R74, RZ, 0x7610, R74 ;  /* 0x00007610ff4a7816 */ /* 0x000fe2000000004a */
[----:B------:R-:W-:Y:S01]  /*7940*/  VIADD R26, R86, 0xffffffcd ;  /* 0xffffffcd561a7836 */ /* 0x000fe20000000000 */
[----:B------:R-:W-:Y:S01]  /*7950*/  PRMT R71, RZ, 0x7610, R71 ;  /* 0x00007610ff477816 */ /* 0x000fe20000000047 */
[----:B------:R-:W3:Y:S04]  /*7960*/  LDL.LU.64 R78, [R1+0xe80] ;  /* 0x000e8000014e7983 */ /* 0x000ee80000300a00 */
[----:B0-----:R-:W3:Y:S04]  /*7970*/  LDL.LU.64 R76, [R1+0xe78] ;  /* 0x000e7800014c7983 */ /* 0x001ee80000300a00 */
[----:B------:R0:W-:Y:S04]  /*7980*/  STL.64 [R1+0x90], R90 ;  /* 0x0000905a01007387 */ /* 0x0001e80000100a00 */
[----:B------:R-:W-:Y:S04]  /*7990*/  STL.64 [R1+0x88], R28 ;  /* 0x0000881c01007387 */ /* 0x000fe80000100a00 */
[----:B----4-:R-:W-:Y:S01]  /*79a0*/  STL [R1+0x57c], R72 ;  /* 0x00057c4801007387 */ /* 0x010fe20000100800 */
[----:B0-----:R-:W-:-:S03]  /*79b0*/  IMAD.WIDE R90, R24, 0x2, R4 ;  /* 0x00000002185a7825 */ /* 0x001fc600078e0204 */
[----:B------:R0:W-:Y:S01]  /*79c0*/  STL [R1+0x318], R73 ;  /* 0x0003184901007387 */ /* 0x0001e20000100800 */
[----:B------:R-:W-:Y:S01]  /*79d0*/  ISETP.GE.U32.AND P5, PT, R26, 0x7fffff8e, PT ;  /* 0x7fffff8e1a00780c */ /* 0x000fe20003fa6070 */
[----:B------:R-:W-:Y:S02]  /*79e0*/  VIADD R26, R86, 0xfffffffc ;  /* 0xfffffffc561a7836 */ /* 0x000fe40000000000 */
[----:B------:R-:W4:Y:S01]  /*79f0*/  @!P4 LDG.E.U16 R74, desc[UR24][R90.64] ;  /* 0x000000185a4ac981 */ /* 0x000f22000c1e1500 */
[----:B0-----:R-:W-:-:S05]  /*7a00*/  IMAD.WIDE R72, R24, 0x2, R6 ;  /* 0x0000000218487825 */ /* 0x001fca00078e0206 */
[----:B------:R-:W4:Y:S01]  /*7a10*/  @!P4 LDG.E.U16 R71, desc[UR24][R72.64] ;  /* 0x000000184847c981 */ /* 0x000f22000c1e1500 */
[----:B------:R-:W-:Y:S01]  /*7a20*/  ISETP.GE.U32.AND P2, PT, R26, 0x7fffffbd, PT ;  /* 0x7fffffbd1a00780c */ /* 0x000fe20003f46070 */
[----:B------:R-:W-:Y:S01]  /*7a30*/  IMAD R26, R9, 0x32, RZ ;  /* 0x00000032091a7824 */ /* 0x000fe200078e02ff */
[----:B------:R-:W-:Y:S01]  /*7a40*/  PRMT R67, RZ, 0x7610, R67 ;  /* 0x00007610ff437816 */ /* 0x000fe20000000043 */
[----:B------:R-:W-:Y:S01]  /*7a50*/  STL.64 [R1+0x10], R90 ;  /* 0x0000105a01007387 */ /* 0x000fe20000100a00 */
[----:B------:R-:W-:Y:S01]  /*7a60*/  PRMT R66, RZ, 0x7610, R66 ;  /* 0x00007610ff427816 */ /* 0x000fe20000000042 */
[----:B------:R-:W-:-:S05]  /*7a70*/  IMAD.WIDE R24, R26, 0x2, R4 ;  /* 0x000000021a187825 */ /* 0x000fca00078e0204 */
[----:B------:R-:W4:Y:S04]  /*7a80*/  @!P5 LDG.E.U16 R67, desc[UR24][R24.64] ;  /* 0x000000181843d981 */ /* 0x000f28000c1e1500 */
[----:B--2---:R0:W-:Y:S02]  /*7a90*/  STL [R1+0x578], R27 ;  /* 0x0005781b01007387 */ /* 0x0041e40000100800 */
[----:B0-----:R-:W-:-:S05]  /*7aa0*/  IMAD.WIDE R26, R26, 0x2, R6 ;  /* 0x000000021a1a7825 */ /* 0x001fca00078e0206 */
[----:B------:R-:W2:Y:S04]  /*7ab0*/  @!P5 LDG.E.U16 R66, desc[UR24][R26.64] ;  /* 0x000000181a42d981 */ /* 0x000ea8000c1e1500 */
[----:B------:R-:W-:Y:S04]  /*7ac0*/  STL.64 [R1+0x8], R72 ;  /* 0x0000084801007387 */ /* 0x000fe80000100a00 */
[----:B------:R-:W-:Y:S04]  /*7ad0*/  STL [R1+0xa80], R24 ;  /* 0x000a801801007387 */ /* 0x000fe80000100800 */
[----:B------:R-:W-:Y:S04]  /*7ae0*/  STL [R1+0xb80], R24 ;  /* 0x000b801801007387 */ /* 0x000fe80000100800 */
[----:B---3--:R-:W-:Y:S04]  /*7af0*/  STL [R1+0x31c], R75 ;  /* 0x00031c4b01007387 */ /* 0x008fe80000100800 */
[----:B------:R-:W-:Y:S04]  /*7b00*/  STL [R1+0xd3c], R24 ;  /* 0x000d3c1801007387 */ /* 0x000fe80000100800 */
[----:B------:R-:W-:Y:S01]  /*7b10*/  STL [R1+0xa7c], R25 ;  /* 0x000a7c1901007387 */ /* 0x000fe20000100800 */
[----:B------:R-:W-:-:S03]  /*7b20*/  VIADD R29, R86, 0xffffffec ;  /* 0xffffffec561d7836 */ /* 0x000fc60000000000 */
[----:B------:R-:W-:Y:S01]  /*7b30*/  STL [R1+0xb84], R25 ;  /* 0x000b841901007387 */ /* 0x000fe20000100800 */
[----:B------:R-:W-:-:S03]  /*7b40*/  VIADD R28, R86, 0xffffffe4 ;  /* 0xffffffe4561c7836 */ /* 0x000fc60000000000 */
[----:B------:R-:W-:Y:S04]  /*7b50*/  STL [R1+0xd44], R25 ;  /* 0x000d441901007387 */ /* 0x000fe80000100800 */
[----:B----4-:R-:W-:Y:S04]  /*7b60*/  STL [R1+0x4f4], R74 ;  /* 0x0004f44a01007387 */ /* 0x010fe80000100800 */
[----:B------:R0:W-:Y:S01]  /*7b70*/  STL [R1+0x4f0], R71 ;  /* 0x0004f04701007387 */ /* 0x0001e20000100800 */
[----:B------:R-:W-:Y:S02]  /*7b80*/  ISETP.GE.U32.AND P4, PT, R29, 0x7fffffad, PT ;  /* 0x7fffffad1d00780c */ /* 0x000fe40003f86070 */
[----:B------:R-:W-:-:S02]  /*7b90*/  ISETP.GE.U32.AND P5, PT, R28, 0x7fffffa5, PT ;  /* 0x7fffffa51c00780c */ /* 0x000fc40003fa6070 */
[----:B------:R-:W-:Y:S01]  /*7ba0*/  PRMT R70, RZ, 0x7610, R70 ;  /* 0x00007610ff467816 */ /* 0x000fe20000000046 */
[----:B0-----:R-:W-:Y:S02]  /*7bb0*/  IMAD.MOV.U32 R71, RZ, RZ, R30 ;  /* 0x000000ffff477224 */ /* 0x001fe400078e001e */
[C---:B------:R-:W-:Y:S01]  /*7bc0*/  IMAD R30, R9.reuse, 0x3a, RZ ;  /* 0x0000003a091e7824 */ /* 0x040fe200078e02ff */
[----:B------:R-:W-:Y:S01]  /*7bd0*/  PRMT R69, RZ, 0x7610, R69 ;  /* 0x00007610ff457816 */ /* 0x000fe20000000045 */
[----:B------:R-:W-:Y:S02]  /*7be0*/  IMAD.MOV.U32 R72, RZ, RZ, R31 ;  /* 0x000000ffff487224 */ /* 0x000fe400078e001f */
[C---:B------:R-:W-:Y:S01]  /*7bf0*/  IMAD.WIDE R28, R30.reuse, 0x2, R4 ;  /* 0x000000021e1c7825 */ /* 0x040fe200078e0204 */
[----:B------:R-:W-:Y:S03]  /*7c00*/  STL [R1+0xa88], R26 ;  /* 0x000a881a01007387 */ /* 0x000fe60000100800 */
[----:B------:R-:W-:Y:S01]  /*7c10*/  IMAD.WIDE R30, R30, 0x2, R6 ;  /* 0x000000021e1e7825 */ /* 0x000fe200078e0206 */
[----:B------:R-:W-:Y:S03]  /*7c20*/  STL [R1+0xb88], R26 ;  /* 0x000b881a01007387 */ /* 0x000fe60000100800 */
[----:B------:R-:W-:Y:S01]  /*7c30*/  IMAD.MOV.U32 R73, RZ, RZ, R32 ;  /* 0x000000ffff497224 */ /* 0x000fe200078e0020 */
[----:B------:R-:W-:Y:S01]  /*7c40*/  STL [R1+0xd48], R26 ;  /* 0x000d481a01007387 */ /* 0x000fe20000100800 */
[----:B------:R-:W-:-:S03]  /*7c50*/  IMAD R32, R9, 0x3, RZ ;  /* 0x0000000309207824 */ /* 0x000fc600078e02ff */
[----:B------:R-:W3:Y:S04]  /*7c60*/  @!P3 LDG.E.U16 R70, desc[UR24][R28.64] ;  /* 0x000000181c46b981 */ /* 0x000ee8000c1e1500 */
[----:B------:R-:W-:Y:S01]  /*7c70*/  STL [R1+0xa84], R27 ;  /* 0x000a841b01007387 */ /* 0x000fe20000100800 */
[----:B------:R-:W-:-:S03]  /*7c80*/  PRMT R20, RZ, 0x7610, R20 ;  /* 0x00007610ff147816 */ /* 0x000fc60000000014 */
[----:B------:R-:W-:Y:S01]  /*7c90*/  STL [R1+0xb8c], R27 ;  /* 0x000b8c1b01007387 */ /* 0x000fe20000100800 */
[----:B------:R-:W-:-:S03]  /*7ca0*/  PRMT R21, RZ, 0x7610, R21 ;  /* 0x00007610ff157816 */ /* 0x000fc60000000015 */
[----:B------:R-:W-:Y:S04]  /*7cb0*/  STL [R1+0xd4c], R27 ;  /* 0x000d4c1b01007387 */ /* 0x000fe80000100800 */
[----:B------:R-:W4:Y:S01]  /*7cc0*/  @!P3 LDG.E.U16 R69, desc[UR24][R30.64] ;  /* 0x000000181e45b981 */ /* 0x000f22000c1e1500 */
[----:B------:R-:W-:-:S03]  /*7cd0*/  IMAD.WIDE R90, R32, 0x2, R4 ;  /* 0x00000002205a7825 */ /* 0x000fc600078e0204 */
[----:B------:R-:W-:Y:S04]  /*7ce0*/  STL [R1+0x4ec], R67 ;  /* 0x0004ec4301007387 */ /* 0x000fe80000100800 */
[----:B------:R0:W4:Y:S04]  /*7cf0*/  @!P2 LDG.E.U16 R21, desc[UR24][R90.64] ;  /* 0x000000185a15a981 */ /* 0x000128000c1e1500 */
[----:B--2---:R1:W-:Y:S02]  /*7d00*/  STL [R1+0x4e8], R66 ;  /* 0x0004e84201007387 */ /* 0x0043e40000100800 */
[----:B-1----:R-:W-:-:S05]  /*7d10*/  IMAD.WIDE R66, R32, 0x2, R6 ;  /* 0x0000000220427825 */ /* 0x002fca00078e0206 */
[----:B------:R1:W2:Y:S04]  /*7d20*/  @!P2 LDG.E.U16 R20, desc[UR24][R66.64] ;  /* 0x000000184214a981 */ /* 0x0002a8000c1e1500 */
[----:B------:R-:W-:Y:S04]  /*7d30*/  STL [R1+0xa90], R28 ;  /* 0x000a901c01007387 */ /* 0x000fe80000100800 */
[----:B------:R-:W-:Y:S04]  /*7d40*/  STL.64 [R1+0x280], R90 ;  /* 0x0002805a01007387 */ /* 0x000fe80000100a00 */
[----:B------:R-:W-:Y:S04]  /*7d50*/  STL [R1+0xb90], R28 ;  /* 0x000b901c01007387 */ /* 0x000fe80000100800 */
[----:B------:R-:W-:Y:S04]  /*7d60*/  STL.64 [R1+0x278], R66 ;  /* 0x0002784201007387 */ /* 0x000fe80000100a00 */
[----:B------:R-:W-:Y:S04]  /*7d70*/  STL [R1+0xd50], R28 ;  /* 0x000d501c01007387 */ /* 0x000fe80000100800 */
[----:B------:R-:W-:Y:S04]  /*7d80*/  STL [R1+0xa8c], R29 ;  /* 0x000a8c1d01007387 */ /* 0x000fe80000100800 */
[----:B------:R-:W-:Y:S04]  /*7d90*/  STL [R1+0xb94], R29 ;  /* 0x000b941d01007387 */ /* 0x000fe80000100800 */
[----:B------:R-:W-:Y:S04]  /*7da0*/  STL [R1+0xd54], R29 ;  /* 0x000d541d01007387 */ /* 0x000fe80000100800 */
[----:B------:R-:W-:Y:S04]  /*7db0*/  STL [R1+0xa98], R30 ;  /* 0x000a981e01007387 */ /* 0x000fe80000100800 */
[----:B------:R-:W-:Y:S04]  /*7dc0*/  STL [R1+0xb98], R30 ;  /* 0x000b981e01007387 */ /* 0x000fe80000100800 */
[----:B------:R-:W-:Y:S01]  /*7dd0*/  STL [R1+0xd5c], R30 ;  /* 0x000d5c1e01007387 */ /* 0x000fe20000100800 */
[----:B------:R-:W-:-:S03]  /*7de0*/  IMAD.MOV.U32 R75, RZ, RZ, R87 ;  /* 0x000000ffff4b7224 */ /* 0x000fc600078e0057 */
[----:B------:R-:W-:Y:S01]  /*7df0*/  STL [R1+0xa94], R31 ;  /* 0x000a941f01007387 */ /* 0x000fe20000100800 */
[----:B------:R-:W-:-:S03]  /*7e00*/  IMAD.MOV.U32 R74, RZ, RZ, R34 ;  /* 0x000000ffff4a7224 */ /* 0x000fc600078e0022 */
[----:B------:R-:W-:Y:S01]  /*7e10*/  STL [R1+0xb9c], R31 ;  /* 0x000b9c1f01007387 */ /* 0x000fe20000100800 */
[----:B------:R-:W-:-:S03]  /*7e20*/  IMAD R32, R9, 0xb, RZ ;  /* 0x0000000b09207824 */ /* 0x000fc600078e02ff */
[----:B------:R-:W-:Y:S01]  /*7e30*/  STL [R1+0xd60], R31 ;  /* 0x000d601f01007387 */ /* 0x000fe20000100800 */
[----:B------:R-:W-:-:S03]  /*7e40*/  IMAD.MOV.U32 R87, RZ, RZ, R33 ;  /* 0x000000ffff577224 */ /* 0x000fc600078e0021 */
[----:B---3--:R3:W-:Y:S01]  /*7e50*/  STL [R1+0x534], R70 ;  /* 0x0005344601007387 */ /* 0x0087e20000100800 */
[----:B------:R-:W-:Y:S02]  /*7e60*/  VIADD R33, R86, 0xffffffd4 ;  /* 0xffffffd456217836 */ /* 0x000fe40000000000 */
[----:B---3--:R-:W-:Y:S01]  /*7e70*/  IMAD.MOV.U32 R70, RZ, RZ, R71 ;  /* 0x000000ffff467224 */ /* 0x008fe200078e0047 */
[----:B----4-:R3:W-:Y:S01]  /*7e80*/  STL [R1+0x530], R69 ;  /* 0x0005304501007387 */ /* 0x0107e20000100800 */
[----:B------:R-:W-:Y:S02]  /*7e90*/  IMAD.MOV.U32 R71, RZ, RZ, R72 ;  /* 0x000000ffff477224 */ /* 0x000fe400078e0048 */
[----:B------:R-:W-:Y:S02]  /*7ea0*/  IMAD.MOV.U32 R72, RZ, RZ, R73 ;  /* 0x000000ffff487224 */ /* 0x000fe400078e0049 */
[----:B------:R-:W-:Y:S01]  /*7eb0*/  IMAD.MOV.U32 R73, RZ, RZ, R75 ;  /* 0x000000ffff497224 */ /* 0x000fe200078e004b */
[----:B------:R-:W-:Y:S01]  /*7ec0*/  ISETP.GE.U32.AND P2, PT, R33, 0x7fffff95, PT ;  /* 0x7fffff952100780c */ /* 0x000fe20003f46070 */
[----:B---3--:R-:W-:-:S02]  /*7ed0*/  IMAD.MOV.U32 R69, RZ, RZ, R74 ;  /* 0x000000ffff457224 */ /* 0x008fc400078e004a */
[----:B------:R-:W-:Y:S01]  /*7ee0*/  IMAD.WIDE R74, R32, 0x2, R4 ;  /* 0x00000002204a7825 */ /* 0x000fe200078e0204 */
[----:B------:R-:W-:-:S03]  /*7ef0*/  PRMT R0, RZ, 0x7610, R0 ;  /* 0x00007610ff007816 */ /* 0x000fc60000000000 */
[----:B------:R-:W-:Y:S01]  /*7f00*/  IMAD R33, R9, 0x13, RZ ;  /* 0x0000001309217824 */ /* 0x000fe200078e02ff */
[----:B------:R-:W-:Y:S01]  /*7f10*/  STL.64 [R1+0x200], R74 ;  /* 0x0002004a01007387 */ /* 0x000fe20000100a00 */
[----:B------:R-:W-:Y:S01]  /*7f20*/  PRMT R24, RZ, 0x7610, R24 ;  /* 0x00007610ff187816 */ /* 0x000fe20000000018 */
[----:B0-----:R-:W-:Y:S01]  /*7f30*/  IMAD.WIDE R90, R32, 0x2, R6 ;  /* 0x00000002205a7825 */ /* 0x001fe200078e0206 */
[----:B------:R-:W-:-:S03]  /*7f40*/  PRMT R25, RZ, 0x7610, R25 ;  /* 0x00007610ff197816 */ /* 0x000fc60000000019 */
[----:B-1----:R-:W-:-:S03]  /*7f50*/  IMAD.WIDE R66, R33, 0x2, R4 ;  /* 0x0000000221427825 */ /* 0x002fc600078e0204 */
[----:B------:R0:W3:Y:S04]  /*7f60*/  @!P1 LDG.E.U16 R25, desc[UR24][R90.64] ;  /* 0x000000185a199981 */ /* 0x0000e8000c1e1500 */
[----:B------:R1:W4:Y:S01]  /*7f70*/  @!P4 LDG.E.U16 R24, desc[UR24][R66.64] ;  /* 0x000000184218c981 */ /* 0x000322000c1e1500 */
[----:B------:R-:W-:-:S06]  /*7f80*/  PRMT R68, RZ, 0x7610, R68 ;  /* 0x00007610ff447816 */ /* 0x000fcc0000000044 */
[----:B------:R-:W3:Y:S04]  /*7f90*/  @!P1 LDG.E.U16 R68, desc[UR24][R74.64] ;  /* 0x000000184a449981 */ /* 0x000ee8000c1e1500 */
[----:B--2---:R-:W-:Y:S04]  /*7fa0*/  STL [R1+0x56c], R20 ;  /* 0x00056c1401007387 */ /* 0x004fe80000100800 */
[----:B------:R2:W-:Y:S02]  /*7fb0*/  STL [R1+0x570], R21 ;  /* 0x0005701501007387 */ /* 0x0005e40000100800 */
[----:B--2---:R-:W-:-:S05]  /*7fc0*/  IMAD.WIDE R20, R33, 0x2, R6 ;  /* 0x0000000221147825 */ /* 0x004fca00078e0206 */
[----:B------:R2:W3:Y:S01]  /*7fd0*/  @!P4 LDG.E.U16 R0, desc[UR24][R20.64] ;  /* 0x000000181400c981 */ /* 0x0004e2000c1e1500 */
[C---:B------:R-:W-:Y:S02]  /*7fe0*/  VIADD R34, R86.reuse, 0xffffffdc ;  /* 0xffffffdc56227836 */ /* 0x040fe40000000000 */
[----:B------:R-:W-:Y:S01]  /*7ff0*/  VIADD R32, R86, 0xffffffc4 ;  /* 0xffffffc456207836 */ /* 0x000fe20000000000 */
[----:B------:R0:W-:Y:S02]  /*8000*/  STL.64 [R1+0x1f8], R90 ;  /* 0x0001f85a01007387 */ /* 0x0001e40000100a00 */
[----:B------:R-:W-:Y:S02]  /*8010*/  ISETP.GE.U32.AND P3, PT, R34, 0x7fffff9d, PT ;  /* 0x7fffff9d2200780c */ /* 0x000fe40003f66070 */
[----:B------:R-:W-:Y:S01]  /*8020*/  ISETP.GE.U32.AND P4, PT, R32, 0x7fffff85, PT ;  /* 0x7fffff852000780c */ /* 0x000fe20003f86070 */
[----:B------:R-:W4:Y:S01]  /*8030*/  LDL.LU.64 R74, [R1+0xe70] ;  /* 0x000e7000014a7983 */ /* 0x000f220000300a00 */
[----:B------:R-:W-:-:S02]  /*8040*/  IMAD R32, R9, 0x1b, RZ ;  /* 0x0000001b09207824 */ /* 0x000fc400078e02ff */
[----:B------:R-:W-:Y:S01]  /*8050*/  IMAD R33, R9, 0x23, RZ ;  /* 0x0000002309217824 */ /* 0x000fe200078e02ff */
[----:B------:R1:W-:Y:S01]  /*8060*/  STL.64 [R1+0x180], R66 ;  /* 0x0001804201007387 */ /* 0x0003e20000100a00 */
[----:B------:R-:W-:Y:S01]  /*8070*/  VIADD R34, R86, 0xffffffcc ;  /* 0xffffffcc56227836 */ /* 0x000fe20000000000 */
[----:B------:R-:W-:Y:S02]  /*8080*/  PRMT R17, RZ, 0x7610, R17 ;  /* 0x00007610ff117816 */ /* 0x000fe40000000011 */
[----:B------:R2:W-:Y:S01]  /*8090*/  STL.64 [R1+0x178], R20 ;  /* 0x0001781401007387 */ /* 0x0005e20000100a00 */
[----:B------:R-:W-:Y:S01]  /*80a0*/  PRMT R3, RZ, 0x7610, R3 ;  /* 0x00007610ff037816 */ /* 0x000fe20000000003 */
[C---:B0-----:R-:W-:Y:S01]  /*80b0*/  IMAD.WIDE R90, R32.reuse, 0x2, R4 ;  /* 0x00000002205a7825 */ /* 0x041fe200078e0204 */
[----:B------:R-:W-:Y:S02]  /*80c0*/  PRMT R11, RZ, 0x7610, R11 ;  /* 0x00007610ff0b7816 */ /* 0x000fe4000000000b */
[----:B------:R-:W-:Y:S01]  /*80d0*/  PRMT R29, RZ, 0x7610, R29 ;  /* 0x00007610ff1d7816 */ /* 0x000fe2000000001d */
[----:B-1----:R-:W-:Y:S01]  /*80e0*/  IMAD.WIDE R66, R32, 0x2, R6 ;  /* 0x0000000220427825 */ /* 0x002fe200078e0206 */
[----:B------:R-:W-:-:S04]  /*80f0*/  ISETP.GE.U32.AND P1, PT, R34, 0x7fffff8d, PT ;  /* 0x7fffff8d2200780c */ /* 0x000fc80003f26070 */
[----:B------:R-:W4:Y:S01]  /*8100*/  @!P5 LDG.E.U16 R29, desc[UR24][R90.64] ;  /* 0x000000185a1dd981 */ /* 0x000f22000c1e1500 */
[----:B--2---:R-:W-:-:S03]  /*8110*/  IMAD.WIDE R20, R33, 0x2, R6 ;  /* 0x0000000221147825 */ /* 0x004fc600078e0206 */
[----:B------:R0:W2:Y:S01]  /*8120*/  @!P5 LDG.E.U16 R17, desc[UR24][R66.64] ;  /* 0x000000184211d981 */ /* 0x0000a2000c1e1500 */
[C---:B------:R-:W-:Y:S02]  /*8130*/  VIADD R32, R86.reuse, 0xfffffff3 ;  /* 0xfffffff356207836 */ /* 0x040fe40000000000 */
[----:B------:R-:W-:Y:S01]  /*8140*/  VIADD R34, R86, 0xfffffffb ;  /* 0xfffffffb56227836 */ /* 0x000fe20000000000 */
[----:B------:R1:W2:Y:S01]  /*8150*/  @!P3 LDG.E.U16 R3, desc[UR24][R20.64] ;  /* 0x000000181403b981 */ /* 0x0002a2000c1e1500 */
[----:B------:R-:W-:Y:S02]  /*8160*/  PRMT R2, RZ, 0x7610, R2 ;  /* 0x00007610ff027816 */ /* 0x000fe40000000002 */
[----:B------:R-:W-:Y:S02]  /*8170*/  PRMT R10, RZ, 0x7610, R10 ;  /* 0x00007610ff0a7816 */ /* 0x000fe4000000000a */
[----:B------:R-:W-:Y:S02]  /*8180*/  ISETP.GE.U32.AND P5, PT, R34, 0x7fffffbc, PT ;  /* 0x7fffffbc2200780c */ /* 0x000fe40003fa6070 */
[----:B------:R-:W-:Y:S01]  /*8190*/  PRMT R8, RZ, 0x7610, R8 ;  /* 0x00007610ff087816 */ /* 0x000fe20000000008 */
[----:B---3--:R-:W-:Y:S04]  /*81a0*/  STL [R1+0xd64], R0 ;  /* 0x000d640001007387 */ /* 0x008fe80000100800 */
[----:B----4-:R-:W-:Y:S04]  /*81b0*/  STL [R1+0x4d0], R24 ;  /* 0x0004d01801007387 */ /* 0x010fe80000100800 */
[----:B------:R3:W-:Y:S04]  /*81c0*/  STL [R1+0x4d4], R25 ;  /* 0x0004d41901007387 */ /* 0x0007e80000100800 */
[----:B------:R-:W-:Y:S01]  /*81d0*/  STL.64 [R1+0x100], R90 ;  /* 0x0001005a01007387 */ /* 0x000fe20000100a00 */
[----:B---3--:R-:W-:-:S03]  /*81e0*/  IMAD.WIDE R24, R33, 0x2, R4 ;  /* 0x0000000221187825 */ /* 0x008fc600078e0204 */
[----:B------:R0:W-:Y:S04]  /*81f0*/  STL.64 [R1+0xf8], R66 ;  /* 0x0000f84201007387 */ /* 0x0001e80000100a00 */
[----:B------:R-:W3:Y:S01]  /*8200*/  @!P3 LDG.E.U16 R11, desc[UR24][R24.64] ;  /* 0x00000018180bb981 */ /* 0x000ee2000c1e1500 */
[----:B------:R-:W-:Y:S01]  /*8210*/  ISETP.GE.U32.AND P3, PT, R32, 0x7fffffb4, PT ;  /* 0x7fffffb42000780c */ /* 0x000fe20003f66070 */
[----:B------:R-:W-:Y:S02]  /*8220*/  IMAD R32, R9, 0x2b, RZ ;  /* 0x0000002b09207824 */ /* 0x000fe400078e02ff */
[----:B------:R-:W-:Y:S01]  /*8230*/  STL.64 [R1+0x80], R24 ;  /* 0x0000801801007387 */ /* 0x000fe20000100a00 */
[----:B0-----:R-:W-:-:S03]  /*8240*/  IMAD.MOV.U32 R67, RZ, RZ, R36 ;  /* 0x000000ffff437224 */ /* 0x001fc600078e0024 */
[----:B------:R1:W-:Y:S01]  /*8250*/  STL.64 [R1+0x78], R20 ;  /* 0x0000781401007387 */ /* 0x0003e20000100a00 */
[----:B------:R-:W-:-:S03]  /*8260*/  IMAD R36, R9, 0x33, RZ ;  /* 0x0000003309247824 */ /* 0x000fc600078e02ff */
[----:B------:R0:W-:Y:S01]  /*8270*/  STL [R1+0x4dc], R68 ;  /* 0x0004dc4401007387 */ /* 0x0001e20000100800 */
[----:B-1----:R-:W-:-:S04]  /*8280*/  IMAD.WIDE R20, R32, 0x2, R4 ;  /* 0x0000000220147825 */ /* 0x002fc800078e0204 */
[----:B0-----:R-:W-:Y:S01]  /*8290*/  IMAD.MOV.U32 R68, RZ, RZ, R35 ;  /* 0x000000ffff447224 */ /* 0x001fe200078e0023 */
[----:B------:R-:W4:Y:S01]  /*82a0*/  @!P2 LDG.E.U16 R10, desc[UR24][R20.64] ;  /* 0x00000018140aa981 */ /* 0x000f22000c1e1500 */
[----:B------:R-:W-:-:S04]  /*82b0*/  IMAD.WIDE R34, R36, 0x2, R4 ;  /* 0x0000000224227825 */ /* 0x000fc800078e0204 */
[----:B------:R-:W-:Y:S01]  /*82c0*/  IMAD.WIDE R32, R32, 0x2, R6 ;  /* 0x0000000220207825 */ /* 0x000fe200078e0206 */
[----:B------:R-:W4:Y:S04]  /*82d0*/  @!P1 LDG.E.U16 R2, desc[UR24][R34.64] ;  /* 0x0000001822029981 */ /* 0x000f28000c1e1500 */
[----:B------:R-:W4:Y:S01]  /*82e0*/  @!P2 LDG.E.U16 R8, desc[UR24][R32.64] ;  /* 0x000000182008a981 */ /* 0x000f22000c1e1500 */
[----:B------:R-:W-:Y:S01]  /*82f0*/  IMAD.MOV.U32 R66, RZ, RZ, R37 ;  /* 0x000000ffff427224 */ /* 0x000fe200078e0025 */
[----:B------:R-:W-:Y:S01]  /*8300*/  PRMT R16, RZ, 0x7610, R16 ;  /* 0x00007610ff107816 */ /* 0x000fe20000000010 */
[----:B------:R-:W-:Y:S01]  /*8310*/  IMAD.WIDE R36, R36, 0x2, R6 ;  /* 0x0000000224247825 */ /* 0x000fe200078e0206 */
[----:B--2---:R0:W-:Y:S04]  /*8320*/  STL [R1+0x510], R3 ;  /* 0x0005100301007387 */ /* 0x0041e80000100800 */
[----:B------:R-:W-:Y:S04]  /*8330*/  STL.64 [R1], R20 ;  /* 0x0000001401007387 */ /* 0x000fe80000100a00 */
[----:B------:R-:W-:Y:S04]  /*8340*/  STL [R1+0x51c], R29 ;  /* 0x00051c1d01007387 */ /* 0x000fe80000100800 */
[----:B------:R-:W-:Y:S04]  /*8350*/  STL [R1+0x518], R17 ;  /* 0x0005181101007387 */ /* 0x000fe80000100800 */
[----:B------:R-:W-:Y:S04]  /*8360*/  STL [R1+0xaa0], R32 ;  /* 0x000aa02001007387 */ /* 0x000fe80000100800 */
[----:B------:R-:W2:Y:S04]  /*8370*/  @!P1 LDG.E.U16 R16, desc[UR24][R36.64] ;  /* 0x0000001824109981 */ /* 0x000ea8000c1e1500 */
[----:B------:R-:W-:Y:S01]  /*8380*/  STL [R1+0xba0], R32 ;  /* 0x000ba02001007387 */ /* 0x000fe20000100800 */
[----:B0-----:R-:W-:-:S02]  /*8390*/  IMAD.MOV.U32 R3, RZ, RZ, R39 ;  /* 0x000000ffff037224 */ /* 0x001fc400078e0027 */
[----:B------:R-:W-:Y:S02]  /*83a0*/  IMAD.MOV.U32 R90, RZ, RZ, R38 ;  /* 0x000000ffff5a7224 */ /* 0x000fe400078e0026 */
[C---:B------:R-:W-:Y:S02]  /*83b0*/  VIADD R39, R86.reuse, 0xffffffeb ;  /* 0xffffffeb56277836 */ /* 0x040fe40000000000 */
[----:B------:R-:W-:Y:S02]  /*83c0*/  VIADD R38, R86, 0xffffffe3 ;  /* 0xffffffe356267836 */ /* 0x000fe40000000000 */
[----:B------:R-:W-:Y:S02]  /*83d0*/  IMAD.MOV.U32 R91, RZ, RZ, R69 ;  /* 0x000000ffff5b7224 */ /* 0x000fe400078e0045 */
[----:B------:R-:W-:Y:S02]  /*83e0*/  IMAD.MOV.U32 R69, RZ, RZ, R40 ;  /* 0x000000ffff457224 */ /* 0x000fe400078e0028 */
[----:B------:R-:W-:Y:S01]  /*83f0*/  IMAD R40, R9, 0x3b, RZ ;  /* 0x0000003b09287824 */ /* 0x000fe200078e02ff */
[----:B------:R-:W-:-:S02]  /*8400*/  ISETP.GE.U32.AND P2, PT, R39, 0x7fffffac, PT ;  /* 0x7fffffac2700780c */ /* 0x000fc40003f46070 */
[----:B------:R-:W-:Y:S01]  /*8410*/  ISETP.GE.U32.AND P1, PT, R38, 0x7fffffa4, PT ;  /* 0x7fffffa42600780c */ /* 0x000fe20003f26070 */
[----:B------:R-:W-:Y:S01]  /*8420*/  IMAD.WIDE R38, R40, 0x2, R4 ;  /* 0x0000000228267825 */ /* 0x000fe200078e0204 */
[----:B------:R-:W-:Y:S02]  /*8430*/  PRMT R15, RZ, 0x7610, R15 ;  /* 0x00007610ff0f7816 */ /* 0x000fe4000000000f */
[----:B------:R-:W-:Y:S02]  /*8440*/  PRMT R14, RZ, 0x7610, R14 ;  /* 0x00007610ff0e7816 */ /* 0x000fe4000000000e */
[----:B------:R-:W-:Y:S02]  /*8450*/  PRMT R12, RZ, 0x7610, R12 ;  /* 0x00007610ff0c7816 */ /* 0x000fe4000000000c */
[----:B------:R-:W-:Y:S01]  /*8460*/  PRMT R13, RZ, 0x7610, R13 ;  /* 0x00007610ff0d7816 */ /* 0x000fe2000000000d */
[----:B------:R-:W2:Y:S04]  /*8470*/  @!P4 LDG.E.U16 R15, desc[UR24][R38.64] ;  /* 0x00000018260fc981 */ /* 0x000ea8000c1e1500 */
[----:B---3--:R-:W-:Y:S04]  /*8480*/  STL [R1+0x514], R11 ;  /* 0x0005140b01007387 */ /* 0x008fe80000100800 */
[----:B------:R-:W-:Y:S04]  /*8490*/  STL [R1+0xd68], R32 ;  /* 0x000d682001007387 */ /* 0x000fe80000100800 */
[----:B------:R-:W-:Y:S04]  /*84a0*/  STL [R1+0xa9c], R33 ;  /* 0x000a9c2101007387 */ /* 0x000fe80000100800 */
[----:B------:R-:W-:Y:S04]  /*84b0*/  STL [R1+0xba4], R33 ;  /* 0x000ba42101007387 */ /* 0x000fe80000100800 */
[----:B------:R-:W-:Y:S04]  /*84c0*/  STL [R1+0xd6c], R33 ;  /* 0x000d6c2101007387 */ /* 0x000fe80000100800 */
[----:B----4-:R0:W-:Y:S04]  /*84d0*/  STL [R1+0x590], R2 ;  /* 0x0005900201007387 */ /* 0x0101e80000100800 */
[----:B------:R-:W-:Y:S04]  /*84e0*/  STL [R1+0x560], R10 ;  /* 0x0005600a01007387 */ /* 0x000fe80000100800 */
[----:B------:R1:W-:Y:S01]  /*84f0*/  STL [R1+0x574], R8 ;  /* 0x0005740801007387 */ /* 0x0003e20000100800 */
[----:B0-----:R-:W-:-:S02]  /*8500*/  IMAD.MOV.U32 R2, RZ, RZ, R90 ;  /* 0x000000ffff027224 */ /* 0x001fc400078e005a */
[----:B------:R-:W-:Y:S02]  /*8510*/  IMAD.MOV.U32 R90, RZ, RZ, R68 ;  /* 0x000000ffff5a7224 */ /* 0x000fe400078e0044 */
[----:B-1----:R-:W-:Y:S02]  /*8520*/  IMAD.MOV.U32 R8, RZ, RZ, R73 ;  /* 0x000000ffff087224 */ /* 0x002fe400078e0049 */
[----:B------:R-:W-:Y:S02]  /*8530*/  IMAD.MOV.U32 R73, RZ, RZ, R42 ;  /* 0x000000ffff497224 */ /* 0x000fe400078e002a */
[----:B------:R-:W-:Y:S02]  /*8540*/  IMAD.SHL.U32 R42, R9, 0x4, RZ ;  /* 0x00000004092a7824 */ /* 0x000fe400078e00ff */
[----:B------:R-:W-:Y:S02]  /*8550*/  IMAD.MOV.U32 R68, RZ, RZ, R41 ;  /* 0x000000ffff447224 */ /* 0x000fe400078e0029 */
[----:B------:R-:W-:-:S04]  /*8560*/  IMAD.WIDE R24, R42, 0x2, R4 ;  /* 0x000000022a187825 */ /* 0x000fc800078e0204 */
[--C-:B------:R-:W-:Y:S01]  /*8570*/  IMAD.WIDE R20, R42, 0x2, R6.reuse ;  /* 0x000000022a147825 */ /* 0x100fe200078e0206 */
[----:B------:R0:W3:Y:S03]  /*8580*/  @!P5 LDG.E.U16 R14, desc[UR24][R24.64] ;  /* 0x00000018180ed981 */ /* 0x0000e6000c1e1500 */
[----:B------:R-:W-:Y:S01]  /*8590*/  IMAD.WIDE R40, R40, 0x2, R6 ;  /* 0x0000000228287825 */ /* 0x000fe200078e0206 */
[----:B------:R1:W4:Y:S04]  /*85a0*/  @!P5 LDG.E.U16 R12, desc[UR24][R20.64] ;  /* 0x00000018140cd981 */ /* 0x000328000c1e1500 */
[----:B------:R-:W4:Y:S04]  /*85b0*/  @!P4 LDG.E.U16 R13, desc[UR24][R40.64] ;  /* 0x00000018280dc981 */ /* 0x000f28000c1e1500 */
[----:B------:R-:W-:Y:S04]  /*85c0*/  STL [R1+0xaa8], R34 ;  /* 0x000aa82201007387 */ /* 0x000fe80000100800 */
[----:B------:R-:W-:Y:S04]  /*85d0*/  STL [R1+0xba8], R34 ;  /* 0x000ba82201007387 */ /* 0x000fe80000100800 */
[----:B------:R-:W-:Y:S04]  /*85e0*/  STL [R1+0xd70], R34 ;  /* 0x000d702201007387 */ /* 0x000fe80000100800 */
[----:B------:R-:W-:Y:S04]  /*85f0*/  STL [R1+0xaa4], R35 ;  /* 0x000aa42301007387 */ /* 0x000fe80000100800 */
[----:B------:R-:W-:Y:S04]  /*8600*/  STL [R1+0xbac], R35 ;  /* 0x000bac2301007387 */ /* 0x000fe80000100800 */
[----:B------:R-:W-:Y:S04]  /*8610*/  STL [R1+0xd78], R35 ;  /* 0x000d782301007387 */ /* 0x000fe80000100800 */
[----:B--2---:R-:W-:Y:S04]  /*8620*/  STL [R1+0xd74], R16 ;  /* 0x000d741001007387 */ /* 0x004fe80000100800 */
[----:B------:R-:W-:Y:S04]  /*8630*/  STL [R1+0xab0], R36 ;  /* 0x000ab02401007387 */ /* 0x000fe80000100800 */
[----:B------:R-:W-:Y:S04]  /*8640*/  STL [R1+0xbb0], R36 ;  /* 0x000bb02401007387 */ /* 0x000fe80000100800 */
[----:B------:R-:W-:Y:S04]  /*8650*/  STL [R1+0xd80], R36 ;  /* 0x000d802401007387 */ /* 0x000fe80000100800 */
[----:B------:R-:W-:Y:S04]  /*8660*/  STL [R1+0xaac], R37 ;  /* 0x000aac2501007387 */ /* 0x000fe80000100800 */
[----:B------:R-:W-:Y:S04]  /*8670*/  STL [R1+0xbb4], R37 ;  /* 0x000bb42501007387 */ /* 0x000fe80000100800 */
[----:B------:R-:W-:Y:S04]  /*8680*/  STL [R1+0xd88], R37 ;  /* 0x000d882501007387 */ /* 0x000fe80000100800 */
[----:B------:R0:W-:Y:S04]  /*8690*/  STL.64 [R1+0x270], R24 ;  /* 0x0002701801007387 */ /* 0x0001e80000100a00 */
[----:B------:R-:W-:Y:S04]  /*86a0*/  STL.64 [R1+0x268], R20 ;  /* 0x0002681401007387 */ /* 0x000fe80000100a00 */
        /* <DEDUP_REMOVED lines=10> */
[----:B------:R-:W-:-:S03]  /*8750*/  VIADD R43, R86, 0xffffffd3 ;  /* 0xffffffd3562b7836 */ /* 0x000fc60000000000 */
[----:B------:R-:W-:Y:S04]  /*8760*/  STL.64 [R1+0xb60], R40 ;  /* 0x000b602801007387 */ /* 0x000fe80000100a00 */
[----:B------:R-:W-:Y:S01]  /*8770*/  STL [R1+0xd7c], R41 ;  /* 0x000d7c2901007387 */ /* 0x000fe20000100800 */
[----:B------:R-:W-:-:S03]  /*8780*/  IMAD R42, R9, 0xc, RZ ;  /* 0x0000000c092a7824 */ /* 0x000fc600078e02ff */
[----:B------:R-:W-:Y:S04]  /*8790*/  STL [R1+0xcf8], R40 ;  /* 0x000cf82801007387 */ /* 0x000fe80000100800 */
[----:B------:R2:W-:Y:S01]  /*87a0*/  STL [R1+0x5a4], R15 ;  /* 0x0005a40f01007387 */ /* 0x0005e20000100800 */
[----:B------:R-:W-:Y:S01]  /*87b0*/  IMAD.MOV.U32 R17, RZ, RZ, R11 ;  /* 0x000000ffff117224 */ /* 0x000fe200078e000b */
[----:B------:R-:W-:Y:S01]  /*87c0*/  ISETP.GE.U32.AND P5, PT, R43, 0x7fffff94, PT ;  /* 0x7fffff942b00780c */ /* 0x000fe20003fa6070 */
[----:B------:R-:W-:Y:S01]  /*87d0*/  IMAD.MOV.U32 R11, RZ, RZ, R72 ;  /* 0x000000ffff0b7224 */ /* 0x000fe200078e0048 */
[----:B------:R-:W-:Y:S01]  /*87e0*/  PRMT R18, RZ, 0x7610, R18 ;  /* 0x00007610ff127816 */ /* 0x000fe20000000012 */
[----:B------:R-:W-:Y:S01]  /*87f0*/  IMAD R43, R9, 0x14, RZ ;  /* 0x00000014092b7824 */ /* 0x000fe200078e02ff */
[----:B------:R-:W-:Y:S01]  /*8800*/  PRMT R22, RZ, 0x7610, R22 ;  /* 0x00007610ff167816 */ /* 0x000fe20000000016 */
[----:B------:R-:W-:-:S02]  /*8810*/  IMAD.MOV.U32 R10, RZ, RZ, R66 ;  /* 0x000000ffff0a7224 */ /* 0x000fc400078e0042 */
[C---:B0-----:R-:W-:Y:S01]  /*8820*/  IMAD.WIDE R24, R43.reuse, 0x2, R4 ;  /* 0x000000022b187825 */ /* 0x041fe200078e0204 */
[----:B------:R-:W-:Y:S02]  /*8830*/  PRMT R19, RZ, 0x7610, R19 ;  /* 0x00007610ff137816 */ /* 0x000fe40000000013 */
[----:B------:R-:W-:Y:S01]  /*8840*/  PRMT R28, RZ, 0x7610, R28 ;  /* 0x00007610ff1c7816 */ /* 0x000fe2000000001c */
[----:B--2---:R-:W-:Y:S01]  /*8850*/  IMAD.MOV.U32 R15, RZ, RZ, R10 ;  /* 0x000000ffff0f7224 */ /* 0x004fe200078e000a */
[----:B------:R-:W2:Y:S01]  /*8860*/  @!P2 LDG.E.U16 R22, desc[UR24][R24.64] ;  /* 0x000000181816a981 */ /* 0x000ea2000c1e1500 */
[----:B------:R-:W-:Y:S02]  /*8870*/  IMAD.MOV.U32 R10, RZ, RZ, R71 ;  /* 0x000000ffff0a7224 */ /* 0x000fe400078e0047 */
[----:B-1----:R-:W-:-:S05]  /*8880*/  IMAD.WIDE R20, R43, 0x2, R6 ;  /* 0x000000022b147825 */ /* 0x002fca00078e0206 */
[----:B------:R-:W2:Y:S04]  /*8890*/  @!P2 LDG.E.U16 R19, desc[UR24][R20.64] ;  /* 0x000000181413a981 */ /* 0x000ea8000c1e1500 */
[----:B---3--:R-:W-:Y:S04]  /*88a0*/  STL [R1+0xd84], R14 ;  /* 0x000d840e01007387 */ /* 0x008fe80000100800 */
[----:B----4-:R-:W-:Y:S04]  /*88b0*/  STL [R1+0x5bc], R12 ;  /* 0x0005bc0c01007387 */ /* 0x010fe80000100800 */
[----:B------:R0:W-:Y:S02]  /*88c0*/  STL [R1+0x5a0], R13 ;  /* 0x0005a00d01007387 */ /* 0x0001e40000100800 */
[----:B0-----:R-:W-:-:S02]  /*88d0*/  IMAD.MOV.U32 R13, RZ, RZ, R3 ;  /* 0x000000ffff0d7224 */ /* 0x001fc400078e0003 */
[----:B------:R-:W-:Y:S02]  /*88e0*/  IMAD.MOV.U32 R3, RZ, RZ, R73 ;  /* 0x000000ffff037224 */ /* 0x000fe400078e0049 */
[----:B------:R-:W-:-:S05]  /*88f0*/  IMAD.WIDE R72, R42, 0x2, R4 ;  /* 0x000000022a487825 */ /* 0x000fca00078e0204 */
[----:B------:R-:W3:Y:S01]  /*8900*/  @!P3 LDG.E.U16 R18, desc[UR24][R72.64] ;  /* 0x000000184812b981 */ /* 0x000ee2000c1e1500 */
[----:B------:R-:W-:Y:S02]  /*8910*/  IMAD.MOV.U32 R12, RZ, RZ, R2 ;  /* 0x000000ffff0c7224 */ /* 0x000fe400078e0002 */
[----:B------:R-:W-:Y:S02]  /*8920*/  IMAD.MOV.U32 R2, RZ, RZ, R70 ;  /* 0x000000ffff027224 */ /* 0x000fe400078e0046 */
[----:B------:R-:W-:-:S05]  /*8930*/  IMAD.WIDE R70, R42, 0x2, R6 ;  /* 0x000000022a467825 */ /* 0x000fca00078e0206 */
[----:B------:R-:W4:Y:S01]  /*8940*/  @!P3 LDG.E.U16 R28, desc[UR24][R70.64] ;  /* 0x00000018461cb981 */ /* 0x000f22000c1e1500 */
[----:B------:R-:W-:Y:S02]  /*8950*/  IMAD.MOV.U32 R66, RZ, RZ, R44 ;  /* 0x000000ffff427224 */ /* 0x000fe400078e002c */
[C---:B------:R-:W-:Y:S01]  /*8960*/  VIADD R44, R86.reuse, 0xffffffdb ;  /* 0xffffffdb562c7836 */ /* 0x040fe20000000000 */
[----:B------:R0:W-:Y:S01]  /*8970*/  STL.64 [R1+0x1f0], R72 ;  /* 0x0001f04801007387 */ /* 0x0001e20000100a00 */
[----:B------:R-:W-:-:S03]  /*8980*/  VIADD R42, R86, 0xffffffc3 ;  /* 0xffffffc3562a7836 */ /* 0x000fc60000000000 */
[----:B------:R1:W-:Y:S01]  /*8990*/  STL.64 [R1+0x1e8], R70 ;  /* 0x0001e84601007387 */ /* 0x0003e20000100a00 */
[----:B------:R-:W-:Y:S02]  /*89a0*/  ISETP.GE.U32.AND P4, PT, R44, 0x7fffff9c, PT ;  /* 0x7fffff9c2c00780c */ /* 0x000fe40003f86070 */
[----:B------:R-:W-:Y:S01]  /*89b0*/  ISETP.GE.U32.AND P2, PT, R42, 0x7fffff84, PT ;  /* 0x7fffff842a00780c */ /* 0x000fe20003f46070 */
[----:B0-----:R-:W4:Y:S01]  /*89c0*/  LDL.LU.64 R72, [R1+0xe68] ;  /* 0x000e680001487983 */ /* 0x001f220000300a00 */
[C---:B------:R-:W-:Y:S01]  /*89d0*/  IMAD R42, R9.reuse, 0x1c, RZ ;  /* 0x0000001c092a7824 */ /* 0x040fe200078e02ff */
[----:B------:R-:W-:Y:S01]  /*89e0*/  PRMT R40, RZ, 0x7610, R40 ;  /* 0x00007610ff287816 */ /* 0x000fe20000000028 */
[----:B------:R-:W-:Y:S01]  /*89f0*/  IMAD R43, R9, 0x24, RZ ;  /* 0x00000024092b7824 */ /* 0x000fe200078e02ff */
[----:B------:R-:W-:Y:S02]  /*8a00*/  PRMT R26, RZ, 0x7610, R26 ;  /* 0x00007610ff1a7816 */ /* 0x000fe4000000001a */
[----:B------:R-:W-:Y:S01]  /*8a10*/  PRMT R27, RZ, 0x7610, R27 ;  /* 0x00007610ff1b7816 */ /* 0x000fe2000000001b */
[----:B---3--:R-:W-:Y:S04]  /*8a20*/  STL [R1+0xd8c], R18 ;  /* 0x000d8c1201007387 */ /* 0x008fe80000100800 */
[----:B------:R-:W-:Y:S04]  /*8a30*/  STL.64 [R1+0x170], R24 ;  /* 0x0001701801007387 */ /* 0x000fe80000100a00 */
[----:B-1----:R-:W3:Y:S04]  /*8a40*/  LDL.LU.64 R70, [R1+0xe60] ;  /* 0x000e600001467983 */ /* 0x002ee80000300a00 */
[----:B------:R0:W-:Y:S04]  /*8a50*/  STL.64 [R1+0x168], R20 ;  /* 0x0001681401007387 */ /* 0x0001e80000100a00 */
[----:B--2---:R1:W-:Y:S04]  /*8a60*/  STL [R1+0x5cc], R22 ;  /* 0x0005cc1601007387 */ /* 0x0043e80000100800 */
[----:B------:R2:W-:Y:S01]  /*8a70*/  STL [R1+0x630], R19 ;  /* 0x0006301301007387 */ /* 0x0005e20000100800 */
[----:B0-----:R-:W-:-:S02]  /*8a80*/  IMAD.MOV.U32 R20, RZ, RZ, R12 ;  /* 0x000000ffff147224 */ /* 0x001fc400078e000c */
[----:B-1----:R-:W-:Y:S02]  /*8a90*/  IMAD.MOV.U32 R22, RZ, RZ, R17 ;  /* 0x000000ffff167224 */ /* 0x002fe400078e0011 */
[----:B------:R-:W-:Y:S02]  /*8aa0*/  IMAD.MOV.U32 R17, RZ, RZ, R15 ;  /* 0x000000ffff117224 */ /* 0x000fe400078e000f */
[----:B------:R-:W-:Y:S02]  /*8ab0*/  IMAD.MOV.U32 R15, RZ, RZ, R66 ;  /* 0x000000ffff0f7224 */ /* 0x000fe400078e0042 */
[----:B------:R-:W-:Y:S01]  /*8ac0*/  IMAD.MOV.U32 R12, RZ, RZ, R67 ;  /* 0x000000ffff0c7224 */ /* 0x000fe200078e0043 */
[----:B----4-:R0:W-:Y:S01]  /*8ad0*/  STL [R1+0x5c8], R28 ;  /* 0x0005c81c01007387 */ /* 0x0101e20000100800 */
[----:B------:R-:W-:-:S04]  /*8ae0*/  IMAD.WIDE R66, R42, 0x2, R6 ;  /* 0x000000022a427825 */ /* 0x000fc800078e0206 */
[----:B--2---:R-:W-:Y:S01]  /*8af0*/  IMAD.MOV.U32 R19, RZ, RZ, R13 ;  /* 0x000000ffff137224 */ /* 0x004fe200078e000d */
[----:B------:R-:W2:Y:S01]  /*8b00*/  @!P1 LDG.E.U16 R40, desc[UR24][R66.64] ;  /* 0x0000001842289981 */ /* 0x000ea2000c1e1500 */
[----:B------:R-:W-:Y:S02]  /*8b10*/  IMAD.MOV.U32 R21, RZ, RZ, R11 ;  /* 0x000000ffff157224 */ /* 0x000fe400078e000b */
[----:B------:R-:W-:Y:S02]  /*8b20*/  IMAD.MOV.U32 R13, RZ, RZ, R68 ;  /* 0x000000ffff0d7224 */ /* 0x000fe400078e0044 */
[----:B------:R-:W-:Y:S02]  /*8b30*/  IMAD.MOV.U32 R11, RZ, RZ, R69 ;  /* 0x000000ffff0b7224 */ /* 0x000fe400078e0045 */
[----:B0-----:R-:W-:-:S04]  /*8b40*/  IMAD.WIDE R28, R43, 0x2, R4 ;  /* 0x000000022b1c7825 */ /* 0x001fc800078e0204 */
[----:B------:R-:W-:Y:S01]  /*8b50*/  IMAD.WIDE R68, R42, 0x2, R4 ;  /* 0x000000022a447825 */ /* 0x000fe200078e0204 */
[----:B------:R-:W4:Y:S04]  /*8b60*/  @!P4 LDG.E.U16 R26, desc[UR24][R28.64] ;  /* 0x000000181c1ac981 */ /* 0x000f28000c1e1500 */
[----:B------:R-:W3:Y:S01]  /*8b70*/  @!P1 LDG.E.U16 R27, desc[UR24][R68.64] ;  /* 0x00000018441b9981 */ /* 0x000ee2000c1e1500 */
[----:B------:R-:W-:Y:S01]  /*8b80*/  VIADD R44, R86, 0xffffffcb ;  /* 0xffffffcb562c7836 */ /* 0x000fe20000000000 */
[----:B------:R-:W-:Y:S01]  /*8b90*/  PRMT R23, RZ, 0x7610, R23 ;  /* 0x00007610ff177816 */ /* 0x000fe20000000017 */
[----:B------:R-:W-:-:S03]  /*8ba0*/  IMAD.WIDE R24, R43, 0x2, R6 ;  /* 0x000000022b187825 */ /* 0x000fc600078e0206 */
[----:B------:R-:W-:Y:S01]  /*8bb0*/  ISETP.GE.U32.AND P3, PT, R44, 0x7fffff8c, PT ;  /* 0x7fffff8c2c00780c */ /* 0x000fe20003f66070 */
[C---:B------:R-:W-:Y:S01]  /*8bc0*/  VIADD R44, R86.reuse, 0xfffffffa ;  /* 0xfffffffa562c7836 */ /* 0x040fe20000000000 */
[----:B------:R0:W-:Y:S01]  /*8bd0*/  STL.64 [R1+0xf0], R68 ;  /* 0x0000f04401007387 */ /* 0x0001e20000100a00 */
[----:B------:R-:W-:-:S03]  /*8be0*/  VIADD R42, R86, 0xfffffff2 ;  /* 0xfffffff2562a7836 */ /* 0x000fc60000000000 */
[----:B------:R1:W-:Y:S01]  /*8bf0*/  STL.64 [R1+0xe8], R66 ;  /* 0x0000e84201007387 */ /* 0x0003e20000100a00 */
[----:B------:R-:W-:Y:S01]  /*8c00*/  ISETP.GE.U32.AND P1, PT, R44, 0x7fffffbb, PT ;  /* 0x7fffffbb2c00780c */ /* 0x000fe20003f26070 */
[----:B------:R-:W-:Y:S02]  /*8c10*/  IMAD R44, R9, 0x2c, RZ ;  /* 0x0000002c092c7824 */ /* 0x000fe400078e02ff */
[----:B------:R2:W3:Y:S04]  /*8c20*/  @!P4 LDG.E.U16 R23, desc[UR24][R24.64] ;  /* 0x000000181817c981 */ /* 0x0004e8000c1e1500 */
[----:B0-----:R-:W3:Y:S01]  /*8c30*/  LDL.LU.64 R68, [R1+0xe58] ;  /* 0x000e580001447983 */ /* 0x001ee20000300a00 */
[----:B------:R-:W-:-:S03]  /*8c40*/  ISETP.GE.U32.AND P4, PT, R42, 0x7fffffb3, PT ;  /* 0x7fffffb32a00780c */ /* 0x000fc60003f86070 */
[----:B-1----:R-:W3:Y:S01]  /*8c50*/  LDL.LU.64 R66, [R1+0xe50] ;  /* 0x000e500001427983 */ /* 0x002ee20000300a00 */
[----:B------:R-:W-:-:S03]  /*8c60*/  PRMT R32, RZ, 0x7610, R32 ;  /* 0x00007610ff207816 */ /* 0x000fc60000000020 */
[----:B------:R-:W-:Y:S01]  /*8c70*/  STL.64 [R1+0x70], R28 ;  /* 0x0000701c01007387 */ /* 0x000fe20000100a00 */
[----:B------:R-:W-:Y:S01]  /*8c80*/  IMAD.WIDE R42, R44, 0x2, R4 ;  /* 0x000000022c2a7825 */ /* 0x000fe200078e0204 */
[----:B------:R-:W-:-:S04]  /*8c90*/  PRMT R31, RZ, 0x7610, R31 ;  /* 0x00007610ff1f7816 */ /* 0x000fc8000000001f */
[----:B------:R-:W3:Y:S04]  /*8ca0*/  @!P5 LDG.E.U16 R32, desc[UR24][R42.64] ;  /* 0x000000182a20d981 */ /* 0x000ee8000c1e1500 */
[----:B--2---:R-:W-:Y:S04]  /*8cb0*/  STL [R1+0xcfc], R40 ;  /* 0x000cfc2801007387 */ /* 0x004fe80000100800 */
[----:B------:R-:W-:Y:S04]  /*8cc0*/  STL.64 [R1+0x68], R24 ;  /* 0x0000681801007387 */ /* 0x000fe80000100a00 */
[----:B----4-:R-:W-:Y:S04]  /*8cd0*/  STL [R1+0x62c], R26 ;  /* 0x00062c1a01007387 */ /* 0x010fe80000100800 */
[----:B---3--:R0:W-:Y:S02]  /*8ce0*/  STL [R1+0x61c], R27 ;  /* 0x00061c1b01007387 */ /* 0x0081e40000100800 */
[----:B0-----:R-:W-:-:S02]  /*8cf0*/  IMAD.MOV.U32 R27, RZ, RZ, R12 ;  /* 0x000000ffff1b7224 */ /* 0x001fc400078e000c */
[----:B------:R-:W-:Y:S02]  /*8d00*/  IMAD.MOV.U32 R12, RZ, RZ, R11 ;  /* 0x000000ffff0c7224 */ /* 0x000fe400078e000b */
[----:B------:R-:W-:Y:S02]  /*8d10*/  IMAD.MOV.U32 R11, RZ, RZ, R8 ;  /* 0x000000ffff0b7224 */ /* 0x000fe400078e0008 */
[----:B------:R-:W-:Y:S02]  /*8d20*/  IMAD.MOV.U32 R8, RZ, RZ, R45 ;  /* 0x000000ffff087224 */ /* 0x000fe400078e002d */
[----:B------:R-:W-:-:S05]  /*8d30*/  IMAD.WIDE R44, R44, 0x2, R6 ;  /* 0x000000022c2c7825 */ /* 0x000fca00078e0206 */
[----:B------:R0:W2:Y:S01]  /*8d40*/  @!P5 LDG.E.U16 R31, desc[UR24][R44.64] ;  /* 0x000000182c1fd981 */ /* 0x0000a2000c1e1500 */
[----:B------:R-:W-:Y:S02]  /*8d50*/  IMAD.MOV.U32 R24, RZ, RZ, R48 ;  /* 0x000000ffff187224 */ /* 0x000fe400078e0030 */
[----:B------:R-:W-:Y:S01]  /*8d60*/  IMAD R48, R9, 0x34, RZ ;  /* 0x0000003409307824 */ /* 0x000fe200078e02ff */
[----:B------:R1:W-:Y:S01]  /*8d70*/  STL [R1+0x624], R23 ;  /* 0x0006241701007387 */ /* 0x0003e20000100800 */
[----:B------:R-:W-:Y:S01]  /*8d80*/  IMAD.MOV.U32 R26, RZ, RZ, R21 ;  /* 0x000000ffff1a7224 */ /* 0x000fe200078e0015 */
[----:B------:R-:W-:Y:S01]  /*8d90*/  PRMT R30, RZ, 0x7610, R30 ;  /* 0x00007610ff1e7816 */ /* 0x000fe2000000001e */
[----:B------:R-:W-:Y:S01]  /*8da0*/  IMAD.MOV.U32 R28, RZ, RZ, R13 ;  /* 0x000000ffff1c7224 */ /* 0x000fe200078e000d */
[----:B------:R-:W-:Y:S01]  /*8db0*/  PRMT R0, RZ, 0x7610, R0 ;  /* 0x00007610ff007816 */ /* 0x000fe20000000000 */
[----:B------:R-:W-:Y:S02]  /*8dc0*/  IMAD.MOV.U32 R29, RZ, RZ, R47 ;  /* 0x000000ffff1d7224 */ /* 0x000fe400078e002f */
[----:B------:R-:W-:Y:S01]  /*8dd0*/  IMAD.MOV.U32 R13, RZ, RZ, R46 ;  /* 0x000000ffff0d7224 */ /* 0x000fe200078e002e */
[----:B------:R-:W-:Y:S01]  /*8de0*/  STL [R1+0xac8], R42 ;  /* 0x000ac82a01007387 */ /* 0x000fe20000100800 */
[----:B------:R-:W-:-:S02]  /*8df0*/  IMAD.MOV.U32 R25, RZ, RZ, R22 ;  /* 0x000000ffff197224 */ /* 0x000fc400078e0016 */
[----:B-1----:R-:W-:Y:S02]  /*8e00*/  IMAD.MOV.U32 R23, RZ, RZ, R49 ;  /* 0x000000ffff177224 */ /* 0x002fe400078e0031 */
[C---:B------:R-:W-:Y:S01]  /*8e10*/  IMAD.WIDE R46, R48.reuse, 0x2, R4 ;  /* 0x00000002302e7825 */ /* 0x040fe200078e0204 */
[----:B------:R-:W-:Y:S03]  /*8e20*/  STL [R1+0xbc0], R42 ;  /* 0x000bc02a01007387 */ /* 0x000fe60000100800 */
[----:B------:R-:W-:Y:S02]  /*8e30*/  IMAD.MOV.U32 R21, RZ, RZ, R51 ;  /* 0x000000ffff157224 */ /* 0x000fe400078e0033 */
[----:B------:R-:W-:Y:S02]  /*8e40*/  IMAD.MOV.U32 R22, RZ, RZ, R50 ;  /* 0x000000ffff167224 */ /* 0x000fe400078e0032 */
[----:B------:R-:W-:Y:S01]  /*8e50*/  IMAD.WIDE R48, R48, 0x2, R6 ;  /* 0x0000000230307825 */ /* 0x000fe200078e0206 */
[----:B------:R-:W-:Y:S03]  /*8e60*/  STL [R1+0xda8], R42 ;  /* 0x000da82a01007387 */ /* 0x000fe60000100800 */
[----:B------:R-:W-:Y:S01]  /*8e70*/  IMAD.MOV.U32 R33, RZ, RZ, R27 ;  /* 0x000000ffff217224 */ /* 0x000fe200078e001b */
[----:B------:R-:W3:Y:S01]  /*8e80*/  @!P3 LDG.E.U16 R30, desc[UR24][R46.64] ;  /* 0x000000182e1eb981 */ /* 0x000ee2000c1e1500 */
[----:B------:R-:W-:-:S02]  /*8e90*/  VIADD R51, R86, 0xffffffea ;  /* 0xffffffea56337836 */ /* 0x000fc40000000000 */
[----:B------:R-:W-:Y:S01]  /*8ea0*/  VIADD R50, R86, 0xffffffe2 ;  /* 0xffffffe256327836 */ /* 0x000fe20000000000 */
[----:B------:R-:W4:Y:S01]  /*8eb0*/  @!P3 LDG.E.U16 R0, desc[UR24][R48.64] ;  /* 0x000000183000b981 */ /* 0x000f22000c1e1500 */
[----:B------:R-:W-:Y:S02]  /*8ec0*/  IMAD.MOV.U32 R27, RZ, RZ, R26 ;  /* 0x000000ffff1b7224 */ /* 0x000fe400078e001a */
[----:B------:R-:W-:Y:S01]  /*8ed0*/  IMAD.MOV.U32 R26, RZ, RZ, R52 ;  /* 0x000000ffff1a7224 */ /* 0x000fe200078e0034 */
[----:B------:R-:W-:Y:S01]  /*8ee0*/  STL [R1+0xac4], R43 ;  /* 0x000ac42b01007387 */ /* 0x000fe20000100800 */
[----:B------:R-:W-:Y:S01]  /*8ef0*/  IMAD R52, R9, 0x3c, RZ ;  /* 0x0000003c09347824 */ /* 0x000fe200078e02ff */
[----:B------:R-:W-:Y:S02]  /*8f00*/  ISETP.GE.U32.AND P5, PT, R51, 0x7fffffab, PT ;  /* 0x7fffffab3300780c */ /* 0x000fe40003fa6070 */
[----:B------:R-:W-:Y:S01]  /*8f10*/  STL [R1+0xbc4], R43 ;  /* 0x000bc42b01007387 */ /* 0x000fe20000100800 */
[----:B------:R-:W-:Y:S01]  /*8f20*/  ISETP.GE.U32.AND P3, PT, R50, 0x7fffffa3, PT ;  /* 0x7fffffa33200780c */ /* 0x000fe20003f66070 */
[----:B------:R-:W-:Y:S01]  /*8f30*/  IMAD.WIDE R50, R52, 0x2, R4 ;  /* 0x0000000234327825 */ /* 0x000fe200078e0204 */
[----:B------:R-:W-:Y:S01]  /*8f40*/  PRMT R65, RZ, 0x7610, R65 ;  /* 0x00007610ff417816 */ /* 0x000fe20000000041 */
[----:B------:R-:W-:Y:S04]  /*8f50*/  STL [R1+0xdb0], R43 ;  /* 0x000db02b01007387 */ /* 0x000fe80000100800 */
[----:B------:R-:W-:Y:S04]  /*8f60*/  STL [R1+0xad0], R44 ;  /* 0x000ad02c01007387 */ /* 0x000fe80000100800 */
[----:B------:R1:W-:Y:S04]  /*8f70*/  STL [R1+0x614], R32 ;  /* 0x0006142001007387 */ /* 0x0003e80000100800 */
[----:B------:R-:W-:Y:S04]  /*8f80*/  STL [R1+0xbc8], R44 ;  /* 0x000bc82c01007387 */ /* 0x000fe80000100800 */
[----:B------:R-:W-:Y:S04]  /*8f90*/  STL [R1+0xdb8], R44 ;  /* 0x000db82c01007387 */ /* 0x000fe80000100800 */
[----:B------:R-:W-:Y:S04]  /*8fa0*/  STL [R1+0xacc], R45 ;  /* 0x000acc2d01007387 */ /* 0x000fe80000100800 */
[----:B------:R-:W-:Y:S04]  /*8fb0*/  STL [R1+0xbcc], R45 ;  /* 0x000bcc2d01007387 */ /* 0x000fe80000100800 */
[----:B------:R0:W-:Y:S04]  /*8fc0*/  STL [R1+0xdc0], R45 ;  /* 0x000dc02d01007387 */ /* 0x0001e80000100800 */
[----:B------:R-:W4:Y:S01]  /*8fd0*/  @!P2 LDG.E.U16 R65, desc[UR24][R50.64] ;  /* 0x000000183241a981 */ /* 0x000f22000c1e1500 */
[----:B------:R-:W-:Y:S01]  /*8fe0*/  PRMT R64, RZ, 0x7610, R64 ;  /* 0x00007610ff407816 */ /* 0x000fe20000000040 */
[----:B-1----:R-:W-:-:S02]  /*8ff0*/  IMAD.MOV.U32 R32, RZ, RZ, R23 ;  /* 0x000000ffff207224 */ /* 0x002fc400078e0017 */
[----:B------:R-:W-:Y:S02]  /*9000*/  IMAD.MOV.U32 R23, RZ, RZ, R22 ;  /* 0x000000ffff177224 */ /* 0x000fe400078e0016 */
[----:B------:R-:W-:Y:S02]  /*9010*/  IMAD.MOV.U32 R22, RZ, RZ, R91 ;  /* 0x000000ffff167224 */ /* 0x000fe400078e005b */
[----:B------:R-:W-:Y:S02]  /*9020*/  IMAD.MOV.U32 R91, RZ, RZ, R54 ;  /* 0x000000ffff5b7224 */ /* 0x000fe400078e0036 */
[----:B------:R-:W-:Y:S01]  /*9030*/  IMAD R54, R9, 0x5, RZ ;  /* 0x0000000509367824 */ /* 0x000fe200078e02ff */
[----:B------:R-:W-:Y:S02]  /*9040*/  PRMT R41, RZ, 0x7610, R41 ;  /* 0x00007610ff297816 */ /* 0x000fe40000000029 */
[----:B------:R-:W-:Y:S01]  /*9050*/  PRMT R40, RZ, 0x7610, R40 ;  /* 0x00007610ff287816 */ /* 0x000fe20000000028 */
[----:B0-----:R-:W-:-:S04]  /*9060*/  IMAD.WIDE R44, R54, 0x2, R4 ;  /* 0x00000002362c7825 */ /* 0x001fc800078e0204 */
[----:B------:R-:W-:Y:S01]  /*9070*/  IMAD.WIDE R42, R54, 0x2, R6 ;  /* 0x00000002362a7825 */ /* 0x000fe200078e0206 */
[----:B------:R0:W4:Y:S04]  /*9080*/  @!P1 LDG.E.U16 R41, desc[UR24][R44.64] ;  /* 0x000000182c299981 */ /* 0x000128000c1e1500 */
[----:B------:R1:W4:Y:S04]  /*9090*/  @!P1 LDG.E.U16 R40, desc[UR24][R42.64] ;  /* 0x000000182a289981 */ /* 0x000328000c1e1500 */
[----:B--2---:R2:W-:Y:S02]  /*90a0*/  STL [R1+0x610], R31 ;  /* 0x0006101f01007387 */ /* 0x0045e40000100800 */
[----:B--2---:R-:W-:-:S02]  /*90b0*/  IMAD.MOV.U32 R31, RZ, RZ, R29 ;  /* 0x000000ffff1f7224 */ /* 0x004fc400078e001d */
[----:B------:R-:W-:Y:S02]  /*90c0*/  IMAD.MOV.U32 R29, RZ, RZ, R87 ;  /* 0x000000ffff1d7224 */ /* 0x000fe400078e0057 */
[----:B------:R-:W-:Y:S02]  /*90d0*/  IMAD.MOV.U32 R87, RZ, RZ, R53 ;  /* 0x000000ffff577224 */ /* 0x000fe400078e0035 */
[----:B------:R-:W-:-:S05]  /*90e0*/  IMAD.WIDE R52, R52, 0x2, R6 ;  /* 0x0000000234347825 */ /* 0x000fca00078e0206 */
[----:B------:R-:W2:Y:S04]  /*90f0*/  @!P2 LDG.E.U16 R64, desc[UR24][R52.64] ;  /* 0x000000183440a981 */ /* 0x000ea8000c1e1500 */
[----:B------:R-:W-:Y:S04]  /*9100*/  STL [R1+0xad8], R46 ;  /* 0x000ad82e01007387 */ /* 0x000fe80000100800 */
[----:B------:R-:W-:Y:S04]  /*9110*/  STL [R1+0xbd0], R46 ;  /* 0x000bd02e01007387 */ /* 0x000fe80000100800 */
[----:B------:R-:W-:Y:S04]  /*9120*/  STL [R1+0xdc4], R46 ;  /* 0x000dc42e01007387 */ /* 0x000fe80000100800 */
[----:B------:R-:W-:Y:S04]  /*9130*/  STL [R1+0xad4], R47 ;  /* 0x000ad42f01007387 */ /* 0x000fe80000100800 */
[----:B------:R-:W-:Y:S04]  /*9140*/  STL [R1+0xbd4], R47 ;  /* 0x000bd42f01007387 */ /* 0x000fe80000100800 */
[----:B------:R-:W-:Y:S04]  /*9150*/  STL [R1+0xdc8], R47 ;  /* 0x000dc82f01007387 */ /* 0x000fe80000100800 */
[----:B---3--:R-:W-:Y:S04]  /*9160*/  STL [R1+0x60c], R30 ;  /* 0x00060c1e01007387 */ /* 0x008fe80000100800 */
[----:B----4-:R3:W-:Y:S04]  /*9170*/  STL [R1+0x608], R0 ;  /* 0x0006080001007387 */ /* 0x0107e80000100800 */
[----:B------:R-:W-:Y:S04]  /*9180*/  STL [R1+0xae0], R48 ;  /* 0x000ae03001007387 */ /* 0x000fe80000100800 */
[----:B------:R-:W-:Y:S04]  /*9190*/  STL [R1+0xbd8], R48 ;  /* 0x000bd83001007387 */ /* 0x000fe80000100800 */
[----:B------:R-:W-:Y:S04]  /*91a0*/  STL [R1+0xdcc], R48 ;  /* 0x000dcc3001007387 */ /* 0x000fe80000100800 */
[----:B------:R-:W-:Y:S04]  /*91b0*/  STL [R1+0xadc], R49 ;  /* 0x000adc3101007387 */ /* 0x000fe80000100800 */
[----:B------:R-:W-:Y:S04]  /*91c0*/  STL [R1+0xbdc], R49 ;  /* 0x000bdc3101007387 */ /* 0x000fe80000100800 */
[----:B------:R-:W-:Y:S04]  /*91d0*/  STL [R1+0xdd0], R49 ;  /* 0x000dd03101007387 */ /* 0x000fe80000100800 */
[----:B------:R4:W-:Y:S01]  /*91e0*/  STL [R1+0x5fc], R65 ;  /* 0x0005fc4101007387 */ /* 0x0009e20000100800 */
[----:B---3--:R-:W-:-:S03]  /*91f0*/  IMAD.MOV.U32 R0, RZ, RZ, R21 ;  /* 0x000000ffff007224 */ /* 0x008fc600078e0015 */
[----:B----4-:R-:W3:Y:S04]  /*9200*/  LDL.LU R65, [R1+0xe4c] ;  /* 0x000e4c0001417983 */ /* 0x010ee80000300800 */
[----:B------:R-:W-:Y:S04]  /*9210*/  STL [R1+0xae8], R50 ;  /* 0x000ae83201007387 */ /* 0x000fe80000100800 */
[----:B------:R0:W-:Y:S04]  /*9220*/  STL.64 [R1+0x260], R44 ;  /* 0x0002602c01007387 */ /* 0x0001e80000100a00 */
[----:B------:R-:W-:Y:S04]  /*9230*/  STL [R1+0xbe0], R50 ;  /* 0x000be03201007387 */ /* 0x000fe80000100800 */
[----:B------:R1:W-:Y:S01]  /*9240*/  STL.64 [R1+0x258], R42 ;  /* 0x0002582a01007387 */ /* 0x0003e20000100a00 */
[----:B------:R-:W-:-:S03]  /*9250*/  IMAD.MOV.U32 R21, RZ, RZ, R56 ;  /* 0x000000ffff157224 */ /* 0x000fc600078e0038 */
[----:B------:R-:W-:Y:S01]  /*9260*/  STL [R1+0xdd4], R50 ;  /* 0x000dd43201007387 */ /* 0x000fe20000100800 */
[----:B------:R-:W-:-:S03]  /*9270*/  VIADD R56, R86, 0xffffffd2 ;  /* 0xffffffd256387836 */ /* 0x000fc60000000000 */
[----:B------:R-:W-:Y:S04]  /*9280*/  STL [R1+0xae4], R51 ;  /* 0x000ae43301007387 */ /* 0x000fe80000100800 */
[----:B------:R-:W-:Y:S04]  /*9290*/  STL [R1+0xbe4], R51 ;  /* 0x000be43301007387 */ /* 0x000fe80000100800 */
[----:B------:R-:W-:Y:S01]  /*92a0*/  STL [R1+0xdd8], R51 ;  /* 0x000dd83301007387 */ /* 0x000fe20000100800 */
[----:B------:R-:W-:Y:S01]  /*92b0*/  ISETP.GE.U32.AND P1, PT, R56, 0x7fffff93, PT ;  /* 0x7fffff933800780c */ /* 0x000fe20003f26070 */
[----:B------:R-:W-:-:S02]  /*92c0*/  IMAD R54, R9, 0xd, RZ ;  /* 0x0000000d09367824 */ /* 0x000fc400078e02ff */
[----:B------:R-:W-:Y:S01]  /*92d0*/  IMAD R56, R9, 0x15, RZ ;  /* 0x0000001509387824 */ /* 0x000fe200078e02ff */
[----:B------:R-:W-:Y:S01]  /*92e0*/  PRMT R46, RZ, 0x7610, R46 ;  /* 0x00007610ff2e7816 */ /* 0x000fe2000000002e */
[----:B0-----:R-:W-:Y:S01]  /*92f0*/  IMAD.WIDE R44, R54, 0x2, R6 ;  /* 0x00000002362c7825 */ /* 0x001fe200078e0206 */
[----:B------:R-:W-:Y:S02]  /*9300*/  PRMT R34, RZ, 0x7610, R34 ;  /* 0x00007610ff227816 */ /* 0x000fe40000000022 */
[----:B------:R-:W-:Y:S01]  /*9310*/  PRMT R37, RZ, 0x7610, R37 ;  /* 0x00007610ff257816 */ /* 0x000fe20000000025 */
[----:B-1----:R-:W-:Y:S01]  /*9320*/  IMAD.WIDE R42, R56, 0x2, R4 ;  /* 0x00000002382a7825 */ /* 0x002fe200078e0204 */
[----:B------:R-:W-:Y:S02]  /*9330*/  PRMT R36, RZ, 0x7610, R36 ;  /* 0x00007610ff247816 */ /* 0x000fe40000000024 */
[----:B------:R0:W4:Y:S04]  /*9340*/  @!P4 LDG.E.U16 R34, desc[UR24][R44.64] ;  /* 0x000000182c22c981 */ /* 0x000128000c1e1500 */
[----:B------:R1:W3:Y:S01]  /*9350*/  @!P5 LDG.E.U16 R37, desc[UR24][R42.64] ;  /* 0x000000182a25d981 */ /* 0x0002e2000c1e1500 */
[----:B------:R-:W-:-:S02]  /*9360*/  PRMT R39, RZ, 0x7610, R39 ;  /* 0x00007610ff277816 */ /* 0x000fc40000000027 */
[----:B------:R-:W-:Y:S01]  /*9370*/  PRMT R35, RZ, 0x7610, R35 ;  /* 0x00007610ff237816 */ /* 0x000fe20000000023 */
[----:B--2---:R2:W-:Y:S04]  /*9380*/  STL [R1+0x5f8], R64 ;  /* 0x0005f84001007387 */ /* 0x0045e80000100800 */
[----:B--2---:R-:W2:Y:S04]  /*9390*/  LDL.LU R64, [R1+0xe48] ;  /* 0x000e480001407983 */ /* 0x004ea80000300800 */
[----:B------:R-:W-:Y:S04]  /*93a0*/  STL [R1+0xaf0], R52 ;  /* 0x000af03401007387 */ /* 0x000fe80000100800 */
[----:B------:R-:W-:Y:S04]  /*93b0*/  STL [R1+0xbe8], R52 ;  /* 0x000be83401007387 */ /* 0x000fe80000100800 */
[----:B------:R-:W-:Y:S04]  /*93c0*/  STL [R1+0xddc], R52 ;  /* 0x000ddc3401007387 */ /* 0x000fe80000100800 */
[----:B------:R-:W-:Y:S04]  /*93d0*/  STL [R1+0xaec], R53 ;  /* 0x000aec3501007387 */ /* 0x000fe80000100800 */
[----:B------:R-:W-:Y:S04]  /*93e0*/  STL [R1+0xbec], R53 ;  /* 0x000bec3501007387 */ /* 0x000fe80000100800 */
[----:B------:R0:W-:Y:S04]  /*93f0*/  STL [R1+0xde0], R53 ;  /* 0x000de03501007387 */ /* 0x0001e80000100800 */
[----:B------:R-:W-:Y:S04]  /*9400*/  STL [R1+0x604], R41 ;  /* 0x0006042901007387 */ /* 0x000fe80000100800 */
[----:B------:R1:W-:Y:S01]  /*9410*/  STL [R1+0x600], R40 ;  /* 0x0006002801007387 */ /* 0x0003e20000100800 */
[----:B0-----:R-:W-:-:S04]  /*9420*/  IMAD.WIDE R52, R54, 0x2, R4 ;  /* 0x0000000236347825 */ /* 0x001fc800078e0204 */
[----:B------:R-:W-:Y:S01]  /*9430*/  VIADD R54, R86, 0xffffffc2 ;  /* 0xffffffc256367836 */ /* 0x000fe20000000000 */
[----:B------:R-:W2:Y:S01]  /*9440*/  @!P4 LDG.E.U16 R46, desc[UR24][R52.64] ;  /* 0x00000018342ec981 */ /* 0x000ea2000c1e1500 */
[----:B-1----:R-:W-:-:S03]  /*9450*/  IMAD.WIDE R40, R56, 0x2, R6 ;  /* 0x0000000238287825 */ /* 0x002fc600078e0206 */
[----:B------:R-:W-:Y:S04]  /*9460*/  STL.64 [R1+0x1e0], R52 ;  /* 0x0001e03401007387 */ /* 0x000fe80000100a00 */
[----:B------:R0:W3:Y:S01]  /*9470*/  @!P5 LDG.E.U16 R36, desc[UR24][R40.64] ;  /* 0x000000182824d981 */ /* 0x0000e2000c1e1500 */
[----:B------:R-:W-:Y:S01]  /*9480*/  ISETP.GE.U32.AND P5, PT, R54, 0x7fffff83, PT ;  /* 0x7fffff833600780c */ /* 0x000fe20003fa6070 */
[----:B------:R-:W-:Y:S02]  /*9490*/  IMAD R54, R9, 0x1d, RZ ;  /* 0x0000001d09367824 */ /* 0x000fe400078e02ff */
[----:B------:R1:W-:Y:S04]  /*94a0*/  STL.64 [R1+0x1d8], R44 ;  /* 0x0001d82c01007387 */ /* 0x0003e80000100a00 */
[----:B------:R0:W-:Y:S01]  /*94b0*/  STL.64 [R1+0x160], R42 ;  /* 0x0001602a01007387 */ /* 0x0001e20000100a00 */
[----:B-1----:R-:W-:-:S04]  /*94c0*/  IMAD.WIDE R44, R54, 0x2, R4 ;  /* 0x00000002362c7825 */ /* 0x002fc800078e0204 */
[----:B0-----:R-:W-:Y:S01]  /*94d0*/  IMAD.WIDE R42, R54, 0x2, R6 ;  /* 0x00000002362a7825 */ /* 0x001fe200078e0206 */
[----:B------:R-:W3:Y:S04]  /*94e0*/  @!P3 LDG.E.U16 R39, desc[UR24][R44.64] ;  /* 0x000000182c27b981 */ /* 0x000ee8000c1e1500 */
[----:B------:R-:W3:Y:S01]  /*94f0*/  @!P3 LDG.E.U16 R35, desc[UR24][R42.64] ;  /* 0x000000182a23b981 */ /* 0x000ee2000c1e1500 */
[----:B------:R-:W-:Y:S02]  /*9500*/  IMAD.MOV.U32 R30, RZ, RZ, R28 ;  /* 0x000000ffff1e7224 */ /* 0x000fe400078e001c */
[----:B------:R-:W-:Y:S02]  /*9510*/  IMAD.MOV.U32 R28, RZ, RZ, R57 ;  /* 0x000000ffff1c7224 */ /* 0x000fe400078e0039 */
[----:B------:R-:W-:-:S05]  /*9520*/  VIADD R57, R86, 0xffffffda ;  /* 0xffffffda56397836 */ /* 0x000fca0000000000 */
[----:B------:R-:W-:Y:S01]  /*9530*/  ISETP.GE.U32.AND P2, PT, R57, 0x7fffff9b, PT ;  /* 0x7fffff9b3900780c */ /* 0x000fe20003f46070 */
[----:B------:R-:W-:Y:S01]  /*9540*/  IMAD R56, R9, 0x25, RZ ;  /* 0x0000002509387824 */ /* 0x000fe200078e02ff */
[----:B------:R0:W-:Y:S01]  /*9550*/  STL.64 [R1+0x158], R40 ;  /* 0x0001582801007387 */ /* 0x0001e20000100a00 */
[----:B------:R-:W-:Y:S02]  /*9560*/  PRMT R38, RZ, 0x7610, R38 ;  /* 0x00007610ff267816 */ /* 0x000fe40000000026 */
[----:B0-----:R-:W-:-:S08]  /*9570*/  IMAD.WIDE R40, R56, 0x2, R4 ;  /* 0x0000000238287825 */ /* 0x001fd000078e0204 */
[----:B------:R0:W3:Y:S01]  /*9580*/  @!P2 LDG.E.U16 R38, desc[UR24][R40.64] ;  /* 0x000000182826a981 */ /* 0x0000e2000c1e1500 */
[----:B------:R-:W-:Y:S01]  /*9590*/  PRMT R16, RZ, 0x7610, R16 ;  /* 0x00007610ff107816 */ /* 0x000fe20000000010 */
[C---:B------:R-:W-:Y:S01]  /*95a0*/  VIADD R54, R86.reuse, 0xfffffff9 ;  /* 0xfffffff956367836 */ /* 0x040fe20000000000 */
[----:B------:R-:W-:Y:S01]  /*95b0*/  PRMT R18, RZ, 0x7610, R18 ;  /* 0x00007610ff127816 */ /* 0x000fe20000000012 */
[----:B------:R-:W-:-:S03]  /*95c0*/  VIADD R57, R86, 0xffffffca ;  /* 0xffffffca56397836 */ /* 0x000fc60000000000 */
[----:B------:R-:W-:Y:S02]  /*95d0*/  ISETP.GE.U32.AND P3, PT, R54, 0x7fffffba, PT ;  /* 0x7fffffba3600780c */ /* 0x000fe40003f66070 */
[----:B------:R-:W-:Y:S02]  /*95e0*/  ISETP.GE.U32.AND P4, PT, R57, 0x7fffff8b, PT ;  /* 0x7fffff8b3900780c */ /* 0x000fe40003f86070 */
[----:B------:R-:W-:Y:S01]  /*95f0*/  PRMT R14, RZ, 0x7610, R14 ;  /* 0x00007610ff0e7816 */ /* 0x000fe2000000000e */
[----:B--2---:R-:W-:Y:S04]  /*9600*/  STL [R1+0x5f4], R46 ;  /* 0x0005f42e01007387 */ /* 0x004fe80000100800 */
[----:B----4-:R1:W-:Y:S02]  /*9610*/  STL [R1+0x5f0], R34 ;  /* 0x0005f02201007387 */ /* 0x0103e40000100800 */
[----:B-1----:R-:W-:-:S02]  /*9620*/  IMAD.MOV.U32 R34, RZ, RZ, R33 ;  /* 0x000000ffff227224 */ /* 0x002fc400078e0021 */
[----:B------:R-:W-:Y:S02]  /*9630*/  IMAD.MOV.U32 R33, RZ, RZ, R27 ;  /* 0x000000ffff217224 */ /* 0x000fe400078e001b */
[----:B------:R-:W-:Y:S02]  /*9640*/  IMAD.MOV.U32 R27, RZ, RZ, R20 ;  /* 0x000000ffff1b7224 */ /* 0x000fe400078e0014 */
[----:B------:R-:W-:Y:S02]  /*9650*/  IMAD.MOV.U32 R20, RZ, RZ, R17 ;  /* 0x000000ffff147224 */ /* 0x000fe400078e0011 */
[----:B------:R-:W2:Y:S04]  /*9660*/  LDL.LU R17, [R1+0x44] ;  /* 0x0000440001117983 */ /* 0x000ea80000300800 */
[----:B---3--:R-:W-:Y:S04]  /*9670*/  STL [R1+0x5ec], R37 ;  /* 0x0005ec2501007387 */ /* 0x008fe80000100800 */
[----:B------:R1:W-:Y:S04]  /*9680*/  STL [R1+0x5e8], R36 ;  /* 0x0005e82401007387 */ /* 0x0003e80000100800 */
[----:B------:R-:W-:Y:S04]  /*9690*/  STL.64 [R1+0xe0], R44 ;  /* 0x0000e02c01007387 */ /* 0x000fe80000100a00 */
[----:B------:R-:W-:Y:S01]  /*96a0*/  STL.64 [R1+0xd8], R42 ;  /* 0x0000d82a01007387 */ /* 0x000fe20000100a00 */
[----:B-1----:R-:W-:-:S03]  /*96b0*/  IMAD.WIDE R36, R56, 0x2, R6 ;  /* 0x0000000238247825 */ /* 0x002fc600078e0206 */
[----:B------:R-:W-:Y:S04]  /*96c0*/  STL.64 [R1+0x60], R40 ;  /* 0x0000602801007387 */ /* 0x000fe80000100a00 */
[----:B------:R-:W-:Y:S04]  /*96d0*/  STL [R1+0x5e4], R39 ;  /* 0x0005e42701007387 */ /* 0x000fe80000100800 */
[----:B------:R1:W-:Y:S04]  /*96e0*/  STL [R1+0x5e0], R35 ;  /* 0x0005e02301007387 */ /* 0x0003e80000100800 */
[----:B------:R-:W3:Y:S01]  /*96f0*/  @!P2 LDG.E.U16 R16, desc[UR24][R36.64] ;  /* 0x000000182410a981 */ /* 0x000ee2000c1e1500 */
[----:B-1----:R-:W-:-:S02]  /*9700*/  IMAD.MOV.U32 R35, RZ, RZ, R34 ;  /* 0x000000ffff237224 */ /* 0x002fc400078e0022 */
[----:B------:R-:W-:Y:S02]  /*9710*/  IMAD.MOV.U32 R34, RZ, RZ, R32 ;  /* 0x000000ffff227224 */ /* 0x000fe400078e0020 */
[----:B------:R-:W-:Y:S02]  /*9720*/  IMAD.MOV.U32 R32, RZ, RZ, R0 ;  /* 0x000000ffff207224 */ /* 0x000fe400078e0000 */
[----:B------:R-:W-:Y:S02]  /*9730*/  IMAD.MOV.U32 R0, RZ, RZ, R13 ;  /* 0x000000ffff007224 */ /* 0x000fe400078e000d */
[----:B------:R-:W-:Y:S02]  /*9740*/  IMAD.MOV.U32 R13, RZ, RZ, R8 ;  /* 0x000000ffff0d7224 */ /* 0x000fe400078e0008 */
[----:B------:R-:W4:Y:S01]  /*9750*/  LDL.LU R8, [R1+0xd0] ;  /* 0x0000d00001087983 */ /* 0x000f220000300800 */
[----:B------:R-:W-:Y:S01]  /*9760*/  IMAD R56, R9, 0x2d, RZ ;  /* 0x0000002d09387824 */ /* 0x000fe200078e02ff */
[----:B------:R-:W-:-:S02]  /*9770*/  ISETP.NE.AND P2, PT, R55, RZ, PT ;  /* 0x000000ff3700720c */ /* 0x000fc40003f45270 */
[----:B0-----:R-:W-:Y:S01]  /*9780*/  LOP3.LUT R40, RZ, R55, RZ, 0x33, !PT ;  /* 0x00000037ff287212 */ /* 0x001fe200078e33ff */
[----:B------:R-:W-:-:S05]  /*9790*/  IMAD.WIDE R54, R56, 0x2, R4 ;  /* 0x0000000238367825 */ /* 0x000fca00078e0204 */
[----:B------:R-:W2:Y:S01]  /*97a0*/  @!P1 LDG.E.U16 R18, desc[UR24][R54.64] ;  /* 0x0000001836129981 */ /* 0x000ea2000c1e1500 */
[----:B------:R-:W-:-:S05]  /*97b0*/  IMAD.WIDE R56, R56, 0x2, R6 ;  /* 0x0000000238387825 */ /* 0x000fca00078e0206 */
[----:B------:R-:W2:Y:S04]  /*97c0*/  @!P1 LDG.E.U16 R14, desc[UR24][R56.64] ;  /* 0x00000018380e9981 */ /* 0x000ea8000c1e1500 */
[----:B------:R-:W-:Y:S04]  /*97d0*/  STL.64 [R1+0x58], R36 ;  /* 0x0000582401007387 */ /* 0x000fe80000100a00 */
[----:B------:R0:W-:Y:S02]  /*97e0*/  STL [R1+0x5dc], R38 ;  /* 0x0005dc2601007387 */ /* 0x0001e40000100800 */
[----:B0-----:R-:W0:Y:S02]  /*97f0*/  S2R R38, SR_TID.X ;  /* 0x0000000000267919 */ /* 0x001e240000002100 */
[----:B0-----:R-:W-:Y:S01]  /*9800*/  LOP3.LUT R38, R38, 0x3f, RZ, 0xc0, !PT ;  /* 0x0000003f26267812 */ /* 0x001fe200078ec0ff */
[----:B---3--:R0:W-:Y:S02]  /*9810*/  STL [R1+0x5d8], R16 ;  /* 0x0005d81001007387 */ /* 0x0081e40000100800 */
[----:B0-----:R-:W-:-:S02]  /*9820*/  IMAD.MOV.U32 R16, RZ, RZ, R35 ;  /* 0x000000ffff107224 */ /* 0x001fc400078e0023 */
[----:B------:R-:W-:Y:S02]  /*9830*/  IMAD.MOV.U32 R35, RZ, RZ, R32 ;  /* 0x000000ffff237224 */ /* 0x000fe400078e0020 */
[----:B------:R-:W-:Y:S02]  /*9840*/  IMAD.MOV.U32 R36, RZ, RZ, R16 ;  /* 0x000000ffff247224 */ /* 0x000fe400078e0010 */
[----:B----4-:R-:W-:Y:S02]  /*9850*/  IMAD.MOV.U32 R32, RZ, RZ, R8 ;  /* 0x000000ffff207224 */ /* 0x010fe400078e0008 */
[----:B------:R-:W-:Y:S02]  /*9860*/  VIADD R8, R86, 0x3f ;  /* 0x0000003f56087836 */ /* 0x000fe40000000000 */
[----:B------:R-:W-:Y:S02]  /*9870*/  IMAD.MOV.U32 R16, RZ, RZ, R35 ;  /* 0x000000ffff107224 */ /* 0x000fe400078e0023 */
[----:B------:R-:W-:Y:S01]  /*9880*/  IMAD.MOV.U32 R35, RZ, RZ, R34 ;  /* 0x000000ffff237224 */ /* 0x000fe200078e0022 */
[----:B------:R-:W-:Y:S01]  /*9890*/  ISETP.GT.AND P1, PT, R8, 0x3f, PT ;  /* 0x0000003f0800780c */ /* 0x000fe20003f24270 */
[----:B------:R-:W-:-:S02]  /*98a0*/  IMAD.MOV.U32 R34, RZ, RZ, R26 ;  /* 0x000000ffff227224 */ /* 0x000fc400078e001a */
[----:B------:R-:W-:Y:S02]  /*98b0*/  IMAD.MOV.U32 R37, RZ, RZ, R36 ;  /* 0x000000ffff257224 */ /* 0x000fe400078e0024 */
[----:B------:R-:W-:Y:S01]  /*98c0*/  IMAD.MOV.U32 R36, RZ, RZ, R16 ;  /* 0x000000ffff247224 */ /* 0x000fe200078e0010 */
[----:B------:R-:W-:Y:S01]  /*98d0*/  STL [R1+0x470], R40 ;  /* 0x0004702801007387 */ /* 0x000fe20000100800 */
[----:B------:R-:W-:Y:S01]  /*98e0*/  IMAD.MOV.U32 R16, RZ, RZ, R35 ;  /* 0x000000ffff107224 */ /* 0x000fe200078e0023 */
[----:B------:R-:W-:Y:S01]  /*98f0*/  ISETP.LT.AND P1, PT, R38, R86, P1 ;  /* 0x000000562600720c */ /* 0x000fe20000f21270 */
[----:B------:R-:W-:Y:S01]  /*9900*/  IMAD.MOV.U32 R35, RZ, RZ, R34 ;  /* 0x000000ffff237224 */ /* 0x000fe200078e0022 */
[----:B------:R-:W-:Y:S01]  /*9910*/  STL [R1+0xaf8], R54 ;  /* 0x000af83601007387 */ /* 0x000fe20000100800 */
[----:B------:R-:W-:Y:S02]  /*9920*/  IMAD.MOV.U32 R34, RZ, RZ, R32 ;  /* 0x000000ffff227224 */ /* 0x000fe400078e0020 */
[----:B------:R-:W-:Y:S01]  /*9930*/  IMAD.MOV.U32 R32, RZ, RZ, R0 ;  /* 0x000000ffff207224 */ /* 0x000fe200078e0000 */
[----:B--2---:R-:W-:Y:S01]  /*9940*/  STL [R1+0x5d4], R18 ;  /* 0x0005d41201007387 */ /* 0x004fe20000100800 */
[----:B------:R-:W-:-:S02]  /*9950*/  IMAD.MOV.U32 R38, RZ, RZ, R37 ;  /* 0x000000ffff267224 */ /* 0x000fc400078e0025 */
[----:B------:R-:W-:Y:S01]  /*9960*/  IMAD.MOV.U32 R0, RZ, RZ, R31 ;  /* 0x000000ffff007224 */ /* 0x000fe200078e001f */
[----:B------:R-:W-:Y:S01]  /*9970*/  STL [R1+0xbf0], R54 ;  /* 0x000bf03601007387 */ /* 0x000fe20000100800 */
[----:B------:R-:W-:Y:S02]  /*9980*/  IMAD.MOV.U32 R37, RZ, RZ, R36 ;  /* 0x000000ffff257224 */ /* 0x000fe400078e0024 */
[----:B------:R-:W-:Y:S01]  /*9990*/  IMAD.MOV.U32 R31, RZ, RZ, R29 ;  /* 0x000000ffff1f7224 */ /* 0x000fe200078e001d */
[----:B------:R-:W-:Y:S01]  /*99a0*/  STL [R1+0xde4], R54 ;  /* 0x000de43601007387 */ /* 0x000fe20000100800 */
[----:B------:R-:W-:Y:S02]  /*99b0*/  IMAD.MOV.U32 R36, RZ, RZ, R16 ;  /* 0x000000ffff247224 */ /* 0x000fe400078e0010 */
[----:B------:R-:W-:Y:S01]  /*99c0*/  IMAD.MOV.U32 R29, RZ, RZ, R11 ;  /* 0x000000ffff1d7224 */ /* 0x000fe200078e000b */
[----:B------:R-:W-:Y:S01]  /*99d0*/  STL [R1+0xaf4], R55 ;  /* 0x000af43701007387 */ /* 0x000fe20000100800 */
        /* <DEDUP_REMOVED lines=8> */
[----:B------:R-:W2:Y:S01]  /*9a60*/  LDL.LU R25, [R1+0x138] ;  /* 0x0001380001197983 */ /* 0x000ea20000300800 */
[----:B------:R-:W-:-:S02]  /*9a70*/  IMAD.MOV.U32 R32, RZ, RZ, R31 ;  /* 0x000000ffff207224 */ /* 0x000fc400078e001f */
[----:B------:R-:W-:Y:S01]  /*9a80*/  IMAD.MOV.U32 R37, RZ, RZ, R36 ;  /* 0x000000ffff257224 */ /* 0x000fe200078e0024 */
[----:B------:R0:W-:Y:S01]  /*9a90*/  STL [R1+0x5d0], R14 ;  /* 0x0005d00e01007387 */ /* 0x0001e20000100800 */
        /* <DEDUP_REMOVED lines=13> */
[----:B------:R-:W-:Y:S01]  /*9b70*/  VIADD R11, R86, 0xfffffff1 ;  /* 0xfffffff1560b7836 */ /* 0x000fe20000000000 */
        /* <DEDUP_REMOVED lines=12> */
[----:B------:R1:W-:Y:S01]  /*9c40*/  STL [R1+0xe40], R11 ;  /* 0x000e400b01007387 */ /* 0x0003e20000100800 */
[----:B------:R-:W-:Y:S02]  /*9c50*/  IMAD.MOV.U32 R34, RZ, RZ, R32 ;  /* 0x000000ffff227224 */ /* 0x000fe400078e0020 */
[----:B------:R-:W-:Y:S01]  /*9c60*/  IMAD.MOV.U32 R32, RZ, RZ, R31 ;  /* 0x000000ffff207224 */ /* 0x000fe200078e001f */
[----:B------:R-:W3:Y:S01]  /*9c70*/  LDL.LU R17, [R1+0x40] ;  /* 0x0000400001117983 */ /* 0x000ee20000300800 */
[----:B------:R-:W-:Y:S02]  /*9c80*/  IMAD.MOV.U32 R31, RZ, RZ, R29 ;  /* 0x000000ffff1f7224 */ /* 0x000fe400078e001d */
[----:B------:R-:W-:Y:S01]  /*9c90*/  IMAD.MOV.U32 R29, RZ, RZ, R27 ;  /* 0x000000ffff1d7224 */ /* 0x000fe200078e001b */
[----:B------:R4:W-:Y:S01]  /*9ca0*/  STL [R1+0xe44], R86 ;  /* 0x000e445601007387 */ /* 0x0009e20000100800 */
[----:B0-----:R-:W-:-:S02]  /*9cb0*/  IMAD.MOV.U32 R14, RZ, RZ, R41 ;  /* 0x000000ffff0e7224 */ /* 0x001fc400078e0029 */
[----:B------:R-:W-:Y:S01]  /*9cc0*/  IMAD.MOV.U32 R27, RZ, RZ, R2 ;  /* 0x000000ffff1b7224 */ /* 0x000fe200078e0002 */
[----:B------:R-:W3:Y:S01]  /*9cd0*/  LDL.LU R10, [R1+0x238] ;  /* 0x00023800010a7983 */ /* 0x000ee20000300800 */
[----:B------:R-:W-:Y:S02]  /*9ce0*/  IMAD.MOV.U32 R41, RZ, RZ, R39 ;  /* 0x000000ffff297224 */ /* 0x000fe400078e0027 */
[----:B------:R-:W-:Y:S01]  /*9cf0*/  IMAD.MOV.U32 R39, RZ, RZ, R38 ;  /* 0x000000ffff277224 */ /* 0x000fe200078e0026 */
[----:B------:R-:W3:Y:S01]  /*9d00*/  LDL.LU R2, [R1+0x1d4] ;  /* 0x0001d40001027983 */ /* 0x000ee20000300800 */
[----:B------:R-:W-:Y:S02]  /*9d10*/  IMAD.MOV.U32 R38, RZ, RZ, R37 ;  /* 0x000000ffff267224 */ /* 0x000fe400078e0025 */
[----:B------:R-:W-:Y:S02]  /*9d20*/  IMAD.MOV.U32 R37, RZ, RZ, R36 ;  /* 0x000000ffff257224 */ /* 0x000fe400078e0024 */
[----:B------:R-:W-:-:S02]  /*9d30*/  IMAD.MOV.U32 R36, RZ, RZ, R35 ;  /* 0x000000ffff247224 */ /* 0x000fc400078e0023 */
[----:B------:R-:W-:Y:S02]  /*9d40*/  IMAD.MOV.U32 R35, RZ, RZ, R34 ;  /* 0x000000ffff237224 */ /* 0x000fe400078e0022 */
[----:B------:R-:W-:Y:S02]  /*9d50*/  IMAD.MOV.U32 R34, RZ, RZ, R32 ;  /* 0x000000ffff227224 */ /* 0x000fe400078e0020 */
[----:B------:R-:W3:Y:S01]  /*9d60*/  LDL.LU R32, [R1+0x1d0] ;  /* 0x0001d00001207983 */ /* 0x000ee20000300800 */
[C---:B------:R-:W-:Y:S02]  /*9d70*/  SEL R87, R40.reuse, R87, !P2 ;  /* 0x0000005728577207 */ /* 0x040fe40005000000 */
[C---:B------:R-:W-:Y:S02]  /*9d80*/  SEL R24, R40.reuse, R24, !P2 ;  /* 0x0000001828187207 */ /* 0x040fe40005000000 */
[C---:B------:R-:W-:Y:S01]  /*9d90*/  SEL R26, R40.reuse, R26, !P2 ;  /* 0x0000001a281a7207 */ /* 0x040fe20005000000 */
[----:B------:R-:W-:Y:S01]  /*9da0*/  IMAD R46, R87, UR7, RZ ;  /* 0x00000007572e7c24 */ /* 0x000fe2000f8e02ff */
[----:B------:R-:W-:-:S02]  /*9db0*/  SEL R3, R40, R3, !P2 ;  /* 0x0000000328037207 */ /* 0x000fc40005000000 */
[C---:B-1----:R-:W-:Y:S02]  /*9dc0*/  SEL R11, R40.reuse, R14, !P2 ;  /* 0x0000000e280b7207 */ /* 0x042fe40005000000 */
[C---:B------:R-:W-:Y:S02]  /*9dd0*/  SEL R12, R40.reuse, R12, !P2 ;  /* 0x0000000c280c7207 */ /* 0x040fe40005000000 */
[C---:B------:R-:W-:Y:S02]  /*9de0*/  SEL R21, R40.reuse, R21, !P2 ;  /* 0x0000001528157207 */ /* 0x040fe40005000000 */
[C---:B------:R-:W-:Y:S02]  /*9df0*/  SEL R23, R40.reuse, R23, !P2 ;  /* 0x0000001728177207 */ /* 0x040fe40005000000 */
[C---:B------:R-:W-:Y:S02]  /*9e00*/  SEL R53, R40.reuse, R31, !P2 ;  /* 0x0000001f28357207 */ /* 0x040fe40005000000 */
[----:B------:R-:W-:-:S02]  /*9e10*/  SEL R87, R40, R29, !P2 ;  /* 0x0000001d28577207 */ /* 0x000fc40005000000 */
[C---:B------:R-:W-:Y:S02]  /*9e20*/  SEL R31, R40.reuse, R82, !P2 ;  /* 0x00000052281f7207 */ /* 0x040fe40005000000 */
[C---:B------:R-:W-:Y:S02]  /*9e30*/  SEL R56, R40.reuse, R36, !P2 ;  /* 0x0000002428387207 */ /* 0x040fe40005000000 */
[C---:B------:R-:W-:Y:S02]  /*9e40*/  SEL R55, R40.reuse, R35, !P2 ;  /* 0x0000002328377207 */ /* 0x040fe40005000000 */
[C---:B------:R-:W-:Y:S02]  /*9e50*/  SEL R54, R40.reuse, R34, !P2 ;  /* 0x0000002228367207 */ /* 0x040fe40005000000 */
[C---:B------:R-:W-:Y:S01]  /*9e60*/  SEL R29, R40.reuse, R80, !P2 ;  /* 0x00000050281d7207 */ /* 0x040fe20005000000 */
[----:B------:R-:W-:Y:S01]  /*9e70*/  IMAD.MOV.U32 R80, RZ, RZ, R26 ;  /* 0x000000ffff507224 */ /* 0x000fe200078e001a */
[C---:B------:R-:W-:Y:S01]  /*9e80*/  SEL R82, R40.reuse, R79, !P2 ;  /* 0x0000004f28527207 */ /* 0x040fe20005000000 */
[----:B------:R-:W-:Y:S01]  /*9e90*/  IMAD.MOV.U32 R79, RZ, RZ, R24 ;  /* 0x000000ffff4f7224 */ /* 0x000fe200078e0018 */
[C---:B------:R-:W-:Y:S01]  /*9ea0*/  SEL R36, R40.reuse, R27, !P2 ;  /* 0x0000001b28247207 */ /* 0x040fe20005000000 */
[----:B------:R-:W-:Y:S01]  /*9eb0*/  IMAD R52, R9, 0x35, RZ ;  /* 0x0000003509347824 */ /* 0x000fe200078e02ff */
[----:B------:R-:W-:-:S02]  /*9ec0*/  SEL R35, R40, R88, !P2 ;  /* 0x0000005828237207 */ /* 0x000fc40005000000 */
[C---:B------:R-:W-:Y:S02]  /*9ed0*/  SEL R34, R40.reuse, R84, !P2 ;  /* 0x0000005428227207 */ /* 0x040fe40005000000 */
[C---:B------:R-:W-:Y:S01]  /*9ee0*/  SEL R27, R40.reuse, R78, !P2 ;  /* 0x0000004e281b7207 */ /* 0x040fe20005000000 */
[----:B------:R-:W-:Y:S01]  /*9ef0*/  IMAD.MOV.U32 R78, RZ, RZ, R23 ;  /* 0x000000ffff4e7224 */ /* 0x000fe200078e0017 */
        /* <DEDUP_REMOVED lines=8> */
[----:B------:R-:W-:-:S02]  /*9f80*/  SEL R45, R40, R73, !P2 ;  /* 0x00000049282d7207 */ /* 0x000fc40005000000 */
[C---:B------:R-:W-:Y:S02]  /*9f90*/  SEL R8, R40.reuse, R41, !P2 ;  /* 0x0000002928087207 */ /* 0x040fe40005000000 */
        /* <DEDUP_REMOVED lines=28> */
[----:B----4-:R-:W-:-:S02]  /*a160*/  SEL R86, R40, R62, !P2 ;  /* 0x0000003e28567207 */ /* 0x010fc40005000000 */
[C---:B------:R-:W-:Y:S02]  /*a170*/  SEL R38, R40.reuse, R61, !P2 ;  /* 0x0000003d28267207 */ /* 0x040fe40005000000 */
[C---:B------:R-:W-:Y:S02]  /*a180*/  SEL R11, R40.reuse, R60, !P2 ;  /* 0x0000003c280b7207 */ /* 0x040fe40005000000 */
[----:B------:R-:W-:Y:S02]  /*a190*/  SEL R37, R40, R59, !P2 ;  /* 0x0000003b28257207 */ /* 0x000fe40005000000 */
[----:B------:R-:W-:Y:S01]  /*a1a0*/  PRMT R50, RZ, 0x7610, R50 ;  /* 0x00007610ff327816 */ /* 0x000fe20000000032 */
[----:B------:R-:W-:Y:S01]  /*a1b0*/  IMAD.WIDE R60, R52, 0x2, R6 ;  /* 0x00000002343c7825 */ /* 0x000fe200078e0206 */
[----:B------:R-:W-:-:S06]  /*a1c0*/  PRMT R49, RZ, 0x7610, R49 ;  /* 0x00007610ff317816 */ /* 0x000fcc0000000031 */
[----:B------:R-:W4:Y:S01]  /*a1d0*/  @!P4 LDG.E.U16 R49, desc[UR24][R60.64] ;  /* 0x000000183c31c981 */ /* 0x000f22000c1e1500 */
[----:B------:R-:W-:Y:S01]  /*a1e0*/  IMAD R51, R9, 0x3d, RZ ;  /* 0x0000003d09337824 */ /* 0x000fe200078e02ff */
[----:B------:R-:W-:-:S03]  /*a1f0*/  PRMT R48, RZ, 0x7610, R48 ;  /* 0x00007610ff307816 */ /* 0x000fc60000000030 */
[----:B------:R-:W-:Y:S01]  /*a200*/  IMAD.WIDE R62, R51, 0x2, R4 ;  /* 0x00000002333e7825 */ /* 0x000fe200078e0204 */
[----:B------:R-:W-:-:S04]  /*a210*/  PRMT R47, RZ, 0x7610, R47 ;  /* 0x00007610ff2f7816 */ /* 0x000fc8000000002f */
[----:B------:R-:W4:Y:S01]  /*a220*/  @!P5 LDG.E.U16 R48, desc[UR24][R62.64] ;  /* 0x000000183e30d981 */ /* 0x000f22000c1e1500 */
[C---:B--2---:R-:W-:Y:S02]  /*a230*/  SEL R25, R40.reuse, R25, !P2 ;  /* 0x0000001928197207 */ /* 0x044fe40005000000 */
[C---:B---3--:R-:W-:Y:S02]  /*a240*/  SEL R17, R40.reuse, R17, !P2 ;  /* 0x0000001128117207 */ /* 0x048fe40005000000 */
[C---:B------:R-:W-:Y:S02]  /*a250*/  SEL R2, R40.reuse, R2, !P2 ;  /* 0x0000000228027207 */ /* 0x040fe40005000000 */
[----:B------:R-:W-:-:S03]  /*a260*/  SEL R10, R40, R10, !P2 ;  /* 0x0000000a280a7207 */ /* 0x000fc60005000000 */
[----:B------:R-:W-:Y:S01]  /*a270*/  IMAD.MOV.U32 R73, RZ, RZ, R2 ;  /* 0x000000ffff497224 */ /* 0x000fe200078e0002 */
[C---:B------:R-:W-:Y:S02]  /*a280*/  SEL R2, R40.reuse, R64, !P2 ;  /* 0x0000004028027207 */ /* 0x040fe40005000000 */
[C---:B------:R-:W-:Y:S02]  /*a290*/  SEL R32, R40.reuse, R32, !P2 ;  /* 0x0000002028207207 */ /* 0x040fe40005000000 */
[----:B------:R-:W-:Y:S01]  /*a2a0*/  SEL R40, R40, R58, !P2 ;  /* 0x0000003a28287207 */ /* 0x000fe20005000000 */
[----:B------:R-:W-:-:S05]  /*a2b0*/  IMAD.WIDE R58, R52, 0x2, R4 ;  /* 0x00000002343a7825 */ /* 0x000fca00078e0204 */
[----:B------:R-:W2:Y:S01]  /*a2c0*/  @!P4 LDG.E.U16 R50, desc[UR24][R58.64] ;  /* 0x000000183a32c981 */ /* 0x000ea2000c1e1500 */
[----:B------:R-:W-:-:S05]  /*a2d0*/  IMAD.WIDE R64, R51, 0x2, R6 ;  /* 0x0000000233407825 */ /* 0x000fca00078e0206 */
[----:B------:R-:W3:Y:S04]  /*a2e0*/  @!P5 LDG.E.U16 R47, desc[UR24][R64.64] ;  /* 0x00000018402fd981 */ /* 0x000ee8000c1e1500 */
[----:B------:R0:W-:Y:S04]  /*a2f0*/  STL [R1+0xda4], R4 ;  /* 0x000da40401007387 */ /* 0x0001e80000100800 */
[----:B------:R-:W-:Y:S04]  /*a300*/  STL [R1+0xd9c], R5 ;  /* 0x000d9c0501007387 */ /* 0x000fe80000100800 */
        /* <DEDUP_REMOVED lines=15> */
[----:B------:R-:W-:Y:S01]  /*a400*/  STL [R1+0xe24], R60 ;  /* 0x000e243c01007387 */ /* 0x000fe20000100800 */
[----:B0-----:R-:W-:-:S03]  /*a410*/  LEA R4, P4, R46, R92, 0x1 ;  /* 0x0000005c2e047211 */ /* 0x001fc600078808ff */
[----:B------:R-:W-:Y:S04]  /*a420*/  STL [R1+0xe2c], R60 ;  /* 0x000e2c3c01007387 */ /* 0x000fe80000100800 */
[----:B------:R-:W-:Y:S04]  /*a430*/  STL [R1+0xe34], R60 ;  /* 0x000e343c01007387 */ /* 0x000fe80000100800 */
[----:B------:R-:W-:Y:S04]  /*a440*/  STL [R1+0xe3c], R60 ;  /* 0x000e3c3c01007387 */ /* 0x000fe80000100800 */
[----:B------:R-:W-:Y:S01]  /*a450*/  STL [R1+0xb0c], R61 ;  /* 0x000b0c3d01007387 */ /* 0x000fe20000100800 */
[----:B------:R-:W-:-:S03]  /*a460*/  IMAD R66, R73, UR7, RZ ;  /* 0x0000000749427c24 */ /* 0x000fc6000f8e02ff */
[----:B------:R-:W-:Y:S04]  /*a470*/  STL [R1+0xc0c], R61 ;  /* 0x000c0c3d01007387 */ /* 0x000fe80000100800 */
[----:B------:R-:W-:Y:S04]  /*a480*/  STL [R1+0xe00], R61 ;  /* 0x000e003d01007387 */ /* 0x000fe80000100800 */
[----:B------:R-:W-:Y:S04]  /*a490*/  STL [R1+0xe10], R61 ;  /* 0x000e103d01007387 */ /* 0x000fe80000100800 */
[----:B------:R-:W-:Y:S04]  /*a4a0*/  STL [R1+0xb18], R62 ;  /* 0x000b183e01007387 */ /* 0x000fe80000100800 */
[----:B------:R0:W-:Y:S01]  /*a4b0*/  STL [R1+0x74c], R4 ;  /* 0x00074c0401007387 */ /* 0x0001e20000100800 */
[----:B------:R-:W-:-:S03]  /*a4c0*/  IMAD R67, R74, UR7, RZ ;  /* 0x000000074a437c24 */ /* 0x000fc6000f8e02ff */
[----:B------:R-:W-:Y:S04]  /*a4d0*/  STL [R1+0xc10], R62 ;  /* 0x000c103e01007387 */ /* 0x000fe80000100800 */
[----:B------:R-:W-:Y:S01]  /*a4e0*/  STL [R1+0xe04], R62 ;  /* 0x000e043e01007387 */ /* 0x000fe20000100800 */
[----:B0-----:R-:W-:-:S03]  /*a4f0*/  LEA R4, P5, R66, R92, 0x1 ;  /* 0x0000005c42047211 */ /* 0x001fc600078a08ff */
[----:B------:R-:W-:Y:S04]  /*a500*/  STL [R1+0xb14], R63 ;  /* 0x000b143f01007387 */ /* 0x000fe80000100800 */
[----:B------:R-:W-:Y:S01]  /*a510*/  STL [R1+0xc14], R63 ;  /* 0x000c143f01007387 */ /* 0x000fe20000100800 */
[----:B------:R-:W-:-:S03]  /*a520*/  LEA.HI.X.SX32 R5, R46, R93, 0x1, P4 ;  /* 0x0000005d2e057211 */ /* 0x000fc600020f0eff */
[----:B------:R-:W-:Y:S01]  /*a530*/  STL [R1+0xe0c], R63 ;  /* 0x000e0c3f01007387 */ /* 0x000fe20000100800 */
[----:B------:R-:W-:Y:S01]  /*a540*/  IMAD R68, R75, UR7, RZ ;  /* 0x000000074b447c24 */ /* 0x000fe2000f8e02ff */
[----:B------:R-:W-:Y:S01]  /*a550*/  LEA R6, P4, R67, R92, 0x1 ;  /* 0x0000005c43067211 */ /* 0x000fe200078808ff */
[----:B------:R-:W-:Y:S02]  /*a560*/  IMAD R69, R76, UR7, RZ ;  /* 0x000000074c457c24 */ /* 0x000fe4000f8e02ff */
[----:B------:R-:W-:Y:S02]  /*a570*/  IMAD R70, R77, UR7, RZ ;  /* 0x000000074d467c24 */ /* 0x000fe4000f8e02ff */
[----:B------:R-:W-:Y:S02]  /*a580*/  IMAD R71, R78, UR7, RZ ;  /* 0x000000074e477c24 */ /* 0x000fe4000f8e02ff */
[----:B------:R-:W-:Y:S02]  /*a590*/  IMAD R72, R79, UR7, RZ ;  /* 0x000000074f487c24 */ /* 0x000fe4000f8e02ff */
[----:B------:R-:W-:-:S02]  /*a5a0*/  IMAD R73, R80, UR7, RZ ;  /* 0x0000000750497c24 */ /* 0x000fc4000f8e02ff */
[----:B------:R-:W-:Y:S02]  /*a5b0*/  IMAD R80, R91, UR7, RZ ;  /* 0x000000075b507c24 */ /* 0x000fe4000f8e02ff */
        /* <DEDUP_REMOVED lines=10> */
[----:B------:R-:W-:Y:S01]  /*a660*/  IMAD R81, R81, UR7, RZ ;  /* 0x0000000751517c24 */ /* 0x000fe2000f8e02ff */
[----:B--2---:R-:W-:Y:S04]  /*a670*/  STL [R1+0x5c4], R50 ;  /* 0x0005c43201007387 */ /* 0x004fe80000100800 */
[----:B------:R-:W-:Y:S04]  /*a680*/  STL [R1+0xb28], R64 ;  /* 0x000b284001007387 */ /* 0x000fe80000100800 */
[----:B------:R-:W-:Y:S04]  /*a690*/  STL [R1+0xb1c], R65 ;  /* 0x000b1c4101007387 */ /* 0x000fe80000100800 */
[----:B------:R0:W-:Y:S04]  /*a6a0*/  STL [R1+0x764], R4 ;  /* 0x0007640401007387 */ /* 0x0001e80000100800 */
[----:B----4-:R-:W-:Y:S01]  /*a6b0*/  STL [R1+0x5c0], R49 ;  /* 0x0005c03101007387 */ /* 0x010fe20000100800 */
[----:B0-----:R-:W-:-:S03]  /*a6c0*/  LEA.HI.X.SX32 R4, R66, R93, 0x1, P5 ;  /* 0x0000005d42047211 */ /* 0x001fc600028f0eff */
[----:B------:R0:W-:Y:S04]  /*a6d0*/  STL [R1+0x748], R5 ;  /* 0x0007480501007387 */ /* 0x0001e80000100800 */
[----:B------:R-:W-:Y:S04]  /*a6e0*/  STL [R1+0x77c], R6 ;  /* 0x00077c0601007387 */ /* 0x000fe80000100800 */
[----:B------:R1:W-:Y:S01]  /*a6f0*/  STL [R1+0x760], R4 ;  /* 0x0007600401007387 */ /* 0x0003e20000100800 */
[----:B0-----:R-:W-:-:S05]  /*a700*/  LEA R5, P5, R68, R92, 0x1 ;  /* 0x0000005c44057211 */ /* 0x001fca00078a08ff */
[----:B------:R0:W-:Y:S01]  /*a710*/  STL [R1+0x78c], R5 ;  /* 0x00078c0501007387 */ /* 0x0001e20000100800 */
[----:B-1----:R-:W-:Y:S02]  /*a720*/  LEA.HI.X.SX32 R4, R67, R93, 0x1, P4 ;  /* 0x0000005d43047211 */ /* 0x002fe400020f0eff */
[----:B------:R-:W-:-:S03]  /*a730*/  LEA R6, P4, R69, R92, 0x1 ;  /* 0x0000005c45067211 */ /* 0x000fc600078808ff */
[----:B------:R1:W-:Y:S01]  /*a740*/  STL [R1+0x778], R4 ;  /* 0x0007780401007387 */ /* 0x0003e20000100800 */
[----:B0-----:R-:W-:-:S03]  /*a750*/  LEA.HI.X.SX32 R5, R68, R93, 0x1, P5 ;  /* 0x0000005d44057211 */ /* 0x001fc600028f0eff */
[----:B------:R-:W-:Y:S01]  /*a760*/  STL [R1+0x79c], R6 ;  /* 0x00079c0601007387 */ /* 0x000fe20000100800 */
[----:B-1----:R-:W-:-:S03]  /*a770*/  LEA R4, P5, R70, R92, 0x1 ;  /* 0x0000005c46047211 */ /* 0x002fc600078a08ff */
[----:B------:R0:W-:Y:S04]  /*a780*/  STL [R1+0x788], R5 ;  /* 0x0007880501007387 */ /* 0x0001e80000100800 */
[----:B------:R1:W-:Y:S01]  /*a790*/  STL [R1+0x7ac], R4 ;  /* 0x0007ac0401007387 */ /* 0x0003e20000100800 */
[-C--:B0-----:R-:W-:Y:S02]  /*a7a0*/  LEA.HI.X.SX32 R5, R69, R93.reuse, 0x1, P4 ;  /* 0x0000005d45057211 */ /* 0x081fe400020f0eff */
[-C--:B------:R-:W-:Y:S02]  /*a7b0*/  LEA R6, P4, R71, R92.reuse, 0x1 ;  /* 0x0000005c47067211 */ /* 0x080fe400078808ff */
[----:B-1----:R-:W-:Y:S01]  /*a7c0*/  LEA.HI.X.SX32 R4, R70, R93, 0x1, P5 ;  /* 0x0000005d46047211 */ /* 0x002fe200028f0eff */
[----:B------:R-:W-:Y:S04]  /*a7d0*/  STL [R1+0x5b4], R48 ;  /* 0x0005b43001007387 */ /* 0x000fe80000100800 */
[----:B------:R0:W-:Y:S04]  /*a7e0*/  STL [R1+0x798], R5 ;  /* 0x0007980501007387 */ /* 0x0001e80000100800 */
[----:B------:R-:W-:Y:S04]  /*a7f0*/  STL [R1+0x7bc], R6 ;  /* 0x0007bc0601007387 */ /* 0x000fe80000100800 */
[----:B------:R1:W-:Y:S01]  /*a800*/  STL [R1+0x7a8], R4 ;  /* 0x0007a80401007387 */ /* 0x0003e20000100800 */
[----:B0-----:R-:W-:-:S03]  /*a810*/  LEA R5, P5, R72, R92, 0x1 ;  /* 0x0000005c48057211 */ /* 0x001fc600078a08ff */
[----:B---3--:R-:W-:Y:S01]  /*a820*/  STL [R1+0x5b0], R47 ;  /* 0x0005b02f01007387 */ /* 0x008fe20000100800 */
[----:B-1----:R-:W-:-:S03]  /*a830*/  LEA.HI.X.SX32 R4, R71, R93, 0x1, P4 ;  /* 0x0000005d47047211 */ /* 0x002fc600020f0eff */
[----:B------:R0:W-:Y:S01]  /*a840*/  STL [R1+0x7cc], R5 ;  /* 0x0007cc0501007387 */ /* 0x0001e20000100800 */
        /* <DEDUP_REMOVED lines=18> */
[----:B0-----:R-:W-:-:S05]  /*a970*/  LEA.HI.X.SX32 R5, R78, R93, 0x1, P5 ;  /* 0x0000005d4e057211 */ /* 0x001fca00028f0eff */
[----:B------:R0:W-:Y:S01]  /*a980*/  STL [R1+0x808], R5 ;  /* 0x0008080501007387 */ /* 0x0001e20000100800 */
[----:B-1----:R-:W-:-:S03]  /*a990*/  LEA R4, P5, R76, R92, 0x1 ;  /* 0x0000005c4c047211 */ /* 0x002fc600078a08ff */
[----:B------:R-:W-:Y:S04]  /*a9a0*/  STL [R1+0x81c], R61 ;  /* 0x00081c3d01007387 */ /* 0x000fe80000100800 */
[----:B------:R1:W-:Y:S01]  /*a9b0*/  STL [R1+0x82c], R4 ;  /* 0x00082c0401007387 */ /* 0x0003e20000100800 */
[----:B0-----:R-:W-:-:S03]  /*a9c0*/  LEA.HI.X.SX32 R5, R77, R93, 0x1, P4 ;  /* 0x0000005d4d057211 */ /* 0x001fc600020f0eff */
[----:B------:R-:W-:Y:S01]  /*a9d0*/  STL [R1+0xe18], R61 ;  /* 0x000e183d01007387 */ /* 0x000fe20000100800 */
[----:B------:R-:W-:-:S03]  /*a9e0*/  LEA R63, P4, R75, R92, 0x1 ;  /* 0x0000005c4b3f7211 */ /* 0x000fc600078808ff */
[----:B------:R-:W-:Y:S01]  /*a9f0*/  STL [R1+0xe20], R61 ;  /* 0x000e203d01007387 */ /* 0x000fe20000100800 */
[----:B-1----:R-:W-:-:S03]  /*aa00*/  LEA.HI.X.SX32 R4, R76, R93, 0x1, P5 ;  /* 0x0000005d4c047211 */ /* 0x002fc600028f0eff */
[----:B------:R-:W-:Y:S01]  /*aa10*/  STL [R1+0xe28], R61 ;  /* 0x000e283d01007387 */ /* 0x000fe20000100800 */
[----:B------:R-:W-:-:S03]  /*aa20*/  LEA R62, P5, R74, R92, 0x1 ;  /* 0x0000005c4a3e7211 */ /* 0x000fc600078a08ff */
[----:B------:R-:W-:Y:S04]  /*aa30*/  STL [R1+0xe30], R61 ;  /* 0x000e303d01007387 */ /* 0x000fe80000100800 */
[----:B------:R-:W-:Y:S04]  /*aa40*/  STL [R1+0xe38], R61 ;  /* 0x000e383d01007387 */ /* 0x000fe80000100800 */
[----:B------:R0:W-:Y:S04]  /*aa50*/  STL [R1+0x818], R5 ;  /* 0x0008180501007387 */ /* 0x0001e80000100800 */
[----:B------:R1:W-:Y:S01]  /*aa60*/  STL [R1+0x828], R4 ;  /* 0x0008280401007387 */ /* 0x0003e20000100800 */
[----:B0-----:R-:W-:-:S03]  /*aa70*/  LEA.HI.X.SX32 R5, R75, R93, 0x1, P4 ;  /* 0x0000005d4b057211 */ /* 0x001fc600020f0eff */
[----:B------:R-:W-:Y:S01]  /*aa80*/  STL [R1+0x83c], R63 ;  /* 0x00083c3f01007387 */ /* 0x000fe20000100800 */
[----:B-1----:R-:W-:-:S03]  /*aa90*/  LEA R4, P4, R87, R92, 0x1 ;  /* 0x0000005c57047211 */ /* 0x002fc600078808ff */
[----:B------:R-:W-:Y:S04]  /*aaa0*/  STL [R1+0x84c], R62 ;  /* 0x00084c3e01007387 */ /* 0x000fe80000100800 */
[----:B------:R0:W-:Y:S04]  /*aab0*/  STL [R1+0x838], R5 ;  /* 0x0008380501007387 */ /* 0x0001e80000100800 */
[----:B------:R1:W-:Y:S01]  /*aac0*/  STL [R1+0x85c], R4 ;  /* 0x00085c0401007387 */ /* 0x0003e20000100800 */
[----:B0-----:R-:W-:Y:S02]  /*aad0*/  LEA.HI.X.SX32 R5, R74, R93, 0x1, P5 ;  /* 0x0000005d4a057211 */ /* 0x001fe400028f0eff */
[----:B-1----:R-:W-:-:S03]  /*aae0*/  LEA R4, P5, R89, R92, 0x1 ;  /* 0x0000005c59047211 */ /* 0x002fc600078a08ff */
[----:B------:R0:W-:Y:S01]  /*aaf0*/  STL [R1+0x848], R5 ;  /* 0x0008480501007387 */ /* 0x0001e20000100800 */
[----:B------:R-:W-:-:S03]  /*ab00*/  IMAD R70, R82, UR7, RZ ;  /* 0x0000000752467c24 */ /* 0x000fc6000f8e02ff */
[----:B------:R1:W-:Y:S01]  /*ab10*/  STL [R1+0x86c], R4 ;  /* 0x00086c0401007387 */ /* 0x0003e20000100800 */
[-C--:B0-----:R-:W-:Y:S02]  /*ab20*/  LEA.HI.X.SX32 R5, R87, R93.reuse, 0x1, P4 ;  /* 0x0000005d57057211 */ /* 0x081fe400020f0eff */
[-C--:B------:R-:W-:Y:S02]  /*ab30*/  LEA R58, P4, R85, R92.reuse, 0x1 ;  /* 0x0000005c553a7211 */ /* 0x080fe400078808ff */
[-C--:B-1----:R-:W-:Y:S02]  /*ab40*/  LEA.HI.X.SX32 R4, R89, R93.reuse, 0x1, P5 ;  /* 0x0000005d59047211 */ /* 0x082fe400028f0eff */
[-C--:B------:R-:W-:Y:S01]  /*ab50*/  LEA R57, P5, R83, R92.reuse, 0x1 ;  /* 0x0000005c53397211 */ /* 0x080fe200078a08ff */
[----:B------:R0:W-:Y:S01]  /*ab60*/  STL [R1+0x858], R5 ;  /* 0x0008580501007387 */ /* 0x0001e20000100800 */
[----:B------:R-:W-:Y:S02]  /*ab70*/  LEA.HI.X.SX32 R59, R85, R93, 0x1, P4 ;  /* 0x0000005d553b7211 */ /* 0x000fe400020f0eff */
[----:B------:R-:W-:Y:S01]  /*ab80*/  LEA R56, P4, R81, R92, 0x1 ;  /* 0x0000005c51387211 */ /* 0x000fe200078808ff */
[----:B------:R1:W-:Y:S01]  /*ab90*/  STL [R1+0x868], R4 ;  /* 0x0008680401007387 */ /* 0x0003e20000100800 */
[----:B------:R-:W-:-:S03]  /*aba0*/  IMAD R69, R84, UR7, RZ ;  /* 0x0000000754457c24 */ /* 0x000fc6000f8e02ff */
[----:B------:R-:W-:Y:S01]  /*abb0*/  STL [R1+0x87c], R58 ;  /* 0x00087c3a01007387 */ /* 0x000fe20000100800 */
[----:B0-----:R-:W-:-:S03]  /*abc0*/  LEA.HI.X.SX32 R5, R83, R93, 0x1, P5 ;  /* 0x0000005d53057211 */ /* 0x001fc600028f0eff */
[----:B------:R-:W-:Y:S01]  /*abd0*/  STL [R1+0x88c], R57 ;  /* 0x00088c3901007387 */ /* 0x000fe20000100800 */
[----:B-1----:R-:W-:-:S03]  /*abe0*/  LEA R4, P5, R70, R92, 0x1 ;  /* 0x0000005c46047211 */ /* 0x002fc600078a08ff */
[----:B------:R-:W-:Y:S01]  /*abf0*/  STL [R1+0x878], R59 ;  /* 0x0008783b01007387 */ /* 0x000fe20000100800 */
[----:B------:R-:W-:-:S03]  /*ac00*/  IMAD R68, R88, UR7, RZ ;  /* 0x0000000758447c24 */ /* 0x000fc6000f8e02ff */
[----:B------:R0:W-:Y:S01]  /*ac10*/  STL [R1+0x888], R5 ;  /* 0x0008880501007387 */ /* 0x0001e20000100800 */
[----:B------:R-:W-:-:S03]  /*ac20*/  IMAD R67, R45, UR7, RZ ;  /* 0x000000072d437c24 */ /* 0x000fc6000f8e02ff */
[----:B------:R-:W-:Y:S04]  /*ac30*/  STL [R1+0x89c], R56 ;  /* 0x00089c3801007387 */ /* 0x000fe80000100800 */
[----:B------:R1:W-:Y:S01]  /*ac40*/  STL [R1+0x8ac], R4 ;  /* 0x0008ac0401007387 */ /* 0x0003e20000100800 */
[-C--:B0-----:R-:W-:Y:S02]  /*ac50*/  LEA.HI.X.SX32 R5, R81, R93.reuse, 0x1, P4 ;  /* 0x0000005d51057211 */ /* 0x081fe400020f0eff */
[-C--:B------:R-:W-:Y:S02]  /*ac60*/  LEA R55, P4, R69, R92.reuse, 0x1 ;  /* 0x0000005c45377211 */ /* 0x080fe400078808ff */
[----:B-1----:R-:W-:Y:S01]  /*ac70*/  LEA.HI.X.SX32 R4, R70, R93, 0x1, P5 ;  /* 0x0000005d46047211 */ /* 0x002fe200028f0eff */
[----:B------:R0:W-:Y:S01]  /*ac80*/  STL [R1+0x898], R5 ;  /* 0x0008980501007387 */ /* 0x0001e20000100800 */
[----:B------:R-:W-:-:S03]  /*ac90*/  LEA R53, P5, R68, R92, 0x1 ;  /* 0x0000005c44357211 */ /* 0x000fc600078a08ff */
[----:B------:R1:W-:Y:S01]  /*aca0*/  STL [R1+0x8a8], R4 ;  /* 0x0008a80401007387 */ /* 0x0003e20000100800 */
[----:B------:R-:W-:Y:S01]  /*acb0*/  IMAD R66, R44, UR7, RZ ;  /* 0x000000072c427c24 */ /* 0x000fe2000f8e02ff */
[----:B0-----:R-:W-:Y:S02]  /*acc0*/  LEA.HI.X.SX32 R5, R69, R93, 0x1, P4 ;  /* 0x0000005d45057211 */ /* 0x001fe400020f0eff */
[----:B------:R-:W-:Y:S01]  /*acd0*/  STL [R1+0x8bc], R55 ;  /* 0x0008bc3701007387 */ /* 0x000fe20000100800 */
[----:B-1----:R-:W-:-:S03]  /*ace0*/  LEA R4, P4, R67, R92, 0x1 ;  /* 0x0000005c43047211 */ /* 0x002fc600078808ff */
[----:B------:R-:W-:Y:S01]  /*acf0*/  STL [R1+0x8cc], R53 ;  /* 0x0008cc3501007387 */ /* 0x000fe20000100800 */
[----:B------:R-:W-:-:S03]  /*ad00*/  LEA.HI.X.SX32 R54, R68, R93, 0x1, P5 ;  /* 0x0000005d44367211 */ /* 0x000fc600028f0eff */
[----:B------:R-:W-:Y:S01]  /*ad10*/  STL [R1+0x8b8], R5 ;  /* 0x0008b80501007387 */ /* 0x000fe20000100800 */
[----:B------:R-:W-:-:S03]  /*ad20*/  IMAD R73, R43, UR7, RZ ;  /* 0x000000072b497c24 */ /* 0x000fc6000f8e02ff */
[----:B------:R0:W-:Y:S01]  /*ad30*/  STL [R1+0x8dc], R4 ;  /* 0x0008dc0401007387 */ /* 0x0001e20000100800 */
[-C--:B------:R-:W-:Y:S01]  /*ad40*/  LEA R52, P5, R66, R92.reuse, 0x1 ;  /* 0x0000005c42347211 */ /* 0x080fe200078a08ff */
[----:B------:R-:W-:Y:S02]  /*ad50*/  IMAD R72, R42, UR7, RZ ;  /* 0x000000072a487c24 */ /* 0x000fe4000f8e02ff */
[----:B------:R-:W-:Y:S01]  /*ad60*/  STL [R1+0x8c8], R54 ;  /* 0x0008c83601007387 */ /* 0x000fe20000100800 */
[----:B0-----:R-:W-:Y:S02]  /*ad70*/  LEA.HI.X.SX32 R4, R67, R93, 0x1, P4 ;  /* 0x0000005d43047211 */ /* 0x001fe400020f0eff */
[----:B------:R-:W-:-:S03]  /*ad80*/  LEA R50, P4, R73, R92, 0x1 ;  /* 0x0000005c49327211 */ /* 0x000fc600078808ff */
[----:B------:R0:W-:Y:S01]  /*ad90*/  STL [R1+0x8d8], R4 ;  /* 0x0008d80401007387 */ /* 0x0001e20000100800 */
[----:B------:R-:W-:Y:S01]  /*ada0*/  IMAD R71, R41, UR7, RZ ;  /* 0x0000000729477c24 */ /* 0x000fe2000f8e02ff */
[-C--:B------:R-:W-:Y:S02]  /*adb0*/  LEA.HI.X.SX32 R51, R73, R93.reuse, 0x1, P4 ;  /* 0x0000005d49337211 */ /* 0x080fe400020f0eff */
[----:B------:R-:W-:Y:S01]  /*adc0*/  STL [R1+0x8ec], R52 ;  /* 0x0008ec3401007387 */ /* 0x000fe20000100800 */
[----:B0-----:R-:W-:Y:S02]  /*add0*/  LEA.HI.X.SX32 R4, R66, R93, 0x1, P5 ;  /* 0x0000005d42047211 */ /* 0x001fe400028f0eff */
[-C--:B------:R-:W-:Y:S01]  /*ade0*/  LEA R49, P5, R72, R92.reuse, 0x1 ;  /* 0x0000005c48317211 */ /* 0x080fe200078a08ff */
[----:B------:R-:W-:Y:S02]  /*adf0*/  IMAD R70, R39, UR7, RZ ;  /* 0x0000000727467c24 */ /* 0x000fe4000f8e02ff */
[----:B------:R0:W-:Y:S01]  /*ae00*/  STL [R1+0x8e8], R4 ;  /* 0x0008e80401007387 */ /* 0x0001e20000100800 */
[----:B------:R-:W-:-:S03]  /*ae10*/  LEA R48, P4, R71, R92, 0x1 ;  /* 0x0000005c47307211 */ /* 0x000fc600078808ff */
[----:B------:R-:W-:Y:S01]  /*ae20*/  STL [R1+0x8fc], R50 ;  /* 0x0008fc3201007387 */ /* 0x000fe20000100800 */
[----:B0-----:R-:W-:-:S03]  /*ae30*/  LEA.HI.X.SX32 R4, R72, R93, 0x1, P5 ;  /* 0x0000005d48047211 */ /* 0x001fc600028f0eff */
[----:B------:R-:W-:Y:S01]  /*ae40*/  STL [R1+0x90c], R49 ;  /* 0x00090c3101007387 */ /* 0x000fe20000100800 */
[----:B------:R-:W-:-:S03]  /*ae50*/  LEA R47, P5, R70, R92, 0x1 ;  /* 0x0000005c462f7211 */ /* 0x000fc600078a08ff */
[----:B------:R-:W-:Y:S04]  /*ae60*/  STL [R1+0x8f8], R51 ;  /* 0x0008f83301007387 */ /* 0x000fe80000100800 */
[----:B------:R0:W-:Y:S01]  /*ae70*/  STL [R1+0x908], R4 ;  /* 0x0009080401007387 */ /* 0x0001e20000100800 */
[----:B------:R-:W-:-:S03]  /*ae80*/  IMAD R68, R38, UR7, RZ ;  /* 0x0000000726447c24 */ /* 0x000fc6000f8e02ff */
[----:B------:R-:W-:Y:S01]  /*ae90*/  STL [R1+0x91c], R48 ;  /* 0x00091c3001007387 */ /* 0x000fe20000100800 */
[----:B0-----:R-:W-:-:S03]  /*aea0*/  LEA.HI.X.SX32 R4, R71, R93, 0x1, P4 ;  /* 0x0000005d47047211 */ /* 0x001fc600020f0eff */
[----:B------:R-:W-:Y:S01]  /*aeb0*/  STL [R1+0x92c], R47 ;  /* 0x00092c2f01007387 */ /* 0x000fe20000100800 */
[----:B------:R-:W-:-:S03]  /*aec0*/  IMAD R66, R37, UR7, RZ ;  /* 0x0000000725427c24 */ /* 0x000fc6000f8e02ff */
[----:B------:R0:W-:Y:S01]  /*aed0*/  STL [R1+0x918], R4 ;  /* 0x0009180401007387 */ /* 0x0001e20000100800 */
[-C--:B------:R-:W-:Y:S01]  /*aee0*/  LEA R46, P4, R68, R92.reuse, 0x1 ;  /* 0x0000005c442e7211 */ /* 0x080fe200078808ff */
[----:B------:R-:W-:Y:S01]  /*aef0*/  IMAD R33, R33, UR7, RZ ;  /* 0x0000000721217c24 */ /* 0x000fe2000f8e02ff */
[----:B0-----:R-:W-:Y:S02]  /*af00*/  LEA.HI.X.SX32 R4, R70, R93, 0x1, P5 ;  /* 0x0000005d46047211 */ /* 0x001fe400028f0eff */
[----:B------:R-:W-:-:S03]  /*af10*/  LEA R45, P5, R66, R92, 0x1 ;  /* 0x0000005c422d7211 */ /* 0x000fc600078a08ff */
[----:B------:R0:W-:Y:S01]  /*af20*/  STL [R1+0x928], R4 ;  /* 0x0009280401007387 */ /* 0x0001e20000100800 */
[----:B------:R-:W-:Y:S02]  /*af30*/  IMAD R32, R32, UR7, RZ ;  /* 0x0000000720207c24 */ /* 0x000fe4000f8e02ff */
[----:B------:R-:W-:Y:S01]  /*af40*/  IMAD R15, R15, UR7, RZ ;  /* 0x000000070f0f7c24 */ /* 0x000fe2000f8e02ff */
[----:B------:R-:W-:Y:S01]  /*af50*/  STL [R1+0x93c], R46 ;  /* 0x00093c2e01007387 */ /* 0x000fe20000100800 */
[----:B0-----:R-:W-:-:S03]  /*af60*/  LEA.HI.X.SX32 R4, R68, R93, 0x1, P4 ;  /* 0x0000005d44047211 */ /* 0x001fc600020f0eff */
[----:B------:R-:W-:Y:S01]  /*af70*/  STL [R1+0x94c], R45 ;  /* 0x00094c2d01007387 */ /* 0x000fe20000100800 */
[CC--:B------:R-:W-:Y:S01]  /*af80*/  LEA R44, P4, R33.reuse, R92.reuse, 0x1 ;  /* 0x0000005c212c7211 */ /* 0x0c0fe200078808ff */
[----:B------:R-:W-:Y:S02]  /*af90*/  IMAD R30, R30, UR7, RZ ;  /* 0x000000071e1e7c24 */ /* 0x000fe4000f8e02ff */
[----:B------:R0:W-:Y:S01]  /*afa0*/  STL [R1+0x938], R4 ;  /* 0x0009380401007387 */ /* 0x0001e20000100800 */
[-C--:B------:R-:W-:Y:S01]  /*afb0*/  LEA.HI.X.SX32 R9, R33, R93.reuse, 0x1, P4 ;  /* 0x0000005d21097211 */ /* 0x080fe200020f0eff */
[----:B------:R-:W-:Y:S01]  /*afc0*/  IMAD R28, R28, UR7, RZ ;  /* 0x000000071c1c7c24 */ /* 0x000fe2000f8e02ff */
[CC--:B------:R-:W-:Y:S01]  /*afd0*/  LEA R42, P4, R15.reuse, R92.reuse, 0x1 ;  /* 0x0000005c0f2a7211 */ /* 0x0c0fe200078808ff */
[----:B------:R-:W-:Y:S01]  /*afe0*/  IMAD R8, R8, UR7, RZ ;  /* 0x0000000708087c24 */ /* 0x000fe2000f8e02ff */
[-C--:B0-----:R-:W-:Y:S02]  /*aff0*/  LEA.HI.X.SX32 R4, R66, R93.reuse, 0x1, P5 ;  /* 0x0000005d42047211 */ /* 0x081fe400028f0eff */
[----:B------:R-:W-:Y:S01]  /*b000*/  LEA R43, P5, R32, R92, 0x1 ;  /* 0x0000005c202b7211 */ /* 0x000fe200078a08ff */
[----:B------:R-:W-:Y:S01]  /*b010*/  IMAD R18, R18, UR7, RZ ;  /* 0x0000000712127c24 */ /* 0x000fe2000f8e02ff */
[----:B------:R-:W-:-:S02]  /*b020*/  LEA.HI.X.SX32 R7, R15, R93, 0x1, P4 ;  /* 0x0000005d0f077211 */ /* 0x000fc400020f0eff */
[-C--:B------:R-:W-:Y:S02]  /*b030*/  LEA.HI.X.SX32 R6, R32, R93.reuse, 0x1, P5 ;  /* 0x0000005d20067211 */ /* 0x080fe400028f0eff */
[-C--:B------:R-:W-:Y:S01]  /*b040*/  LEA R39, P5, R30, R92.reuse, 0x1 ;  /* 0x0000005c1e277211 */ /* 0x080fe200078a08ff */
[----:B------:R0:W-:Y:S01]  /*b050*/  STL [R1+0x948], R4 ;  /* 0x0009480401007387 */ /* 0x0001e20000100800 */
[-C--:B------:R-:W-:Y:S01]  /*b060*/  LEA R15, P4, R28, R92.reuse, 0x1 ;  /* 0x0000005c1c0f7211 */ /* 0x080fe200078808ff */
[----:B------:R-:W-:Y:S02]  /*b070*/  IMAD R14, R14, UR7, RZ ;  /* 0x000000070e0e7c24 */ /* 0x000fe4000f8e02ff */
[----:B------:R-:W-:Y:S01]  /*b080*/  IMAD R25, R25, UR7, RZ ;  /* 0x0000000719197c24 */ /* 0x000fe2000f8e02ff */
[----:B------:R-:W-:Y:S02]  /*b090*/  LEA.HI.X.SX32 R5, R28, R93, 0x1, P4 ;  /* 0x0000005d1c057211 */ /* 0x000fe400020f0eff */
[----:B------:R-:W-:-:S02]  /*b0a0*/  LEA R37, P4, R18, R92, 0x1 ;  /* 0x0000005c12257211 */ /* 0x000fc400078808ff */
[-C--:B0-----:R-:W-:Y:S02]  /*b0b0*/  LEA.HI.X.SX32 R4, R30, R93.reuse, 0x1, P5 ;  /* 0x0000005d1e047211 */ /* 0x081fe400028f0eff */
[-C--:B------:R-:W-:Y:S01]  /*b0c0*/  LEA R38, P5, R8, R92.reuse, 0x1 ;  /* 0x0000005c08267211 */ /* 0x080fe200078a08ff */
[----:B------:R-:W-:Y:S01]  /*b0d0*/  IMAD R69, R36, UR7, RZ ;  /* 0x0000000724457c24 */ /* 0x000fe2000f8e02ff */
[----:B------:R-:W-:Y:S01]  /*b0e0*/  STL [R1+0x754], R44 ;  /* 0x0007542c01007387 */ /* 0x000fe20000100800 */
[----:B------:R-:W-:Y:S01]  /*b0f0*/  IMAD R16, R16, UR7, RZ ;  /* 0x0000000710107c24 */ /* 0x000fe2000f8e02ff */
[-C--:B------:R-:W-:Y:S01]  /*b100*/  LEA.HI.X.SX32 R8, R8, R93.reuse, 0x1, P5 ;  /* 0x0000005d08087211 */ /* 0x080fe200028f0eff */
[----:B------:R-:W-:Y:S01]  /*b110*/  IMAD R67, R35, UR7, RZ ;  /* 0x0000000723437c24 */ /* 0x000fe2000f8e02ff */
[----:B------:R-:W-:Y:S01]  /*b120*/  STL [R1+0x76c], R43 ;  /* 0x00076c2b01007387 */ /* 0x000fe20000100800 */
[-C--:B------:R-:W-:Y:S01]  /*b130*/  LEA R36, P5, R14, R92.reuse, 0x1 ;  /* 0x0000005c0e247211 */ /* 0x080fe200078a08ff */
[----:B------:R-:W-:Y:S01]  /*b140*/  IMAD R13, R13, UR7, RZ ;  /* 0x000000070d0d7c24 */ /* 0x000fe2000f8e02ff */
[----:B------:R-:W-:Y:S01]  /*b150*/  LEA.HI.X.SX32 R18, R18, R93, 0x1, P4 ;  /* 0x0000005d12127211 */ /* 0x000fe200020f0eff */
[----:B------:R-:W-:Y:S01]  /*b160*/  STL [R1+0x750], R9 ;  /* 0x0007500901007387 */ /* 0x000fe20000100800 */
[----:B------:R-:W-:Y:S01]  /*b170*/  LEA R35, P4, R25, R92, 0x1 ;  /* 0x0000005c19237211 */ /* 0x000fe200078808ff */
[----:B------:R-:W-:-:S02]  /*b180*/  IMAD R66, R34, UR7, RZ ;  /* 0x0000000722427c24 */ /* 0x000fc4000f8e02ff */
[----:B------:R-:W-:Y:S01]  /*b190*/  STL [R1+0x784], R42 ;  /* 0x0007842a01007387 */ /* 0x000fe20000100800 */
[----:B------:R-:W-:Y:S01]  /*b1a0*/  LEA.HI.X.SX32 R14, R14, R93, 0x1, P5 ;  /* 0x0000005d0e0e7211 */ /* 0x000fe200028f0eff */
[----:B------:R-:W-:Y:S02]  /*b1b0*/  IMAD R0, R0, UR7, RZ ;  /* 0x0000000700007c24 */ /* 0x000fe4000f8e02ff */
[----:B------:R-:W-:Y:S01]  /*b1c0*/  STL [R1+0x768], R6 ;  /* 0x0007680601007387 */ /* 0x000fe20000100800 */
[----:B------:R-:W-:-:S03]  /*b1d0*/  LEA R34, P5, R16, R92, 0x1 ;  /* 0x0000005c10227211 */ /* 0x000fc600078a08ff */
[----:B------:R-:W-:Y:S01]  /*b1e0*/  STL [R1+0x794], R39 ;  /* 0x0007942701007387 */ /* 0x000fe20000100800 */
[----:B------:R-:W-:Y:S01]  /*b1f0*/  LEA.HI.X.SX32 R41, R25, R93, 0x1, P4 ;  /* 0x0000005d19297211 */ /* 0x000fe200020f0eff */
[----:B------:R-:W-:Y:S02]  /*b200*/  IMAD R22, R22, UR7, RZ ;  /* 0x0000000716167c24 */ /* 0x000fe4000f8e02ff */
[----:B------:R-:W-:Y:S01]  /*b210*/  STL [R1+0x780], R7 ;  /* 0x0007800701007387 */ /* 0x000fe20000100800 */
[----:B------:R-:W-:-:S03]  /*b220*/  LEA R32, P4, R13, R92, 0x1 ;  /* 0x0000005c0d207211 */ /* 0x000fc600078808ff */
[----:B------:R-:W-:Y:S01]  /*b230*/  STL [R1+0x7a4], R15 ;  /* 0x0007a40f01007387 */ /* 0x000fe20000100800 */
[----:B------:R-:W-:Y:S01]  /*b240*/  IMAD R68, R31, UR7, RZ ;  /* 0x000000071f447c24 */ /* 0x000fe2000f8e02ff */
[-C--:B------:R-:W-:Y:S02]  /*b250*/  LEA.HI.X.SX32 R16, R16, R93.reuse, 0x1, P5 ;  /* 0x0000005d10107211 */ /* 0x080fe400028f0eff */
[----:B------:R-:W-:Y:S01]  /*b260*/  STL [R1+0x790], R4 ;  /* 0x0007900401007387 */ /* 0x000fe20000100800 */
[----:B------:R-:W-:Y:S01]  /*b270*/  IMAD R19, R19, UR7, RZ ;  /* 0x0000000713137c24 */ /* 0x000fe2000f8e02ff */
[----:B------:R-:W-:Y:S02]  /*b280*/  LEA R31, P5, R0, R92, 0x1 ;  /* 0x0000005c001f7211 */ /* 0x000fe400078a08ff */
[----:B------:R-:W-:Y:S01]  /*b290*/  STL [R1+0x7b4], R38 ;  /* 0x0007b42601007387 */ /* 0x000fe20000100800 */
[----:B------:R-:W-:-:S03]  /*b2a0*/  LEA.HI.X.SX32 R33, R13, R93, 0x1, P4 ;  /* 0x0000005d0d217211 */ /* 0x000fc600020f0eff */
[----:B------:R-:W-:Y:S01]  /*b2b0*/  STL [R1+0x7a0], R5 ;  /* 0x0007a00501007387 */ /* 0x000fe20000100800 */
[----:B------:R-:W-:Y:S01]  /*b2c0*/  IMAD R20, R20, UR7, RZ ;  /* 0x0000000714147c24 */ /* 0x000fe2000f8e02ff */
[----:B------:R-:W-:Y:S02]  /*b2d0*/  LEA R13, P4, R22, R92, 0x1 ;  /* 0x0000005c160d7211 */ /* 0x000fe400078808ff */
[----:B------:R-:W-:Y:S01]  /*b2e0*/  STL [R1+0x7c4], R37 ;  /* 0x0007c42501007387 */ /* 0x000fe20000100800 */
[----:B------:R-:W-:-:S03]  /*b2f0*/  LEA.HI.X.SX32 R0, R0, R93, 0x1, P5 ;  /* 0x0000005d00007211 */ /* 0x000fc600028f0eff */
[----:B------:R-:W-:Y:S01]  /*b300*/  STL [R1+0x7b0], R8 ;  /* 0x0007b00801007387 */ /* 0x000fe20000100800 */
[----:B------:R-:W-:-:S03]  /*b310*/  IMAD R17, R17, UR7, RZ ;  /* 0x0000000711117c24 */ /* 0x000fc6000f8e02ff */
[----:B------:R-:W-:Y:S01]  /*b320*/  STL [R1+0x7d4], R36 ;  /* 0x0007d42401007387 */ /* 0x000fe20000100800 */
[----:B------:R-:W-:-:S03]  /*b330*/  LEA R28, P5, R19, R92, 0x1 ;  /* 0x0000005c131c7211 */ /* 0x000fc600078a08ff */
[----:B------:R-:W-:Y:S01]  /*b340*/  STL [R1+0x7c0], R18 ;  /* 0x0007c01201007387 */ /* 0x000fe20000100800 */
[----:B------:R-:W-:Y:S01]  /*b350*/  IMAD R72, R26, UR7, RZ ;  /* 0x000000071a487c24 */ /* 0x000fe2000f8e02ff */
[----:B------:R-:W-:Y:S02]  /*b360*/  LEA.HI.X.SX32 R30, R22, R93, 0x1, P4 ;  /* 0x0000005d161e7211 */ /* 0x000fe400020f0eff */
[----:B------:R-:W-:Y:S01]  /*b370*/  STL [R1+0x7e4], R35 ;  /* 0x0007e42301007387 */ /* 0x000fe20000100800 */
[----:B------:R-:W-:-:S03]  /*b380*/  LEA R26, P4, R20, R92, 0x1 ;  /* 0x0000005c141a7211 */ /* 0x000fc600078808ff */
[----:B------:R-:W-:Y:S01]  /*b390*/  STL [R1+0x7d0], R14 ;  /* 0x0007d00e01007387 */ /* 0x000fe20000100800 */
[----:B------:R-:W-:-:S03]  /*b3a0*/  IMAD R70, R29, UR7, RZ ;  /* 0x000000071d467c24 */ /* 0x000fc6000f8e02ff */
[----:B------:R-:W-:Y:S01]  /*b3b0*/  STL [R1+0x7f4], R34 ;  /* 0x0007f42201007387 */ /* 0x000fe20000100800 */
[----:B------:R-:W-:-:S03]  /*b3c0*/  LEA.HI.X.SX32 R29, R19, R93, 0x1, P5 ;  /* 0x0000005d131d7211 */ /* 0x000fc600028f0eff */
[----:B------:R-:W-:Y:S01]  /*b3d0*/  STL [R1+0x7e0], R41 ;  /* 0x0007e02901007387 */ /* 0x000fe20000100800 */
[----:B------:R-:W-:Y:S01]  /*b3e0*/  IMAD R71, R27, UR7, RZ ;  /* 0x000000071b477c24 */ /* 0x000fe2000f8e02ff */
[-C--:B------:R-:W-:Y:S02]  /*b3f0*/  LEA R19, P5, R17, R92.reuse, 0x1 ;  /* 0x0000005c11137211 */ /* 0x080fe400078a08ff */
        /* <DEDUP_REMOVED lines=15> */
[----:B------:R-:W-:-:S03]  /*b4f0*/  LEA R17, P4, R66, R92, 0x1 ;  /* 0x0000005c42117211 */ /* 0x000fc600078808ff */
[----:B------:R-:W-:Y:S01]  /*b500*/  STL [R1+0x820], R30 ;  /* 0x0008201e01007387 */ /* 0x000fe20000100800 */
[----:B------:R-:W-:-:S03]  /*b510*/  LEA.HI.X.SX32 R22, R67, R93, 0x1, P5 ;  /* 0x0000005d43167211 */ /* 0x000fc600028f0eff */
[----:B------:R-:W-:Y:S01]  /*b520*/  STL [R1+0x844], R26 ;  /* 0x0008441a01007387 */ /* 0x000fe20000100800 */
[----:B------:R-:W-:-:S03]  /*b530*/  LEA R91, P5, R68, R92, 0x1 ;  /* 0x0000005c445b7211 */ /* 0x000fc600078a08ff */
[----:B------:R-:W-:Y:S01]  /*b540*/  STL [R1+0x830], R29 ;  /* 0x0008301d01007387 */ /* 0x000fe20000100800 */
[----:B------:R-:W-:-:S03]  /*b550*/  IMAD R67, R3, UR7, RZ ;  /* 0x0000000703437c24 */ /* 0x000fc6000f8e02ff */
        /* <DEDUP_REMOVED lines=21> */
[----:B------:R-:W-:Y:S01]  /*b6b0*/  IMAD R70, R86, UR7, RZ ;  /* 0x0000000756467c24 */ /* 0x000fe2000f8e02ff */
[----:B------:R-:W-:Y:S02]  /*b6c0*/  LEA.HI.X.SX32 R88, R72, R93, 0x1, P4 ;  /* 0x0000005d48587211 */ /* 0x000fe400020f0eff */
[----:B------:R-:W-:Y:S04]  /*b6d0*/  STL [R1+0x890], R12 ;  /* 0x0008900c01007387 */ /* 0x000fe80000100800 */
[----:B------:R-:W-:Y:S04]  /*b6e0*/  STL [R1+0x8b4], R89 ;  /* 0x0008b45901007387 */ /* 0x000fe80000100800 */
[----:B------:R-:W-:Y:S04]  /*b6f0*/  STL [R1+0x8a0], R90 ;  /* 0x0008a05a01007387 */ /* 0x000fe80000100800 */
[----:B------:R-:W2:Y:S01]  /*b700*/  LDL.LU R86, [R1+0xe44] ;  /* 0x000e440001567983 */ /* 0x000ea20000300800 */
[----:B------:R-:W-:-:S03]  /*b710*/  IMAD R69, R11, UR7, RZ ;  /* 0x000000070b457c24 */ /* 0x000fc6000f8e02ff */
[----:B------:R-:W-:Y:S04]  /*b720*/  STL [R1+0x8c4], R87 ;  /* 0x0008c45701007387 */ /* 0x000fe80000100800 */
[----:B------:R-:W-:Y:S04]  /*b730*/  STL [R1+0x8b0], R2 ;  /* 0x0008b00201007387 */ /* 0x000fe80000100800 */
[----:B------:R-:W-:Y:S04]  /*b740*/  STL [R1+0x8d4], R84 ;  /* 0x0008d45401007387 */ /* 0x000fe80000100800 */
[----:B------:R-:W-:Y:S04]  /*b750*/  STL [R1+0x8c0], R88 ;  /* 0x0008c05801007387 */ /* 0x000fe80000100800 */
[----:B------:R-:W3:Y:S01]  /*b760*/  LDL.LU R11, [R1+0xe40] ;  /* 0x000e4000010b7983 */ /* 0x000ee20000300800 */
[----:B------:R-:W-:-:S02]  /*b770*/  LEA R82, P4, R74, R92, 0x1 ;  /* 0x0000005c4a527211 */ /* 0x000fc400078808ff */
[-C--:B------:R-:W-:Y:S02]  /*b780*/  LEA.HI.X.SX32 R85, R73, R93.reuse, 0x1, P5 ;  /* 0x0000005d49557211 */ /* 0x080fe400028f0eff */
[CC--:B------:R-:W-:Y:S02]  /*b790*/  LEA R80, P5, R75.reuse, R92.reuse, 0x1 ;  /* 0x0000005c4b507211 */ /* 0x0c0fe400078a08ff */
[-C--:B------:R-:W-:Y:S02]  /*b7a0*/  LEA.HI.X.SX32 R83, R74, R93.reuse, 0x1, P4 ;  /* 0x0000005d4a537211 */ /* 0x080fe400020f0eff */
[CC--:B------:R-:W-:Y:S02]  /*b7b0*/  LEA R79, P4, R76.reuse, R92.reuse, 0x1 ;  /* 0x0000005c4c4f7211 */ /* 0x0c0fe400078808ff */
[-C--:B------:R-:W-:Y:S02]  /*b7c0*/  LEA.HI.X.SX32 R81, R75, R93.reuse, 0x1, P5 ;  /* 0x0000005d4b517211 */ /* 0x080fe400028f0eff */
[----:B------:R-:W-:Y:S01]  /*b7d0*/  LEA R78, P5, R67, R92, 0x1 ;  /* 0x0000005c434e7211 */ /* 0x000fe200078a08ff */
[----:B------:R-:W-:Y:S01]  /*b7e0*/  STL [R1+0x8e4], R82 ;  /* 0x0008e45201007387 */ /* 0x000fe20000100800 */
[----:B------:R-:W-:-:S02]  /*b7f0*/  LEA.HI.X.SX32 R76, R76, R93, 0x1, P4 ;  /* 0x0000005d4c4c7211 */ /* 0x000fc400020f0eff */
[-C--:B------:R-:W-:Y:S01]  /*b800*/  LEA R73, P4, R77, R92.reuse, 0x1 ;  /* 0x0000005c4d497211 */ /* 0x080fe200078808ff */
[----:B------:R-:W-:Y:S01]  /*b810*/  STL [R1+0x8d0], R85 ;  /* 0x0008d05501007387 */ /* 0x000fe20000100800 */
[-C--:B------:R-:W-:Y:S01]  /*b820*/  LEA.HI.X.SX32 R75, R67, R93.reuse, 0x1, P5 ;  /* 0x0000005d434b7211 */ /* 0x080fe200028f0eff */
[----:B------:R-:W-:Y:S01]  /*b830*/  IMAD R68, R40, UR7, RZ ;  /* 0x0000000728447c24 */ /* 0x000fe2000f8e02ff */
[----:B------:R-:W-:Y:S01]  /*b840*/  LEA R72, P5, R70, R92, 0x1 ;  /* 0x0000005c46487211 */ /* 0x000fe200078a08ff */
        /* <DEDUP_REMOVED lines=14> */
[----:B------:R-:W-:-:S03]  /*b930*/  LEA.HI.X.SX32 R64, R68, R93, 0x1, P5 ;  /* 0x0000005d44407211 */ /* 0x000fc600028f0eff */
        /* <DEDUP_REMOVED lines=9> */
[----:B--2---:R-:W-:Y:S01]  /*b9d0*/  VIADD R67, R86, 0xffffffe9 ;  /* 0xffffffe956437836 */ /* 0x004fe20000000000 */
[----:B---3--:R-:W-:-:S02]  /*b9e0*/  ISETP.GE.U32.AND P5, PT, R11, 0x7fffffb2, PT ;  /* 0x7fffffb20b00780c */ /* 0x008fc40003fa6070 */
[----:B------:R-:W-:Y:S02]  /*b9f0*/  LEA.HI.X.SX32 R11, R66, R93, 0x1, P4 ;  /* 0x0000005d420b7211 */ /* 0x000fe400020f0eff */
[----:B------:R-:W-:Y:S01]  /*ba00*/  ISETP.GE.U32.AND P4, PT, R67, 0x7fffffaa, PT ;  /* 0x7fffffaa4300780c */ /* 0x000fe20003f86070 */
[----:B------:R-:W2:Y:S04]  /*ba10*/  LDL R66, [R1+0x74c] ;  /* 0x00074c0001427983 */ /* 0x000ea80000100800 */
[----:B------:R-:W2:Y:S01]  /*ba20*/  LDL R67, [R1+0x748] ;  /* 0x0007480001437983 */ /* 0x000ea20000100800 */
[----:B------:R-:W-:-:S06]  /*ba30*/  PRMT R60, RZ, 0x7610, R60 ;  /* 0x00007610ff3c7816 */ /* 0x000fcc000000003c */
[----:B--2---:R-:W2:Y:S04]  /*ba40*/  @P1 LDG.E.U16 R60, desc[UR24][R66.64] ;  /* 0x00000018423c1981 */ /* 0x004ea8000c1e1500 */
[----:B------:R-:W-:Y:S04]  /*ba50*/  STL [R1+0x758], R11 ;  /* 0x0007580b01007387 */ /* 0x000fe80000100800 */
[----:B--2---:R0:W-:Y:S04]  /*ba60*/  STL [R1+0x474], R60 ;  /* 0x0004743c01007387 */ /* 0x0041e80000100800 */
[----:B0-----:R-:W2:Y:S04]  /*ba70*/  LDL.LU R60, [R1+0xe3c] ;  /* 0x000e3c00013c7983 */ /* 0x001ea80000300800 */
[----:B------:R-:W3:Y:S04]  /*ba80*/  LDL R66, [R1+0x760] ;  /* 0x0007600001427983 */ /* 0x000ee80000100800 */
[----:B------:R-:W3:Y:S01]  /*ba90*/  LDL R67, [R1+0x764] ;  /* 0x0007640001437983 */ /* 0x000ee20000100800 */
[----:B------:R-:W-:-:S02]  /*baa0*/  PRMT R69, RZ, 0x7610, R69 ;  /* 0x00007610ff457816 */ /* 0x000fc40000000045 */
[----:B---3--:R-:W-:-:S04]  /*bab0*/  @P1 LOP3.LUT R67, R67, R66, RZ, 0x3c, !PT ;  /* 0x0000004243431212 */ /* 0x008fc800078e3cff */
[----:B------:R-:W-:-:S04]  /*bac0*/  @P1 LOP3.LUT R66, R67, R66, RZ, 0x3c, !PT ;  /* 0x0000004243421212 */ /* 0x000fc800078e3cff */
[----:B------:R-:W-:-:S05]  /*bad0*/  @P1 LOP3.LUT R67, R67, R66, RZ, 0x3c, !PT ;  /* 0x0000004243431212 */ /* 0x000fca00078e3cff */
[----:B------:R0:W3:Y:S04]  /*bae0*/  @P1 LDG.E.U16 R69, desc[UR24][R66.64] ;  /* 0x0000001842451981 */ /* 0x0000e8000c1e1500 */
[----:B------:R-:W0:Y:S04]  /*baf0*/  LDL R66, [R1+0x778] ;  /* 0x0007780001427983 */ /* 0x000e280000100800 */
[----:B------:R-:W0:Y:S01]  /*bb00*/  LDL R67, [R1+0x77c] ;  /* 0x00077c0001437983 */ /* 0x000e220000100800 */
[----:B------:R-:W-:Y:S02]  /*bb10*/  PRMT R61, RZ, 0x7610, R61 ;  /* 0x00007610ff3d7816 */ /* 0x000fe4000000003d */
[----:B0-----:R-:W-:-:S04]  /*bb20*/  @P1 LOP3.LUT R67, R67, R66, RZ, 0x3c, !PT ;  /* 0x0000004243431212 */ /* 0x001fc800078e3cff */
[----:B------:R-:W-:-:S04]  /*bb30*/  @P1 LOP3.LUT R66, R67, R66, RZ, 0x3c, !PT ;  /* 0x0000004243421212 */ /* 0x000fc800078e3cff */
[----:B------:R-:W-:-:S05]  /*bb40*/  @P1 LOP3.LUT R67, R67, R66, RZ, 0x3c, !PT ;  /* 0x0000004243431212 */ /* 0x000fca00078e3cff */
[----:B------:R-:W4:Y:S04]  /*bb50*/  @P1 LDG.E.U16 R61, desc[UR24][R66.64] ;  /* 0x00000018423d1981 */ /* 0x000f28000c1e1500 */
[----:B---3--:R0:W-:Y:S04]  /*bb60*/  STL [R1+0x46c], R69 ;  /* 0x00046c4501007387 */ /* 0x0081e80000100800 */
[----:B0-----:R-:W3:Y:S04]  /*bb70*/  LDL R69, [R1+0x818] ;  /* 0x0008180001457983 */ /* 0x001ee80000100800 */
[----:B----4-:R0:W-:Y:S04]  /*bb80*/  STL [R1+0x468], R61 ;  /* 0x0004683d01007387 */ /* 0x0101e80000100800 */
[----:B0-----:R-:W4:Y:S04]  /*bb90*/  LDL.LU R61, [R1+0xe38] ;  /* 0x000e3800013d7983 */ /* 0x001f280000300800 */
[----:B------:R-:W3:Y:S04]  /*bba0*/  LDL R66, [R1+0x788] ;  /* 0x0007880001427983 */ /* 0x000ee80000100800 */
[----:B------:R-:W3:Y:S01]  /*bbb0*/  LDL R67, [R1+0x78c] ;  /* 0x00078c0001437983 */ /* 0x000ee20000100800 */
[----:B--2---:R-:W-:-:S02]  /*bbc0*/  PRMT R60, RZ, 0x7610, R60 ;  /* 0x00007610ff3c7816 */ /* 0x004fc4000000003c */
[----:B---3--:R-:W-:-:S04]  /*bbd0*/  @P1 LOP3.LUT R67, R67, R66, RZ, 0x3c, !PT ;  /* 0x0000004243431212 */ /* 0x008fc800078e3cff */
[----:B------:R-:W-:-:S04]  /*bbe0*/  @P1 LOP3.LUT R66, R67, R66, RZ, 0x3c, !PT ;  /* 0x0000004243421212 */ /* 0x000fc800078e3cff */
[----:B------:R-:W-:-:S05]  /*bbf0*/  @P1 LOP3.LUT R67, R67, R66, RZ, 0x3c, !PT ;  /* 0x0000004243431212 */ /* 0x000fca00078e3cff */
[----:B------:R-:W2:Y:S04]  /*bc00*/  @P1 LDG.E.U16 R60, desc[UR24][R66.64] ;  /* 0x00000018423c1981 */ /* 0x000ea8000c1e1500 */
[----:B--2---:R0:W-:Y:S04]  /*bc10*/  STL [R1+0x464], R60 ;  /* 0x0004643c01007387 */ /* 0x0041e80000100800 */
[----:B0-----:R-:W2:Y:S04]  /*bc20*/  LDL.LU R60, [R1+0xe34] ;  /* 0x000e3400013c7983 */ /* 0x001ea80000300800 */
[----:B------:R-:W3:Y:S04]  /*bc30*/  LDL R66, [R1+0x798] ;  /* 0x0007980001427983 */ /* 0x000ee80000100800 */
[----:B------:R-:W3:Y:S01]  /*bc40*/  LDL R67, [R1+0x79c] ;  /* 0x00079c0001437983 */ /* 0x000ee20000100800 */
[----:B----4-:R-:W-:-:S02]  /*bc50*/  PRMT R61, RZ, 0x7610, R61 ;  /* 0x00007610ff3d7816 */ /* 0x010fc4000000003d */
[----:B---3--:R-:W-:-:S04]  /*bc60*/  @P1 LOP3.LUT R67, R67, R66, RZ, 0x3c, !PT ;  /* 0x0000004243431212 */ /* 0x008fc800078e3cff */
[----:B------:R-:W-:-:S04]  /*bc70*/  @P1 LOP3.LUT R66, R67, R66, RZ, 0x3c, !PT ;  /* 0x0000004243421212 */ /* 0x000fc800078e3cff */
[----:B------:R-:W-:-:S05]  /*bc80*/  @P1 LOP3.LUT R67, R67, R66, RZ, 0x3c, !PT ;  /* 0x0000004243431212 */ /* 0x000fca00078e3cff */
[----:B------:R-:W3:Y:S04]  /*bc90*/  @P1 LDG.E.U16 R61, desc[UR24][R66.64] ;  /* 0x00000018423d1981 */ /* 0x000ee8000c1e1500 */
[----:B---3--:R0:W-:Y:S04]  /*bca0*/  STL [R1+0x460], R61 ;  /* 0x0004603d01007387 */ /* 0x0081e80000100800 */
[----:B0-----:R-:W3:Y:S04]  /*bcb0*/  LDL.LU R61, [R1+0xe30] ;  /* 0x000e3000013d7983 */ /* 0x001ee80000300800 */
[----:B------:R-:W4:Y:S04]  /*bcc0*/  LDL R66, [R1+0x7a8] ;  /* 0x0007a80001427983 */ /* 0x000f280000100800 */
[----:B------:R-:W4:Y:S01]  /*bcd0*/  LDL R67, [R1+0x7ac] ;  /* 0x0007ac0001437983 */ /* 0x000f220000100800 */
[----:B--2---:R-:W-:-:S02]  /*bce0*/  PRMT R60, RZ, 0x7610, R60 ;  /* 0x00007610ff3c7816 */ /* 0x004fc4000000003c */
[----:B----4-:R-:W-:-:S04]  /*bcf0*/  @P1 LOP3.LUT R67, R67, R66, RZ, 0x3c, !PT ;  /* 0x0000004243431212 */ /* 0x010fc800078e3cff */
[----:B------:R-:W-:-:S04]  /*bd00*/  @P1 LOP3.LUT R66, R67, R66, RZ, 0x3c, !PT ;  /* 0x0000004243421212 */ /* 0x000fc800078e3cff */
[----:B------:R-:W-:-:S05]  /*bd10*/  @P1 LOP3.LUT R67, R67, R66, RZ, 0x3c, !PT ;  /* 0x0000004243431212 */ /* 0x000fca00078e3cff */
[----:B------:R-:W2:Y:S04]  /*bd20*/  @P1 LDG.E.U16 R60, desc[UR24][R66.64] ;  /* 0x00000018423c1981 */ /* 0x000ea8000c1e1500 */
[----:B--2---:R0:W-:Y:S04]  /*bd30*/  STL [R1+0x45c], R60 ;  /* 0x00045c3c01007387 */ /* 0x0041e80000100800 */
[----:B0-----:R-:W2:Y:S04]  /*bd40*/  LDL.LU R60, [R1+0xe2c] ;  /* 0x000e2c00013c7983 */ /* 0x001ea80000300800 */
[----:B------:R-:W4:Y:S04]  /*bd50*/  LDL R66, [R1+0x7b8] ;  /* 0x0007b80001427983 */ /* 0x000f280000100800 */
[----:B------:R-:W4:Y:S01]  /*bd60*/  LDL R67, [R1+0x7bc] ;  /* 0x0007bc0001437983 */ /* 0x000f220000100800 */
[----:B---3--:R-:W-:-:S02]  /*bd70*/  PRMT R61, RZ, 0x7610, R61 ;  /* 0x00007610ff3d7816 */ /* 0x008fc4000000003d */
[----:B----4-:R-:W-:-:S04]  /*bd80*/  @P1 LOP3.LUT R67, R67, R66, RZ, 0x3c, !PT ;  /* 0x0000004243431212 */ /* 0x010fc800078e3cff */
        /* <DEDUP_REMOVED lines=47> */
[----:B------:R3:W2:Y:S01]  /*c080*/  @P1 LDG.E.U16 R60, desc[UR24][R66.64] ;  /* 0x00000018423c1981 */ /* 0x0006a2000c1e1500 */
[----:B------:R-:W-:Y:S01]  /*c090*/  PRMT R68, RZ, 0x7610, R68 ;  /* 0x00007610ff447816 */ /* 0x000fe20000000044 */
[----:B---3--:R-:W-:Y:S02]  /*c0a0*/  @P1 IMAD.MOV.U32 R66, RZ, RZ, R61 ;  /* 0x000000ffff421224 */ /* 0x008fe400078e003d */
[----:B------:R-:W-:-:S05]  /*c0b0*/  @P1 IMAD.MOV.U32 R67, RZ, RZ, R69 ;  /* 0x000000ffff431224 */ /* 0x000fca00078e0045 */
[----:B------:R-:W3:Y:S04]  /*c0c0*/  @P1 LDG.E.U16 R68, desc[UR24][R66.64] ;  /* 0x0000001842441981 */ /* 0x000ee8000c1e1500 */
[----:B--2---:R0:W-:Y:S04]  /*c0d0*/  STL [R1+0x444], R60 ;  /* 0x0004443c01007387 */ /* 0x0041e80000100800 */
[----:B0-----:R-:W2:Y:S04]  /*c0e0*/  LDL.LU R60, [R1+0xe14] ;  /* 0x000e1400013c7983 */ /* 0x001ea80000300800 */
[----:B------:R-:W4:Y:S04]  /*c0f0*/  LDL.LU R61, [R1+0xe10] ;  /* 0x000e1000013d7983 */ /* 0x000f280000300800 */
[----:B------:R-:W2:Y:S04]  /*c100*/  LDL R66, [R1+0x828] ;  /* 0x0008280001427983 */ /* 0x000ea80000100800 */
[----:B------:R-:W2:Y:S01]  /*c110*/  LDL R67, [R1+0x82c] ;  /* 0x00082c0001437983 */ /* 0x000ea20000100800 */
[----:B------:R-:W-:-:S03]  /*c120*/  PRMT R77, RZ, 0x7610, R77 ;  /* 0x00007610ff4d7816 */ /* 0x000fc6000000004d */
[----:B---3--:R0:W-:Y:S04]  /*c130*/  STL [R1+0x440], R68 ;  /* 0x0004404401007387 */ /* 0x0081e80000100800 */
[----:B------:R-:W3:Y:S04]  /*c140*/  LDL R69, [R1+0x8ac] ;  /* 0x0008ac0001457983 */ /* 0x000ee80000100800 */
[----:B0-----:R-:W3:Y:S01]  /*c150*/  LDL R68, [R1+0x8a8] ;  /* 0x0008a80001447983 */ /* 0x001ee20000100800 */
[----:B--2---:R-:W-:-:S04]  /*c160*/  @P1 LOP3.LUT R67, R67, R66, RZ, 0x3c, !PT ;  /* 0x0000004243431212 */ /* 0x004fc800078e3cff */
[----:B------:R-:W-:-:S04]  /*c170*/  @P1 LOP3.LUT R66, R67, R66, RZ, 0x3c, !PT ;  /* 0x0000004243421212 */ /* 0x000fc800078e3cff */
[----:B------:R-:W-:-:S05]  /*c180*/  @P1 LOP3.LUT R67, R67, R66, RZ, 0x3c, !PT ;  /* 0x0000004243431212 */ /* 0x000fca00078e3cff */
[----:B------:R0:W2:Y:S04]  /*c190*/  @P1 LDG.E.U16 R77, desc[UR24][R66.64] ;  /* 0x00000018424d1981 */ /* 0x0000a8000c1e1500 */
[----:B------:R-:W2:Y:S01]  /*c1a0*/  LDL R67, [R1+0x838] ;  /* 0x0008380001437983 */ /* 0x000ea20000100800 */
[----:B------:R-:W-:Y:S01]  /*c1b0*/  PRMT R60, RZ, 0x7610, R60 ;  /* 0x00007610ff3c7816 */ /* 0x000fe2000000003c */
[----:B0-----:R-:W-:-:S05]  /*c1c0*/  @P1 IMAD.MOV.U32 R66, RZ, RZ, R63 ;  /* 0x000000ffff421224 */ /* 0x001fca00078e003f */
[----:B--2---:R-:W2:Y:S04]  /*c1d0*/  @P1 LDG.E.U16 R60, desc[UR24][R66.64] ;  /* 0x00000018423c1981 */ /* 0x004ea8000c1e1500 */
[----:B------:R0:W-:Y:S04]  /*c1e0*/  STL [R1+0x43c], R77 ;  /* 0x00043c4d01007387 */ /* 0x0001e80000100800 */
[----:B0-----:R-:W3:Y:S04]  /*c1f0*/  LDL R77, [R1+0x8b8] ;  /* 0x0008b800014d7983 */ /* 0x001ee80000100800 */
[----:B------:R-:W3:Y:S04]  /*c200*/  LDL.LU R63, [R1+0xe0c] ;  /* 0x000e0c00013f7983 */ /* 0x000ee80000300800 */
[----:B--2---:R0:W-:Y:S04]  /*c210*/  STL [R1+0x438], R60 ;  /* 0x0004383c01007387 */ /* 0x0041e80000100800 */
[----:B0-----:R-:W2:Y:S04]  /*c220*/  LDL.LU R60, [R1+0xe08] ;  /* 0x000e0800013c7983 */ /* 0x001ea80000300800 */
[----:B------:R-:W2:Y:S01]  /*c230*/  LDL R67, [R1+0x848] ;  /* 0x0008480001437983 */ /* 0x000ea20000100800 */
[----:B----4-:R-:W-:Y:S01]  /*c240*/  PRMT R61, RZ, 0x7610, R61 ;  /* 0x00007610ff3d7816 */ /* 0x010fe2000000003d */
[----:B------:R-:W-:-:S02]  /*c250*/  @P1 IMAD.MOV.U32 R66, RZ, RZ, R62 ;  /* 0x000000ffff421224 */ /* 0x000fc400078e003e */
[----:B------:R-:W4:Y:S04]  /*c260*/  LDL.LU R62, [R1+0xe04] ;  /* 0x000e0400013e7983 */ /* 0x000f280000300800 */
[----:B--2---:R-:W2:Y:S04]  /*c270*/  @P1 LDG.E.U16 R61, desc[UR24][R66.64] ;  /* 0x00000018423d1981 */ /* 0x004ea8000c1e1500 */
[----:B--2---:R0:W-:Y:S04]  /*c280*/  STL [R1+0x434], R61 ;  /* 0x0004343d01007387 */ /* 0x0041e80000100800 */
[----:B0-----:R-:W2:Y:S04]  /*c290*/  LDL.LU R61, [R1+0xe00] ;  /* 0x000e0000013d7983 */ /* 0x001ea80000300800 */
[----:B------:R-:W2:Y:S04]  /*c2a0*/  LDL R66, [R1+0x858] ;  /* 0x0008580001427983 */ /* 0x000ea80000100800 */
[----:B------:R-:W2:Y:S01]  /*c2b0*/  LDL R67, [R1+0x85c] ;  /* 0x00085c0001437983 */ /* 0x000ea20000100800 */
[----:B------:R-:W-:-:S02]  /*c2c0*/  PRMT R60, RZ, 0x7610, R60 ;  /* 0x00007610ff3c7816 */ /* 0x000fc4000000003c */
[----:B--2---:R-:W-:-:S04]  /*c2d0*/  @P1 LOP3.LUT R67, R67, R66, RZ, 0x3c, !PT ;  /* 0x0000004243431212 */ /* 0x004fc800078e3cff */
[----:B------:R-:W-:-:S04]  /*c2e0*/  @P1 LOP3.LUT R66, R67, R66, RZ, 0x3c, !PT ;  /* 0x0000004243421212 */ /* 0x000fc800078e3cff */
[----:B------:R-:W-:-:S05]  /*c2f0*/  @P1 LOP3.LUT R67, R67, R66, RZ, 0x3c, !PT ;  /* 0x0000004243431212 */ /* 0x000fca00078e3cff */
[----:B------:R-:W2:Y:S04]  /*c300*/  @P1 LDG.E.U16 R60, desc[UR24][R66.64] ;  /* 0x00000018423c1981 */ /* 0x000ea8000c1e1500 */
[----:B--2---:R0:W-:Y:S04]  /*c310*/  STL [R1+0x430], R60 ;  /* 0x0004303c01007387 */ /* 0x0041e80000100800 */
[----:B0-----:R-:W2:Y:S04]  /*c320*/  LDL.LU R60, [R1+0xdfc] ;  /* 0x000dfc00013c7983 */ /* 0x001ea80000300800 */
[----:B------:R-:W2:Y:S04]  /*c330*/  LDL R66, [R1+0x868] ;  /* 0x0008680001427983 */ /* 0x000ea80000100800 */
[----:B------:R-:W2:Y:S01]  /*c340*/  LDL R67, [R1+0x86c] ;  /* 0x00086c0001437983 */ /* 0x000ea20000100800 */
[----:B---3--:R-:W-:-:S02]  /*c350*/  PRMT R63, RZ, 0x7610, R63 ;  /* 0x00007610ff3f7816 */ /* 0x008fc4000000003f */
[----:B--2---:R-:W-:-:S04]  /*c360*/  @P1 LOP3.LUT R67, R67, R66, RZ, 0x3c, !PT ;  /* 0x0000004243431212 */ /* 0x004fc800078e3cff */
[----:B------:R-:W-:-:S04]  /*c370*/  @P1 LOP3.LUT R66, R67, R66, RZ, 0x3c, !PT ;  /* 0x0000004243421212 */ /* 0x000fc800078e3cff */
[----:B------:R-:W-:-:S05]  /*c380*/  @P1 LOP3.LUT R67, R67, R66, RZ, 0x3c, !PT ;  /* 0x0000004243431212 */ /* 0x000fca00078e3cff */
[----:B------:R0:W2:Y:S01]  /*c390*/  @P1 LDG.E.U16 R63, desc[UR24][R66.64] ;  /* 0x00000018423f1981 */ /* 0x0000a2000c1e1500 */
[----:B----4-:R-:W-:Y:S01]  /*c3a0*/  PRMT R62, RZ, 0x7610, R62 ;  /* 0x00007610ff3e7816 */ /* 0x010fe2000000003e */
[----:B0-----:R-:W-:Y:S02]  /*c3b0*/  @P1 IMAD.MOV.U32 R66, RZ, RZ, R58 ;  /* 0x000000ffff421224 */ /* 0x001fe400078e003a */
[----:B------:R-:W-:-:S05]  /*c3c0*/  @P1 IMAD.MOV.U32 R67, RZ, RZ, R59 ;  /* 0x000000ffff431224 */ /* 0x000fca00078e003b */
[----:B------:R0:W3:Y:S04]  /*c3d0*/  @P1 LDG.E.U16 R62, desc[UR24][R66.64] ;  /* 0x00000018423e1981 */ /* 0x0000e8000c1e1500 */
[----:B--2---:R-:W-:Y:S04]  /*c3e0*/  STL [R1+0xc18], R63 ;  /* 0x000c183f01007387 */ /* 0x004fe80000100800 */
[----:B------:R-:W2:Y:S04]  /*c3f0*/  LDL.LU R59, [R1+0xdf8] ;  /* 0x000df800013b7983 */ /* 0x000ea80000300800 */
[----:B------:R-:W4:Y:S04]  /*c400*/  LDL.LU R58, [R1+0xdf4] ;  /* 0x000df400013a7983 */ /* 0x000f280000300800 */
[----:B------:R-:W2:Y:S01]  /*c410*/  LDL R67, [R1+0x888] ;  /* 0x0008880001437983 */ /* 0x000ea20000100800 */
[----:B------:R-:W-:Y:S01]  /*c420*/  PRMT R61, RZ, 0x7610, R61 ;  /* 0x00007610ff3d7816 */ /* 0x000fe2000000003d */
[----:B0-----:R-:W-:-:S02]  /*c430*/  @P1 IMAD.MOV.U32 R66, RZ, RZ, R57 ;  /* 0x000000ffff421224 */ /* 0x001fc400078e0039 */
[----:B---3--:R-:W-:Y:S04]  /*c440*/  STL [R1+0xc1c], R62 ;  /* 0x000c1c3e01007387 */ /* 0x008fe80000100800 */
[----:B------:R-:W3:Y:S04]  /*c450*/  LDL.LU R57, [R1+0xdf0] ;  /* 0x000df00001397983 */ /* 0x000ee80000300800 */
[----:B--2---:R0:W2:Y:S04]  /*c460*/  @P1 LDG.E.U16 R61, desc[UR24][R66.64] ;  /* 0x00000018423d1981 */ /* 0x0040a8000c1e1500 */
[----:B------:R-:W2:Y:S01]  /*c470*/  LDL R67, [R1+0x898] ;  /* 0x0008980001437983 */ /* 0x000ea20000100800 */
[----:B------:R-:W-:Y:S01]  /*c480*/  PRMT R60, RZ, 0x7610, R60 ;  /* 0x00007610ff3c7816 */ /* 0x000fe2000000003c */
[----:B0-----:R-:W-:Y:S01]  /*c490*/  @P1 IMAD.MOV.U32 R66, RZ, RZ, R56 ;  /* 0x000000ffff421224 */ /* 0x001fe200078e0038 */
[----:B------:R-:W-:-:S02]  /*c4a0*/  PRMT R59, RZ, 0x7610, R59 ;  /* 0x00007610ff3b7816 */ /* 0x000fc4000000003b */
[----:B----4-:R-:W-:Y:S02]  /*c4b0*/  PRMT R58, RZ, 0x7610, R58 ;  /* 0x00007610ff3a7816 */ /* 0x010fe4000000003a */
[----:B--2---:R0:W2:Y:S02]  /*c4c0*/  @P1 LDG.E.U16 R60, desc[UR24][R66.64] ;  /* 0x00000018423c1981 */ /* 0x0040a4000c1e1500 */
[----:B0-----:R-:W-:Y:S02]  /*c4d0*/  @P1 IMAD.MOV.U32 R66, RZ, RZ, R69 ;  /* 0x000000ffff421224 */ /* 0x001fe400078e0045 */
[----:B------:R-:W-:-:S05]  /*c4e0*/  @P1 IMAD.MOV.U32 R67, RZ, RZ, R68 ;  /* 0x000000ffff431224 */ /* 0x000fca00078e0044 */
[----:B------:R0:W4:Y:S02]  /*c4f0*/  @P1 LDG.E.U16 R59, desc[UR24][R66.64] ;  /* 0x00000018423b1981 */ /* 0x000124000c1e1500 */
[----:B0-----:R-:W-:Y:S02]  /*c500*/  @P1 IMAD.MOV.U32 R66, RZ, RZ, R55 ;  /* 0x000000ffff421224 */ /* 0x001fe400078e0037 */
[----:B------:R-:W-:-:S05]  /*c510*/  @P1 IMAD.MOV.U32 R67, RZ, RZ, R77 ;  /* 0x000000ffff431224 */ /* 0x000fca00078e004d */
[----:B------:R0:W4:Y:S01]  /*c520*/  @P1 LDG.E.U16 R58, desc[UR24][R66.64] ;  /* 0x00000018423a1981 */ /* 0x000122000c1e1500 */
[----:B---3--:R-:W-:-:S03]  /*c530*/  PRMT R57, RZ, 0x7610, R57 ;  /* 0x00007610ff397816 */ /* 0x008fc60000000039 */
[----:B------:R-:W-:Y:S04]  /*c540*/  STL [R1+0xc20], R61 ;  /* 0x000c203d01007387 */ /* 0x000fe80000100800 */
[----:B------:R-:W3:Y:S01]  /*c550*/  LDL.LU R56, [R1+0xdec] ;  /* 0x000dec0001387983 */ /* 0x000ee20000300800 */
[----:B0-----:R-:W-:Y:S02]  /*c560*/  @P1 IMAD.MOV.U32 R66, RZ, RZ, R53 ;  /* 0x000000ffff421224 */ /* 0x001fe400078e0035 */
[----:B------:R-:W-:-:S05]  /*c570*/  @P1 IMAD.MOV.U32 R67, RZ, RZ, R54 ;  /* 0x000000ffff431224 */ /* 0x000fca00078e0036 */
[----:B------:R-:W3:Y:S04]  /*c580*/  @P1 LDG.E.U16 R57, desc[UR24][R66.64] ;  /* 0x0000001842391981 */ /* 0x000ee8000c1e1500 */
[----:B--2---:R-:W-:Y:S04]  /*c590*/  STL [R1+0xc24], R60 ;  /* 0x000c243c01007387 */ /* 0x004fe80000100800 */
[----:B------:R-:W2:Y:S04]  /*c5a0*/  LDL R68, [R1+0x928] ;  /* 0x0009280001447983 */ /* 0x000ea80000100800 */
[----:B----4-:R-:W-:Y:S04]  /*c5b0*/  STL [R1+0xc28], R59 ;  /* 0x000c283b01007387 */ /* 0x010fe80000100800 */
[----:B------:R-:W4:Y:S04]  /*c5c0*/  LDL.LU R55, [R1+0xde8] ;  /* 0x000de80001377983 */ /* 0x000f280000300800 */
[----:B------:R-:W2:Y:S04]  /*c5d0*/  LDL R69, [R1+0x938] ;  /* 0x0009380001457983 */ /* 0x000ea80000100800 */
[----:B------:R-:W-:Y:S04]  /*c5e0*/  STL [R1+0xc2c], R58 ;  /* 0x000c2c3a01007387 */ /* 0x000fe80000100800 */
[----:B------:R-:W2:Y:S04]  /*c5f0*/  LDL.LU R54, [R1+0xde4] ;  /* 0x000de40001367983 */ /* 0x000ea80000300800 */
[----:B------:R-:W2:Y:S04]  /*c600*/  LDL.LU R53, [R1+0xde0] ;  /* 0x000de00001357983 */ /* 0x000ea80000300800 */
[----:B------:R-:W2:Y:S04]  /*c610*/  LDL R66, [R1+0x8d8] ;  /* 0x0008d80001427983 */ /* 0x000ea80000100800 */
[----:B------:R-:W2:Y:S01]  /*c620*/  LDL R67, [R1+0x8dc] ;  /* 0x0008dc0001437983 */ /* 0x000ea20000100800 */
[----:B---3--:R-:W-:-:S03]  /*c630*/  PRMT R56, RZ, 0x7610, R56 ;  /* 0x00007610ff387816 */ /* 0x008fc60000000038 */
[----:B------:R-:W3:Y:S04]  /*c640*/  LDL R77, [R1+0x948] ;  /* 0x00094800014d7983 */ /* 0x000ee80000100800 */
[----:B------:R-:W-:Y:S01]  /*c650*/  STL [R1+0xc30], R57 ;  /* 0x000c303901007387 */ /* 0x000fe20000100800 */
[----:B--2---:R-:W-:-:S04]  /*c660*/  @P1 LOP3.LUT R67, R67, R66, RZ, 0x3c, !PT ;  /* 0x0000004243431212 */ /* 0x004fc800078e3cff */
[----:B------:R-:W-:-:S04]  /*c670*/  @P1 LOP3.LUT R66, R67, R66, RZ, 0x3c, !PT ;  /* 0x0000004243421212 */ /* 0x000fc800078e3cff */
[----:B------:R-:W-:-:S05]  /*c680*/  @P1 LOP3.LUT R67, R67, R66, RZ, 0x3c, !PT ;  /* 0x0000004243431212 */ /* 0x000fca00078e3cff */
[----:B------:R0:W2:Y:S04]  /*c690*/  @P1 LDG.E.U16 R56, desc[UR24][R66.64] ;  /* 0x0000001842381981 */ /* 0x0000a8000c1e1500 */
[----:B------:R-:W2:Y:S01]  /*c6a0*/  LDL R67, [R1+0x8e8] ;  /* 0x0008e80001437983 */ /* 0x000ea20000100800 */
[----:B----4-:R-:W-:Y:S01]  /*c6b0*/  PRMT R55, RZ, 0x7610, R55 ;  /* 0x00007610ff377816 */ /* 0x010fe20000000037 */
[----:B0-----:R-:W-:Y:S01]  /*c6c0*/  @P1 IMAD.MOV.U32 R66, RZ, RZ, R52 ;  /* 0x000000ffff421224 */ /* 0x001fe200078e0034 */
[----:B------:R-:W-:-:S04]  /*c6d0*/  PRMT R54, RZ, 0x7610, R54 ;  /* 0x00007610ff367816 */ /* 0x000fc80000000036 */
[----:B--2---:R0:W2:Y:S02]  /*c6e0*/  @P1 LDG.E.U16 R55, desc[UR24][R66.64] ;  /* 0x0000001842371981 */ /* 0x0040a4000c1e1500 */
[----:B0-----:R-:W-:Y:S02]  /*c6f0*/  @P1 IMAD.MOV.U32 R66, RZ, RZ, R50 ;  /* 0x000000ffff421224 */ /* 0x001fe400078e0032 */
[----:B------:R-:W-:-:S05]  /*c700*/  @P1 IMAD.MOV.U32 R67, RZ, RZ, R51 ;  /* 0x000000ffff431224 */ /* 0x000fca00078e0033 */
[----:B------:R-:W4:Y:S04]  /*c710*/  @P1 LDG.E.U16 R54, desc[UR24][R66.64] ;  /* 0x0000001842361981 */ /* 0x000f28000c1e1500 */
[----:B------:R-:W-:Y:S04]  /*c720*/  STL [R1+0xc34], R56 ;  /* 0x000c343801007387 */ /* 0x000fe80000100800 */
[----:B------:R-:W3:Y:S04]  /*c730*/  LDL.LU R52, [R1+0xddc] ;  /* 0x000ddc0001347983 */ /* 0x000ee80000300800 */
[----:B--2---:R-:W-:Y:S04]  /*c740*/  STL [R1+0xc38], R55 ;  /* 0x000c383701007387 */ /* 0x004fe80000100800 */
[----:B------:R-:W2:Y:S04]  /*c750*/  LDL.LU R51, [R1+0xdd8] ;  /* 0x000dd80001337983 */ /* 0x000ea80000300800 */
[----:B------:R-:W2:Y:S04]  /*c760*/  LDL.LU R50, [R1+0xdd4] ;  /* 0x000dd40001327983 */ /* 0x000ea80000300800 */
[----:B------:R-:W2:Y:S04]  /*c770*/  LDL R67, [R1+0x908] ;  /* 0x0009080001437983 */ /* 0x000ea80000100800 */
[----:B----4-:R0:W-:Y:S04]  /*c780*/  STL [R1+0xc3c], R54 ;  /* 0x000c3c3601007387 */ /* 0x0101e80000100800 */
[----:B0-----:R-:W4:Y:S01]  /*c790*/  LDL R54, [R1+0x918] ;  /* 0x0009180001367983 */ /* 0x001f220000100800 */
[----:B------:R-:W-:Y:S01]  /*c7a0*/  PRMT R53, RZ, 0x7610, R53 ;  /* 0x00007610ff357816 */ /* 0x000fe20000000035 */
[----:B------:R-:W-:Y:S01]  /*c7b0*/  @P1 IMAD.MOV.U32 R66, RZ, RZ, R49 ;  /* 0x000000ffff421224 */ /* 0x000fe200078e0031 */
[----:B---3--:R-:W-:Y:S01]  /*c7c0*/  PRMT R52, RZ, 0x7610, R52 ;  /* 0x00007610ff347816 */ /* 0x008fe20000000034 */
[----:B------:R-:W3:Y:S04]  /*c7d0*/  LDL.LU R49, [R1+0xdd0] ;  /* 0x000dd00001317983 */ /* 0x000ee80000300800 */
[----:B--2---:R0:W2:Y:S02]  /*c7e0*/  @P1 LDG.E.U16 R53, desc[UR24][R66.64] ;  /* 0x0000001842351981 */ /* 0x0040a4000c1e1500 */
[----:B0-----:R-:W-:-:S02]  /*c7f0*/  @P1 IMAD.MOV.U32 R66, RZ, RZ, R48 ;  /* 0x000000ffff421224 */ /* 0x001fc400078e0030 */
[----:B----4-:R-:W-:-:S05]  /*c800*/  @P1 IMAD.MOV.U32 R67, RZ, RZ, R54 ;  /* 0x000000ffff431224 */ /* 0x010fca00078e0036 */
[----:B------:R0:W4:Y:S02]  /*c810*/  @P1 LDG.E.U16 R52, desc[UR24][R66.64] ;  /* 0x0000001842341981 */ /* 0x000124000c1e1500 */
[----:B0-----:R-:W-:Y:S01]  /*c820*/  @P1 IMAD.MOV.U32 R66, RZ, RZ, R47 ;  /* 0x000000ffff421224 */ /* 0x001fe200078e002f */
[----:B------:R-:W-:Y:S01]  /*c830*/  PRMT R51, RZ, 0x7610, R51 ;  /* 0x00007610ff337816 */ /* 0x000fe20000000033 */
[----:B------:R-:W-:Y:S01]  /*c840*/  @P1 IMAD.MOV.U32 R67, RZ, RZ, R68 ;  /* 0x000000ffff431224 */ /* 0x000fe200078e0044 */
[----:B------:R-:W-:-:S04]  /*c850*/  PRMT R50, RZ, 0x7610, R50 ;  /* 0x00007610ff327816 */ /* 0x000fc80000000032 */
[----:B------:R0:W3:Y:S04]  /*c860*/  @P1 LDG.E.U16 R51, desc[UR24][R66.64] ;  /* 0x0000001842331981 */ /* 0x0000e8000c1e1500 */
[----:B--2---:R-:W-:Y:S04]  /*c870*/  STL [R1+0xc40], R53 ;  /* 0x000c403501007387 */ /* 0x004fe80000100800 */
[----:B------:R-:W2:Y:S04]  /*c880*/  LDL.LU R48, [R1+0xdcc] ;  /* 0x000dcc0001307983 */ /* 0x000ea80000300800 */
[----:B----4-:R-:W-:Y:S04]  /*c890*/  STL [R1+0xc44], R52 ;  /* 0x000c443401007387 */ /* 0x010fe80000100800 */
[----:B------:R-:W4:Y:S01]  /*c8a0*/  LDL.LU R47, [R1+0xdc8] ;  /* 0x000dc800012f7983 */ /* 0x000f220000300800 */
[----:B0-----:R-:W-:-:S02]  /*c8b0*/  @P1 IMAD.MOV.U32 R66, RZ, RZ, R46 ;  /* 0x000000ffff421224 */ /* 0x001fc400078e002e */
[----:B------:R-:W-:Y:S01]  /*c8c0*/  @P1 IMAD.MOV.U32 R67, RZ, RZ, R69 ;  /* 0x000000ffff431224 */ /* 0x000fe200078e0045 */
[----:B---3--:R-:W-:-:S04]  /*c8d0*/  PRMT R49, RZ, 0x7610, R49 ;  /* 0x00007610ff317816 */ /* 0x008fc80000000031 */
[----:B------:R0:W3:Y:S02]  /*c8e0*/  @P1 LDG.E.U16 R50, desc[UR24][R66.64] ;  /* 0x0000001842321981 */ /* 0x0000e4000c1e1500 */
[----:B0-----:R-:W-:Y:S02]  /*c8f0*/  @P1 IMAD.MOV.U32 R66, RZ, RZ, R45 ;  /* 0x000000ffff421224 */ /* 0x001fe400078e002d */
[----:B------:R-:W-:-:S05]  /*c900*/  @P1 IMAD.MOV.U32 R67, RZ, RZ, R77 ;  /* 0x000000ffff431224 */ /* 0x000fca00078e004d */
[----:B------:R0:W3:Y:S02]  /*c910*/  @P1 LDG.E.U16 R49, desc[UR24][R66.64] ;  /* 0x0000001842311981 */ /* 0x0000e4000c1e1500 */
[----:B0-----:R-:W-:Y:S02]  /*c920*/  @P1 IMAD.MOV.U32 R66, RZ, RZ, R44 ;  /* 0x000000ffff421224 */ /* 0x001fe400078e002c */
[----:B------:R-:W-:Y:S01]  /*c930*/  @P1 IMAD.MOV.U32 R67, RZ, RZ, R9 ;  /* 0x000000ffff431224 */ /* 0x000fe200078e0009 */
[----:B--2---:R-:W-:-:S06]  /*c940*/  PRMT R48, RZ, 0x7610, R48 ;  /* 0x00007610ff307816 */ /* 0x004fcc0000000030 */
[----:B------:R0:W2:Y:S02]  /*c950*/  @P1 LDG.E.U16 R48, desc[UR24][R66.64] ;  /* 0x0000001842301981 */ /* 0x0000a4000c1e1500 */
[----:B0-----:R-:W-:Y:S02]  /*c960*/  @P1 IMAD.MOV.U32 R66, RZ, RZ, R43 ;  /* 0x000000ffff421224 */ /* 0x001fe400078e002b */
[----:B------:R-:W-:Y:S01]  /*c970*/  @P1 IMAD.MOV.U32 R67, RZ, RZ, R6 ;  /* 0x000000ffff431224 */ /* 0x000fe200078e0006 */
[----:B----4-:R-:W-:-:S06]  /*c980*/  PRMT R47, RZ, 0x7610, R47 ;  /* 0x00007610ff2f7816 */ /* 0x010fcc000000002f */
[----:B------:R0:W4:Y:S04]  /*c990*/  @P1 LDG.E.U16 R47, desc[UR24][R66.64] ;  /* 0x00000018422f1981 */ /* 0x000128000c1e1500 */
[----:B------:R-:W-:Y:S04]  /*c9a0*/  STL [R1+0xc48], R51 ;  /* 0x000c483301007387 */ /* 0x000fe80000100800 */
[----:B------:R-:W4:Y:S04]  /*c9b0*/  LDL.LU R46, [R1+0xdc4] ;  /* 0x000dc400012e7983 */ /* 0x000f280000300800 */
[----:B---3--:R-:W-:Y:S04]  /*c9c0*/  STL [R1+0xc50], R50 ;  /* 0x000c503201007387 */ /* 0x008fe80000100800 */
[----:B------:R-:W3:Y:S04]  /*c9d0*/  LDL.LU R45, [R1+0xdc0] ;  /* 0x000dc000012d7983 */ /* 0x000ee80000300800 */
[----:B------:R-:W-:Y:S04]  /*c9e0*/  STL [R1+0xc54], R49 ;  /* 0x000c543101007387 */ /* 0x000fe80000100800 */
[----:B------:R-:W3:Y:S04]  /*c9f0*/  LDL.LU R9, [R1+0xdbc] ;  /* 0x000dbc0001097983 */ /* 0x000ee80000300800 */
[----:B------:R-:W3:Y:S01]  /*ca00*/  LDL.LU R44, [R1+0xdb8] ;  /* 0x000db800012c7983 */ /* 0x000ee20000300800 */
[----:B0-----:R-:W-:-:S02]  /*ca10*/  @P1 IMAD.MOV.U32 R67, RZ, RZ, R7 ;  /* 0x000000ffff431224 */ /* 0x001fc400078e0007 */
[----:B------:R-:W-:Y:S01]  /*ca20*/  @P1 IMAD.MOV.U32 R66, RZ, RZ, R42 ;  /* 0x000000ffff421224 */ /* 0x000fe200078e002a */
[----:B--2---:R-:W-:Y:S04]  /*ca30*/  STL [R1+0xc58], R48 ;  /* 0x000c583001007387 */ /* 0x004fe80000100800 */
[----:B------:R-:W2:Y:S04]  /*ca40*/  LDL.LU R6, [R1+0xdb4] ;  /* 0x000db40001067983 */ /* 0x000ea80000300800 */
[----:B------:R-:W2:Y:S04]  /*ca50*/  LDL.LU R43, [R1+0xdb0] ;  /* 0x000db000012b7983 */ /* 0x000ea80000300800 */
[----:B----4-:R-:W-:Y:S04]  /*ca60*/  STL [R1+0xc5c], R47 ;  /* 0x000c5c2f01007387 */ /* 0x010fe80000100800 */
[----:B------:R-:W4:Y:S04]  /*ca70*/  LDL.LU R7, [R1+0xdac] ;  /* 0x000dac0001077983 */ /* 0x000f280000300800 */
[----:B------:R-:W4:Y:S01]  /*ca80*/  LDL.LU R42, [R1+0xda8] ;  /* 0x000da800012a7983 */ /* 0x000f220000300800 */
[----:B------:R-:W-:-:S06]  /*ca90*/  PRMT R46, RZ, 0x7610, R46 ;  /* 0x00007610ff2e7816 */ /* 0x000fcc000000002e */
[----:B------:R0:W4:Y:S01]  /*caa0*/  @P1 LDG.E.U16 R46, desc[UR24][R66.64] ;  /* 0x00000018422e1981 */ /* 0x000122000c1e1500 */
[----:B---3--:R-:W-:Y:S01]  /*cab0*/  PRMT R45, RZ, 0x7610, R45 ;  /* 0x00007610ff2d7816 */ /* 0x008fe2000000002d */
[----:B0-----:R-:W-:Y:S02]  /*cac0*/  @P1 IMAD.MOV.U32 R66, RZ, RZ, R39 ;  /* 0x000000ffff421224 */ /* 0x001fe400078e0027 */
[----:B------:R-:W-:Y:S01]  /*cad0*/  @P1 IMAD.MOV.U32 R67, RZ, RZ, R4 ;  /* 0x000000ffff431224 */ /* 0x000fe200078e0004 */
[----:B------:R-:W-:-:S04]  /*cae0*/  PRMT R44, RZ, 0x7610, R44 ;  /* 0x00007610ff2c7816 */ /* 0x000fc8000000002c */
        /* <DEDUP_REMOVED lines=14> */
[----:B------:R-:W4:Y:S04]  /*cbd0*/  LDL.LU R39, [R1+0xda0] ;  /* 0x000da00001277983 */ /* 0x000f280000300800 */
[----:B---3--:R-:W-:Y:S04]  /*cbe0*/  STL [R1+0xc64], R45 ;  /* 0x000c642d01007387 */ /* 0x008fe80000100800 */
[----:B------:R-:W3:Y:S04]  /*cbf0*/  LDL.LU R5, [R1+0xd9c] ;  /* 0x000d9c0001057983 */ /* 0x000ee80000300800 */
        /* <DEDUP_REMOVED lines=16> */
[----:B------:R-:W-:-:S05]  /*cd00*/  @P1 IMAD.MOV.U32 R67, RZ, RZ, R41 ;  /* 0x000000ffff431224 */ /* 0x000fca00078e0029 */
[----:B------:R0:W3:Y:S01]  /*cd10*/  @P1 LDG.E.U16 R15, desc[UR24][R66.64] ;  /* 0x00000018420f1981 */ /* 0x0000e2000c1e1500 */
[----:B------:R-:W-:Y:S01]  /*cd20*/  PRMT R38, RZ, 0x7610, R38 ;  /* 0x00007610ff267816 */ /* 0x000fe20000000026 */
        /* <DEDUP_REMOVED lines=29> */
[----:B------:R0:W4:Y:S02]  /*cf00*/  @P1 LDG.E.U16 R35, desc[UR24][R66.64] ;  /* 0x0000001842231981 */ /* 0x000124000c1e1500 */
[----:B0-----:R-:W-:Y:S01]  /*cf10*/  @P1 IMAD.MOV.U32 R66, RZ, RZ, R28 ;  /* 0x000000ffff421224 */ /* 0x001fe200078e001c */
[----:B---3--:R-:W-:Y:S01]  /*cf20*/  PRMT R34, RZ, 0x7610, R34 ;  /* 0x00007610ff227816 */ /* 0x008fe20000000022 */
[----:B------:R-:W-:-:S05]  /*cf30*/  @P1 IMAD.MOV.U32 R67, RZ, RZ, R29 ;  /* 0x000000ffff431224 */ /* 0x000fca00078e001d */
[----:B------:R0:W3:Y:S01]  /*cf40*/  @P1 LDG.E.U16 R34, desc[UR24][R66.64] ;  /* 0x0000001842221981 */ /* 0x0000e2000c1e1500 */
[----:B------:R-:W-:Y:S01]  /*cf50*/  PRMT R33, RZ, 0x7610, R33 ;  /* 0x00007610ff217816 */ /* 0x000fe20000000021 */
        /* <DEDUP_REMOVED lines=9> */
[----:B--2---:R-:W-:Y:S02]  /*cff0*/  PRMT R31, RZ, 0x7610, R31 ;  /* 0x00007610ff1f7816 */ /* 0x004fe4000000001f */
[----:B----4-:R-:W-:-:S06]  /*d000*/  PRMT R13, RZ, 0x7610, R13 ;  /* 0x00007610ff0d7816 */ /* 0x010fcc000000000d */
[----:B------:R0:W2:Y:S01]  /*d010*/  @P1 LDG.E.U16 R13, desc[UR24][R66.64] ;  /* 0x00000018420d1981 */ /* 0x0000a2000c1e1500 */
[----:B------:R-:W-:Y:S01]  /*d020*/  PRMT R30, RZ, 0x7610, R30 ;  /* 0x00007610ff1e7816 */ /* 0x000fe2000000001e */
[----:B0-----:R-:W-:Y:S02]  /*d030*/  @P1 IMAD.MOV.U32 R66, RZ, RZ, R21 ;  /* 0x000000ffff421224 */ /* 0x001fe400078e0015 */
[----:B------:R-:W-:-:S05]  /*d040*/  @P1 IMAD.MOV.U32 R67, RZ, RZ, R22 ;  /* 0x000000ffff431224 */ /* 0x000fca00078e0016 */
[----:B------:R0:W4:Y:S02]  /*d050*/  @P1 LDG.E.U16 R31, desc[UR24][R66.64] ;  /* 0x00000018421f1981 */ /* 0x000124000c1e1500 */
[----:B0-----:R-:W-:Y:S02]  /*d060*/  @P1 IMAD.MOV.U32 R66, RZ, RZ, R17 ;  /* 0x000000ffff421224 */ /* 0x001fe400078e0011 */
[----:B------:R-:W-:-:S05]  /*d070*/  @P1 IMAD.MOV.U32 R67, RZ, RZ, R20 ;  /* 0x000000ffff431224 */ /* 0x000fca00078e0014 */
        /* <DEDUP_REMOVED lines=9> */
[----:B------:R-:W3:Y:S04]  /*d110*/  LDL.LU R19, [R1+0xd40] ;  /* 0x000d400001137983 */ /* 0x000ee80000300800 */
[----:B------:R-:W-:Y:S04]  /*d120*/  STL [R1+0xc94], R32 ;  /* 0x000c942001007387 */ /* 0x000fe80000100800 */
[----:B------:R-:W3:Y:S04]  /*d130*/  LDL.LU R24, [R1+0xd3c] ;  /* 0x000d3c0001187983 */ /* 0x000ee80000300800 */
[----:B------:R-:W3:Y:S01]  /*d140*/  LDL.LU R23, [R1+0xd38] ;  /* 0x000d380001177983 */ /* 0x000ee20000300800 */
[----:B0-----:R-:W-:-:S03]  /*d150*/  @P1 IMAD.MOV.U32 R67, RZ, RZ, R12 ;  /* 0x000000ffff431224 */ /* 0x001fc600078e000c */
[----:B--2---:R0:W-:Y:S04]  /*d160*/  STL [R1+0xc98], R13 ;  /* 0x000c980d01007387 */ /* 0x0041e80000100800 */
[----:B------:R-:W2:Y:S04]  /*d170*/  LDL.LU R22, [R1+0xd34] ;  /* 0x000d340001167983 */ /* 0x000ea80000300800 */
[----:B------:R-:W2:Y:S04]  /*d180*/  LDL.LU R21, [R1+0xd30] ;  /* 0x000d300001157983 */ /* 0x000ea80000300800 */
[----:B----4-:R-:W-:Y:S04]  /*d190*/  STL [R1+0xc9c], R31 ;  /* 0x000c9c1f01007387 */ /* 0x010fe80000100800 */
[----:B------:R-:W4:Y:S04]  /*d1a0*/  LDL.LU R20, [R1+0xd2c] ;  /* 0x000d2c0001147983 */ /* 0x000f280000300800 */
[----:B------:R-:W4:Y:S04]  /*d1b0*/  LDL.LU R17, [R1+0xd28] ;  /* 0x000d280001117983 */ /* 0x000f280000300800 */
[----:B------:R-:W-:Y:S04]  /*d1c0*/  STL [R1+0xca0], R30 ;  /* 0x000ca01e01007387 */ /* 0x000fe80000100800 */
[----:B------:R-:W4:Y:S01]  /*d1d0*/  LDL.LU R12, [R1+0xd24] ;  /* 0x000d2400010c7983 */ /* 0x000f220000300800 */
[----:B------:R-:W-:Y:S01]  /*d1e0*/  @P1 IMAD.MOV.U32 R66, RZ, RZ, R91 ;  /* 0x000000ffff421224 */ /* 0x000fe200078e005b */
[----:B------:R-:W-:-:S02]  /*d1f0*/  PRMT R29, RZ, 0x7610, R29 ;  /* 0x00007610ff1d7816 */ /* 0x000fc4000000001d */
[----:B------:R-:W4:Y:S01]  /*d200*/  LDL.LU R91, [R1+0xd20] ;  /* 0x000d2000015b7983 */ /* 0x000f220000300800 */
[----:B------:R-:W-:Y:S02]  /*d210*/  PRMT R28, RZ, 0x7610, R28 ;  /* 0x00007610ff1c7816 */ /* 0x000fe4000000001c */
[----:B---3--:R-:W-:-:S06]  /*d220*/  PRMT R19, RZ, 0x7610, R19 ;  /* 0x00007610ff137816 */ /* 0x008fcc0000000013 */
[----:B------:R1:W3:Y:S02]  /*d230*/  @P1 LDG.E.U16 R19, desc[UR24][R66.64] ;  /* 0x0000001842131981 */ /* 0x0002e4000c1e1500 */
[----:B-1----:R-:W-:Y:S02]  /*d240*/  @P1 IMAD.MOV.U32 R66, RZ, RZ, R3 ;  /* 0x000000ffff421224 */ /* 0x002fe400078e0003 */
[----:B------:R-:W-:-:S05]  /*d250*/  @P1 IMAD.MOV.U32 R67, RZ, RZ, R90 ;  /* 0x000000ffff431224 */ /* 0x000fca00078e005a */
[----:B------:R1:W3:Y:S01]  /*d260*/  @P1 LDG.E.U16 R29, desc[UR24][R66.64] ;  /* 0x00000018421d1981 */ /* 0x0002e2000c1e1500 */
[----:B------:R-:W-:Y:S01]  /*d270*/  PRMT R27, RZ, 0x7610, R27 ;  /* 0x00007610ff1b7816 */ /* 0x000fe2000000001b */
        /* <DEDUP_REMOVED lines=22> */
[----:B------:R1:W3:Y:S02]  /*d3e0*/  @P1 LDG.E.U16 R23, desc[UR24][R66.64] ;  /* 0x0000001842171981 */ /* 0x0002e4000c1e1500 */
[----:B-1----:R-:W-:Y:S02]  /*d3f0*/  @P1 IMAD.MOV.U32 R66, RZ, RZ, R78 ;  /* 0x000000ffff421224 */ /* 0x002fe400078e004e */
[----:B------:R-:W-:-:S05]  /*d400*/  @P1 IMAD.MOV.U32 R67, RZ, RZ, R75 ;  /* 0x000000ffff431224 */ /* 0x000fca00078e004b */
[----:B------:R1:W3:Y:S02]  /*d410*/  @P1 LDG.E.U16 R41, desc[UR24][R66.64] ;  /* 0x0000001842291981 */ /* 0x0002e4000c1e1500 */
[----:B-1----:R-:W-:Y:S02]  /*d420*/  @P1 IMAD.MOV.U32 R66, RZ, RZ, R73 ;  /* 0x000000ffff421224 */ /* 0x002fe400078e0049 */
[----:B------:R-:W-:Y:S01]  /*d430*/  @P1 IMAD.MOV.U32 R67, RZ, RZ, R74 ;  /* 0x000000ffff431224 */ /* 0x000fe200078e004a */
[----:B--2---:R-:W-:Y:S02]  /*d440*/  PRMT R22, RZ, 0x7610, R22 ;  /* 0x00007610ff167816 */ /* 0x004fe40000000016 */
[----:B----4-:R-:W-:-:S06]  /*d450*/  PRMT R12, RZ, 0x7610, R12 ;  /* 0x00007610ff0c7816 */ /* 0x010fcc000000000c */
[----:B------:R1:W2:Y:S02]  /*d460*/  @P1 LDG.E.U16 R12, desc[UR24][R66.64] ;  /* 0x00000018420c1981 */ /* 0x0002a4000c1e1500 */
[----:B-1----:R-:W-:Y:S02]  /*d470*/  @P1 IMAD.MOV.U32 R66, RZ, RZ, R72 ;  /* 0x000000ffff421224 */ /* 0x002fe400078e0048 */
[----:B------:R-:W-:-:S05]  /*d480*/  @P1 IMAD.MOV.U32 R67, RZ, RZ, R70 ;  /* 0x000000ffff431224 */ /* 0x000fca00078e0046 */
[----:B------:R1:W4:Y:S01]  /*d490*/  @P1 LDG.E.U16 R22, desc[UR24][R66.64] ;  /* 0x0000001842161981 */ /* 0x000322000c1e1500 */
[----:B------:R-:W-:Y:S02]  /*d4a0*/  PRMT R17, RZ, 0x7610, R17 ;  /* 0x00007610ff117816 */ /* 0x000fe40000000011 */
[----:B------:R-:W-:Y:S01]  /*d4b0*/  PRMT R21, RZ, 0x7610, R21 ;  /* 0x00007610ff157816 */ /* 0x000fe20000000015 */
[----:B-1----:R-:W-:Y:S02]  /*d4c0*/  @P1 IMAD.MOV.U32 R66, RZ, RZ, R65 ;  /* 0x000000ffff421224 */ /* 0x002fe400078e0041 */
[----:B------:R-:W-:Y:S01]  /*d4d0*/  @P1 IMAD.MOV.U32 R67, RZ, RZ, R71 ;  /* 0x000000ffff431224 */ /* 0x000fe200078e0047 */
[----:B---3--:R-:W-:Y:S04]  /*d4e0*/  STL [R1+0xca4], R19 ;  /* 0x000ca41301007387 */ /* 0x008fe80000100800 */
[----:B------:R-:W3:Y:S04]  /*d4f0*/  LDL.LU R90, [R1+0xd1c] ;  /* 0x000d1c00015a7983 */ /* 0x000ee80000300800 */
[----:B------:R-:W3:Y:S04]  /*d500*/  LDL.LU R3, [R1+0xd18] ;  /* 0x000d180001037983 */ /* 0x000ee80000300800 */
[----:B------:R1:W3:Y:S04]  /*d510*/  @P1 LDG.E.U16 R17, desc[UR24][R66.64] ;  /* 0x0000001842111981 */ /* 0x0002e8000c1e1500 */
[----:B------:R-:W-:Y:S04]  /*d520*/  STL [R1+0xca8], R29 ;  /* 0x000ca81d01007387 */ /* 0x000fe80000100800 */
[----:B------:R-:W3:Y:S01]  /*d530*/  LDL.LU R2, [R1+0xd14] ;  /* 0x000d140001027983 */ /* 0x000ee20000300800 */
[----:B-1----:R-:W-:-:S02]  /*d540*/  @P1 IMAD.MOV.U32 R66, RZ, RZ, R40 ;  /* 0x000000ffff421224 */ /* 0x002fc400078e0028 */
[----:B------:R-:W-:Y:S01]  /*d550*/  @P1 IMAD.MOV.U32 R67, RZ, RZ, R64 ;  /* 0x000000ffff431224 */ /* 0x000fe200078e0040 */
[----:B------:R-:W-:Y:S01]  /*d560*/  PRMT R20, RZ, 0x7610, R20 ;  /* 0x00007610ff147816 */ /* 0x000fe20000000014 */
[----:B------:R-:W-:-:S03]  /*d570*/  IMAD R68, R9, 0x6, RZ ;  /* 0x0000000609447824 */ /* 0x000fc600078e02ff */
[----:B------:R1:W3:Y:S04]  /*d580*/  @P1 LDG.E.U16 R21, desc[UR24][R66.64] ;  /* 0x0000001842151981 */ /* 0x0002e8000c1e1500 */
[----:B------:R-:W-:Y:S01]  /*d590*/  STL [R1+0xcac], R28 ;  /* 0x000cac1c01007387 */ /* 0x000fe20000100800 */
[----:B0-----:R-:W-:Y:S01]  /*d5a0*/  PRMT R13, RZ, 0x7610, R13 ;  /* 0x00007610ff0d7816 */ /* 0x001fe2000000000d */
[----:B-1----:R-:W-:Y:S02]  /*d5b0*/  @P1 IMAD.MOV.U32 R66, RZ, RZ, R10 ;  /* 0x000000ffff421224 */ /* 0x002fe400078e000a */
[----:B------:R-:W-:-:S05]  /*d5c0*/  @P1 IMAD.MOV.U32 R67, RZ, RZ, R11 ;  /* 0x000000ffff431224 */ /* 0x000fca00078e000b */
[----:B------:R0:W3:Y:S04]  /*d5d0*/  @P1 LDG.E.U16 R20, desc[UR24][R66.64] ;  /* 0x0000001842141981 */ /* 0x0000e8000c1e1500 */
[----:B------:R-:W-:Y:S04]  /*d5e0*/  STL [R1+0xcb0], R27 ;  /* 0x000cb01b01007387 */ /* 0x000fe80000100800 */
[----:B------:R-:W-:Y:S04]  /*d5f0*/  STL [R1+0xcb4], R26 ;  /* 0x000cb41a01007387 */ /* 0x000fe80000100800 */
[----:B------:R-:W-:Y:S04]  /*d600*/  STL [R1+0xcb8], R25 ;  /* 0x000cb81901007387 */ /* 0x000fe80000100800 */
[----:B------:R-:W-:Y:S04]  /*d610*/  STL [R1+0xcbc], R24 ;  /* 0x000cbc1801007387 */ /* 0x000fe80000100800 */
[----:B------:R-:W-:Y:S04]  /*d620*/  STL [R1+0xcc0], R23 ;  /* 0x000cc01701007387 */ /* 0x000fe80000100800 */
[----:B------:R-:W-:Y:S04]  /*d630*/  STL [R1+0xcc4], R41 ;  /* 0x000cc42901007387 */ /* 0x000fe80000100800 */
[----:B--2---:R-:W-:Y:S04]  /*d640*/  STL [R1+0xcc8], R12 ;  /* 0x000cc80c01007387 */ /* 0x004fe80000100800 */
[----:B----4-:R1:W-:Y:S02]  /*d650*/  STL [R1+0xccc], R22 ;  /* 0x000ccc1601007387 */ /* 0x0103e40000100800 */
[----:B-1----:R-:W-:-:S05]  /*d660*/  IMAD.WIDE R22, R68, 0x2, R4 ;  /* 0x0000000244167825 */ /* 0x002fca00078e0204 */
[----:B------:R-:W2:Y:S01]  /*d670*/  @!P3 LDG.E.U16 R13, desc[UR24][R22.64] ;  /* 0x00000018160db981 */ /* 0x000ea2000c1e1500 */
[----:B------:R-:W-:Y:S01]  /*d680*/  PRMT R32, RZ, 0x7610, R32 ;  /* 0x00007610ff207816 */ /* 0x000fe20000000020 */
[----:B------:R-:W-:Y:S01]  /*d690*/  IMAD.WIDE R10, R68, 0x2, R6 ;  /* 0x00000002440a7825 */ /* 0x000fe200078e0206 */
[----:B------:R-:W-:-:S03]  /*d6a0*/  PRMT R33, RZ, 0x7610, R33 ;  /* 0x00007610ff217816 */ /* 0x000fc60000000021 */
[----:B0-----:R-:W-:Y:S01]  /*d6b0*/  IMAD R66, R9, 0xe, RZ ;  /* 0x0000000e09427824 */ /* 0x001fe200078e02ff */
[----:B------:R0:W4:Y:S04]  /*d6c0*/  @!P3 LDG.E.U16 R32, desc[UR24][R10.64] ;  /* 0x000000180a20b981 */ /* 0x000128000c1e1500 */
[----:B---3--:R-:W-:Y:S01]  /*d6d0*/  STL [R1+0xcd0], R17 ;  /* 0x000cd01101007387 */ /* 0x008fe20000100800 */
[----:B------:R-:W-:-:S03]  /*d6e0*/  PRMT R34, RZ, 0x7610, R34 ;  /* 0x00007610ff227816 */ /* 0x000fc60000000022 */
[----:B------:R-:W-:Y:S04]  /*d6f0*/  STL [R1+0xcd4], R21 ;  /* 0x000cd41501007387 */ /* 0x000fe80000100800 */
[----:B------:R-:W-:Y:S04]  /*d700*/  STL [R1+0xcd8], R20 ;  /* 0x000cd81401007387 */ /* 0x000fe80000100800 */
[----:B------:R-:W-:Y:S04]  /*d710*/  STL.64 [R1+0x250], R22 ;  /* 0x0002501601007387 */ /* 0x000fe80000100a00 */
[----:B------:R0:W-:Y:S02]  /*d720*/  STL.64 [R1+0x248], R10 ;  /* 0x0002480a01007387 */ /* 0x0001e40000100a00 */
[----:B0-----:R-:W-:-:S05]  /*d730*/  IMAD.WIDE R10, R66, 0x2, R6 ;  /* 0x00000002420a7825 */ /* 0x001fca00078e0206 */
[----:B------:R-:W3:Y:S04]  /*d740*/  @!P5 LDG.E.U16 R34, desc[UR24][R10.64] ;  /* 0x000000180a22d981 */ /* 0x000ee8000c1e1500 */
[----:B--2---:R0:W-:Y:S02]  /*d750*/  STL [R1+0xcdc], R13 ;  /* 0x000cdc0d01007387 */ /* 0x0041e40000100800 */
[----:B0-----:R-:W-:-:S05]  /*d760*/  IMAD.WIDE R12, R66, 0x2, R4 ;  /* 0x00000002420c7825 */ /* 0x001fca00078e0204 */
[----:B------:R0:W2:Y:S01]  /*d770*/  @!P5 LDG.E.U16 R33, desc[UR24][R12.64] ;  /* 0x000000180c21d981 */ /* 0x0000a2000c1e1500 */
[----:B------:R-:W-:-:S04]  /*d780*/  LOP3.LUT R66, R90, 0xbe, RZ, 0xfc, !PT ;  /* 0x000000be5a427812 */ /* 0x000fc800078efcff */
[----:B------:R-:W-:Y:S02]  /*d790*/  ISETP.GE.AND P5, PT, R66, RZ, PT ;  /* 0x000000ff4200720c */ /* 0x000fe40003fa6270 */
[----:B------:R-:W-:Y:S01]  /*d7a0*/  IABS R68, R66 ;  /* 0x0000004200447213 */ /* 0x000fe20000000000 */
[----:B------:R-:W-:Y:S01]  /*d7b0*/  IMAD R66, R9, 0x16, RZ ;  /* 0x0000001609427824 */ /* 0x000fe200078e02ff */
[----:B----4-:R-:W-:Y:S01]  /*d7c0*/  STL [R1+0xce0], R32 ;  /* 0x000ce02001007387 */ /* 0x010fe20000100800 */
[----:B------:R-:W-:Y:S01]  /*d7d0*/  VIADD R67, R86, 0xffffffe1 ;  /* 0xffffffe156437836 */ /* 0x000fe20000000000 */
[----:B------:R-:W-:Y:S02]  /*d7e0*/  PRMT R35, RZ, 0x7610, R35 ;  /* 0x00007610ff237816 */ /* 0x000fe40000000023 */
[----:B------:R-:W4:Y:S01]  /*d7f0*/  LDL.LU R65, [R1+0x470] ;  /* 0x0004700001417983 */ /* 0x000f220000300800 */
[----:B------:R-:W-:Y:S01]  /*d800*/  PRMT R36, RZ, 0x7610, R36 ;  /* 0x00007610ff247816 */ /* 0x000fe20000000024 */
[----:B------:R-:W-:-:S02]  /*d810*/  IMAD.WIDE R20, R66, 0x2, R4 ;  /* 0x0000000242147825 */ /* 0x000fc400078e0204 */
[----:B------:R0:W-:Y:S01]  /*d820*/  STL.64 [R1+0x1d0], R12 ;  /* 0x0001d00c01007387 */ /* 0x0001e20000100a00 */
[----:B------:R-:W-:-:S03]  /*d830*/  ISETP.GE.U32.AND P3, PT, R67, 0x7fffffa2, PT ;  /* 0x7fffffa24300780c */ /* 0x000fc60003f66070 */
[----:B------:R1:W4:Y:S01]  /*d840*/  @!P4 LDG.E.U16 R35, desc[UR24][R20.64] ;  /* 0x000000181423c981 */ /* 0x000322000c1e1500 */
[----:B0-----:R-:W-:Y:S01]  /*d850*/  IMAD.WIDE R12, R66, 0x2, R6 ;  /* 0x00000002420c7825 */ /* 0x001fe200078e0206 */
[----:B------:R-:W-:-:S04]  /*d860*/  LOP3.LUT R66, R90, 0xc4, RZ, 0xfc, !PT ;  /* 0x000000c45a427812 */ /* 0x000fc800078efcff */
[----:B------:R0:W4:Y:S01]  /*d870*/  @!P4 LDG.E.U16 R36, desc[UR24][R12.64] ;  /* 0x000000180c24c981 */ /* 0x000122000c1e1500 */
[----:B------:R-:W-:Y:S02]  /*d880*/  ISETP.GE.AND P4, PT, R66, RZ, PT ;  /* 0x000000ff4200720c */ /* 0x000fe40003f86270 */
[----:B------:R-:W-:Y:S01]  /*d890*/  IABS R67, R66 ;  /* 0x0000004200437213 */ /* 0x000fe20000000000 */
[----:B------:R-:W-:Y:S02]  /*d8a0*/  IMAD.MOV.U32 R66, RZ, RZ, R68 ;  /* 0x000000ffff427224 */ /* 0x000fe400078e0044 */
[----:B------:R-:W-:Y:S01]  /*d8b0*/  IMAD R68, R9, 0x1e, RZ ;  /* 0x0000001e09447824 */ /* 0x000fe200078e02ff */
[----:B------:R-:W-:Y:S01]  /*d8c0*/  PRMT R37, RZ, 0x7610, R37 ;  /* 0x00007610ff257816 */ /* 0x000fe20000000025 */
[----:B--2---:R-:W-:Y:S04]  /*d8d0*/  STL [R1+0xce4], R33 ;  /* 0x000ce42101007387 */ /* 0x004fe80000100800 */
[----:B------:R2:W-:Y:S04]  /*d8e0*/  STL.64 [R1+0x1c8], R10 ;  /* 0x0001c80a01007387 */ /* 0x0005e80000100a00 */
[----:B--2---:R-:W2:Y:S04]  /*d8f0*/  LDL.LU R10, [R1+0x2b4] ;  /* 0x0002b400010a7983 */ /* 0x004ea80000300800 */
[----:B---3--:R-:W-:Y:S04]  /*d900*/  STL [R1+0xce8], R34 ;  /* 0x000ce82201007387 */ /* 0x008fe80000100800 */
[----:B------:R1:W-:Y:S02]  /*d910*/  STL.64 [R1+0x150], R20 ;  /* 0x0001501401007387 */ /* 0x0003e40000100a00 */
[----:B-1----:R-:W-:-:S05]  /*d920*/  IMAD.WIDE R20, R68, 0x2, R4 ;  /* 0x0000000244147825 */ /* 0x002fca00078e0204 */
[----:B------:R-:W3:Y:S01]  /*d930*/  @!P3 LDG.E.U16 R37, desc[UR24][R20.64] ;  /* 0x000000181425b981 */ /* 0x000ee2000c1e1500 */
[----:B------:R-:W-:-:S03]  /*d940*/  PRMT R38, RZ, 0x7610, R38 ;  /* 0x00007610ff267816 */ /* 0x000fc60000000026 */
[----:B----4-:R-:W-:Y:S04]  /*d950*/  STL [R1+0xd00], R35 ;  /* 0x000d002301007387 */ /* 0x010fe80000100800 */
[----:B------:R0:W-:Y:S01]  /*d960*/  STL.64 [R1+0x148], R12 ;  /* 0x0001480c01007387 */ /* 0x0001e20000100a00 */
[----:B------:R-:W-:-:S04]  /*d970*/  IMAD.HI.U32 R69, R3, R66, RZ ;  /* 0x0000004203457227 */ /* 0x000fc800078e00ff */
[----:B0-----:R-:W-:-:S04]  /*d980*/  IMAD.WIDE R12, R68, 0x2, R6 ;  /* 0x00000002440c7825 */ /* 0x001fc800078e0206 */
[----:B------:R-:W-:Y:S01]  /*d990*/  VIADD R68, R86, 0xffffffd9 ;  /* 0xffffffd956447836 */ /* 0x000fe20000000000 */
[----:B------:R0:W4:Y:S01]  /*d9a0*/  @!P3 LDG.E.U16 R38, desc[UR24][R12.64] ;  /* 0x000000180c26b981 */ /* 0x000122000c1e1500 */
[----:B------:R-:W-:-:S03]  /*d9b0*/  IMAD R71, R9, 0x26, RZ ;  /* 0x0000002609477824 */ /* 0x000fc600078e02ff */
[----:B------:R-:W-:Y:S01]  /*d9c0*/  ISETP.GE.U32.AND P3, PT, R68, 0x7fffff9a, PT ;  /* 0x7fffff9a4400780c */ /* 0x000fe20003f66070 */
[----:B------:R-:W-:Y:S01]  /*d9d0*/  IMAD.HI.U32 R68, R3, R67, RZ ;  /* 0x0000004303447227 */ /* 0x000fe200078e00ff */
[----:B------:R-:W-:Y:S03]  /*d9e0*/  STL.64 [R1+0xd0], R20 ;  /* 0x0000d01401007387 */ /* 0x000fe60000100a00 */
[----:B------:R-:W-:Y:S02]  /*d9f0*/  IMAD.MOV R70, RZ, RZ, -R69 ;  /* 0x000000ffff467224 */ /* 0x000fe400078e0a45 */
[----:B------:R-:W-:Y:S01]  /*da00*/  IMAD.MOV R69, RZ, RZ, -R68 ;  /* 0x000000ffff457224 */ /* 0x000fe200078e0a44 */
[----:B--2---:R-:W-:Y:S01]  /*da10*/  SEL R68, R65, R10, !P2 ;  /* 0x0000000a41447207 */ /* 0x004fe20005000000 */
[C---:B------:R-:W-:Y:S01]  /*da20*/  IMAD.WIDE R10, R71.reuse, 0x2, R6 ;  /* 0x00000002470a7825 */ /* 0x040fe200078e0206 */
[----:B---3--:R-:W-:Y:S04]  /*da30*/  STL.64 [R1+0xcf0], R36 ;  /* 0x000cf02401007387 */ /* 0x008fe80000100a00 */
[----:B------:R0:W-:Y:S02]  /*da40*/  STL.64 [R1+0xc8], R12 ;  /* 0x0000c80c01007387 */ /* 0x0001e40000100a00 */
[----:B0-----:R-:W-:-:S05]  /*da50*/  IMAD.WIDE R12, R71, 0x2, R4 ;  /* 0x00000002470c7825 */ /* 0x001fca00078e0204 */
[----:B------:R-:W-:Y:S04]  /*da60*/  STL.64 [R1+0x50], R12 ;  /* 0x0000500c01007387 */ /* 0x000fe80000100a00 */
[----:B------:R0:W-:Y:S04]  /*da70*/  STL.64 [R1+0x48], R10 ;  /* 0x0000480a01007387 */ /* 0x0001e80000100a00 */
[----:B------:R-:W2:Y:S04]  /*da80*/  LDL.LU R82, [R1+0x58c] ;  /* 0x00058c0001527983 */ /* 0x000ea80000300800 */
[----:B------:R-:W3:Y:S01]  /*da90*/  LDL.LU R40, [R1+0x588] ;  /* 0x0005880001287983 */ /* 0x000ee20000300800 */
[----:B------:R-:W-:-:S02]  /*daa0*/  PRMT R63, RZ, 0x7610, R63 ;  /* 0x00007610ff3f7816 */ /* 0x000fc4000000003f */
[----:B------:R-:W-:Y:S01]  /*dab0*/  PRMT R62, RZ, 0x7610, R62 ;  /* 0x00007610ff3e7816 */ /* 0x000fe2000000003e */
[----:B------:R-:W-:-:S03]  /*dac0*/  VIADD R71, R86, 0xffffffd1 ;  /* 0xffffffd156477836 */ /* 0x000fc60000000000 */
[----:B------:R-:W4:Y:S04]  /*dad0*/  @!P3 LDG.E.U16 R63, desc[UR24][R12.64] ;  /* 0x000000180c3fb981 */ /* 0x000f28000c1e1500 */
[----:B------:R0:W4:Y:S01]  /*dae0*/  @!P3 LDG.E.U16 R62, desc[UR24][R10.64] ;  /* 0x000000180a3eb981 */ /* 0x000122000c1e1500 */
[----:B------:R-:W-:Y:S02]  /*daf0*/  ISETP.GE.U32.AND P3, PT, R71, 0x7fffff92, PT ;  /* 0x7fffff924700780c */ /* 0x000fe40003f66070 */
[----:B------:R-:W-:Y:S01]  /*db00*/  PRMT R61, RZ, 0x7610, R61 ;  /* 0x00007610ff3d7816 */ /* 0x000fe2000000003d */
[----:B0-----:R-:W-:Y:S02]  /*db10*/  IMAD R11, R91, R70, R66 ;  /* 0x000000465b0b7224 */ /* 0x001fe400078e0242 */
[----:B------:R-:W-:-:S02]  /*db20*/  IMAD R70, R68, UR7, RZ ;  /* 0x0000000744467c24 */ /* 0x000fc4000f8e02ff */
[----:B------:R-:W-:Y:S01]  /*db30*/  IMAD R68, R9, 0x2e, RZ ;  /* 0x0000002e09447824 */ /* 0x000fe200078e02ff */
[----:B------:R-:W-:Y:S01]  /*db40*/  PRMT R60, RZ, 0x7610, R60 ;  /* 0x00007610ff3c7816 */ /* 0x000fe2000000003c */
[----:B------:R-:W-:Y:S02]  /*db50*/  IMAD R10, R91, R69, R67 ;  /* 0x000000455b0a7224 */ /* 0x000fe400078e0243 */
[----:B------:R-:W-:-:S04]  /*db60*/  IMAD.WIDE R66, R68, 0x2, R4 ;  /* 0x0000000244427825 */ /* 0x000fc800078e0204 */
[----:B------:R-:W-:Y:S01]  /*db70*/  IMAD.WIDE R68, R68, 0x2, R6 ;  /* 0x0000000244447825 */ /* 0x000fe200078e0206 */
[----:B------:R0:W4:Y:S04]  /*db80*/  @!P3 LDG.E.U16 R61, desc[UR24][R66.64] ;  /* 0x00000018423db981 */ /* 0x000128000c1e1500 */
[----:B------:R-:W4:Y:S01]  /*db90*/  @!P3 LDG.E.U16 R60, desc[UR24][R68.64] ;  /* 0x00000018443cb981 */ /* 0x000f22000c1e1500 */
[----:B------:R-:W-:-:S03]  /*dba0*/  LEA R13, P3, R70, R92, 0x1 ;  /* 0x0000005c460d7211 */ /* 0x000fc600078608ff */
[----:B------:R-:W-:Y:S01]  /*dbb0*/  STL.64 [R1+0xb20], R66 ;  /* 0x000b204201007387 */ /* 0x000fe20000100a00 */
[----:B------:R-:W-:-:S03]  /*dbc0*/  LEA.HI.X.SX32 R19, R70, R93, 0x1, P3 ;  /* 0x0000005d46137211 */ /* 0x000fc600018f0eff */
[----:B------:R-:W-:Y:S04]  /*dbd0*/  STL [R1+0xb38], R68 ;  /* 0x000b384401007387 */ /* 0x000fe80000100800 */
[----:B------:R-:W-:Y:S04]  /*dbe0*/  STL [R1+0xb2c], R69 ;  /* 0x000b2c4501007387 */ /* 0x000fe80000100800 */
[----:B------:R-:W-:Y:S04]  /*dbf0*/  STL [R1+0x774], R13 ;  /* 0x0007740d01007387 */ /* 0x000fe80000100800 */
[----:B------:R-:W-:Y:S04]  /*dc00*/  STL [R1+0x770], R19 ;  /* 0x0007701301007387 */ /* 0x000fe80000100800 */
[----:B------:R-:W4:Y:S04]  /*dc10*/  LDL.LU R81, [R1+0x52c] ;  /* 0x00052c0001517983 */ /* 0x000f280000300800 */
[----:B------:R-:W4:Y:S04]  /*dc20*/  LDL.LU R83, [R1+0x528] ;  /* 0x0005280001537983 */ /* 0x000f280000300800 */
[----:B------:R-:W4:Y:S04]  /*dc30*/  LDL.LU R89, [R1+0x524] ;  /* 0x0005240001597983 */ /* 0x000f280000300800 */
[----:B------:R-:W4:Y:S04]  /*dc40*/  LDL.LU R87, [R1+0x520] ;  /* 0x0005200001577983 */ /* 0x000f280000300800 */
[----:B------:R-:W4:Y:S04]  /*dc50*/  LDL.LU R88, [R1+0x304] ;  /* 0x0003040001587983 */ /* 0x000f280000300800 */
[----:B------:R-:W4:Y:S04]  /*dc60*/  LDL.LU R80, [R1+0x300] ;  /* 0x0003000001507983 */ /* 0x000f280000300800 */
[----:B------:R-:W4:Y:S04]  /*dc70*/  LDL.LU R85, [R1+0x568] ;  /* 0x0005680001557983 */ /* 0x000f280000300800 */
[----:B------:R-:W4:Y:S01]  /*dc80*/  LDL.LU R78, [R1+0x564] ;  /* 0x00056400014e7983 */ /* 0x000f220000300800 */
[----:B------:R-:W-:-:S04]  /*dc90*/  @!UP1 UIADD3 UR4, UPT, UPT, -UR6, 0x100000, URZ ;  /* 0x0010000006049890 */ /* 0x000fc8000fffe1ff */
[----:B------:R-:W-:Y:S02]  /*dca0*/  @!UP1 USHF.L.U32 UR5, UR4, 0xb, URZ ;  /* 0x0000000b04059899 */ /* 0x000fe400080006ff */
[----:B------:R-:W-:Y:S01]  /*dcb0*/  @!UP1 USHF.L.U32 UR4, UR4, 0x1, URZ ;  /* 0x0000000104049899 */ /* 0x000fe200080006ff */
[----:B------:R-:W-:Y:S01]  /*dcc0*/  VOTEU.ALL UP1, P0 ;  /* 0x0000000000ff7886 */ /* 0x000fe20000020000 */
[----:B------:R-:W4:Y:S04]  /*dcd0*/  LDL.LU R79, [R1+0x4cc] ;  /* 0x0004cc00014f7983 */ /* 0x000f280000300800 */
[----:B------:R-:W4:Y:S06]  /*dce0*/  LDL.LU R84, [R1+0x4c8] ;  /* 0x0004c80001547983 */ /* 0x000f2c0000300800 */
[----:B------:R1:W0:Y:S01]  /*dcf0*/  @!UP1 SYNCS.EXCH.64 URZ, [UR9+0x20008], UR4 ;  /* 0x0200080409ff95b2 */ /* 0x0002220008000100 */
[----:B--2---:R2:W-:Y:S04]  /*dd00*/  STS.U16 [R2+UR9], R82 ;  /* 0x0000005202007988 */ /* 0x0045e80008000409 */
[----:B---3--:R3:W-:Y:S04]  /*dd10*/  STS.U16 [R2+UR9+0x4000], R40 ;  /* 0x0040002802007988 */ /* 0x0087e80008000409 */
[----:B--2---:R-:W2:Y:S04]  /*dd20*/  LDL.LU R82, [R1+0x310] ;  /* 0x0003100001527983 */ /* 0x004ea80000300800 */
[----:B---3--:R-:W3:Y:S01]  /*dd30*/  LDL.LU R40, [R1+0x30c] ;  /* 0x00030c0001287983 */ /* 0x008ee20000300800 */
[----:B------:R-:W-:-:S02]  /*dd40*/  LOP3.LUT R70, R90, 0xc6, RZ, 0xfc, !PT ;  /* 0x000000c65a467812 */ /* 0x000fc400078efcff */
[----:B------:R-:W-:Y:S02]  /*dd50*/  LOP3.LUT R12, R90, 0xcc, RZ, 0xfc, !PT ;  /* 0x000000cc5a0c7812 */ /* 0x000fe400078efcff */
[----:B------:R-:W-:Y:S02]  /*dd60*/  ISETP.GE.AND P3, PT, R70, RZ, PT ;  /* 0x000000ff4600720c */ /* 0x000fe40003f66270 */
[----:B------:R-:W-:Y:S02]  /*dd70*/  IABS R71, R12 ;  /* 0x0000000c00477213 */ /* 0x000fe40000000000 */
[----:B------:R-:W-:-:S03]  /*dd80*/  IABS R70, R70 ;  /* 0x0000004600467213 */ /* 0x000fc60000000000 */
[----:B------:R-:W-:-:S04]  /*dd90*/  IMAD.HI.U32 R73, R3, R71, RZ ;  /* 0x0000004703497227 */ /* 0x000fc800078e00ff */
[----:B------:R-:W-:-:S04]  /*dda0*/  IMAD.HI.U32 R72, R3, R70, RZ ;  /* 0x0000004603487227 */ /* 0x000fc800078e00ff */
[----:B------:R-:W-:Y:S02]  /*ddb0*/  IMAD.MOV R73, RZ, RZ, -R73 ;  /* 0x000000ffff497224 */ /* 0x000fe400078e0a49 */
[----:B------:R-:W-:Y:S02]  /*ddc0*/  IMAD.MOV R72, RZ, RZ, -R72 ;  /* 0x000000ffff487224 */ /* 0x000fe400078e0a48 */
[C---:B------:R-:W-:Y:S02]  /*ddd0*/  IMAD R64, R91.reuse, R73, R71 ;  /* 0x000000495b407224 */ /* 0x040fe400078e0247 */
[----:B0-----:R-:W-:Y:S02]  /*dde0*/  IMAD R67, R91, R72, R70 ;  /* 0x000000485b437224 */ /* 0x001fe400078e0246 */
[----:B------:R-:W-:Y:S02]  /*ddf0*/  VIADD R73, R86, 0xffffffc9 ;  /* 0xffffffc956497836 */ /* 0x000fe40000000000 */
[----:B------:R-:W-:-:S03]  /*de00*/  IMAD R72, R9, 0x36, RZ ;  /* 0x0000003609487824 */ /* 0x000fc600078e02ff */
[----:B------:R-:W-:Y:S01]  /*de10*/  ISETP.GE.U32.AND P6, PT, R73, 0x7fffff8a, PT ;  /* 0x7fffff8a4900780c */ /* 0x000fe20003fc6070 */
[----:B------:R-:W-:-:S04]  /*de20*/  IMAD.WIDE R70, R72, 0x2, R4 ;  /* 0x0000000248467825 */ /* 0x000fc800078e0204 */
[----:B------:R-:W-:Y:S01]  /*de30*/  IMAD.WIDE R72, R72, 0x2, R6 ;  /* 0x0000000248487825 */ /* 0x000fe200078e0206 */
[----:B------:R-:W-:Y:S04]  /*de40*/  STL.64 [R1+0xb30], R70 ;  /* 0x000b304601007387 */ /* 0x000fe80000100a00 */
[----:B------:R-:W-:Y:S04]  /*de50*/  STL [R1+0xb3c], R73 ;  /* 0x000b3c4901007387 */ /* 0x000fe80000100800 */
[----:B------:R-:W3:Y:S04]  /*de60*/  LDL.LU R30, [R1+0x50c] ;  /* 0x00050c00011e7983 */ /* 0x000ee80000300800 */
[----:B------:R-:W3:Y:S04]  /*de70*/  LDL.LU R54, [R1+0x508] ;  /* 0x0005080001367983 */ /* 0x000ee80000300800 */
[----:B----4-:R0:W-:Y:S04]  /*de80*/  STS.U16 [R2+UR9+0x400], R81 ;  /* 0x0004005102007988 */ /* 0x0101e80008000409 */
[----:B------:R4:W-:Y:S04]  /*de90*/  STS.U16 [R2+UR9+0x800], R89 ;  /* 0x0008005902007988 */ /* 0x0009e80008000409 */
[----:B------:R1:W-:Y:S04]  /*dea0*/  STS.U16 [R2+UR9+0x4800], R87 ;  /* 0x0048005702007988 */ /* 0x0003e80008000409 */
[----:B0-----:R-:W3:Y:S04]  /*deb0*/  LDL.LU R81, [R1+0x55c] ;  /* 0x00055c0001517983 */ /* 0x001ee80000300800 */
[----:B----4-:R-:W4:Y:S04]  /*dec0*/  LDL.LU R89, [R1+0x558] ;  /* 0x0005580001597983 */ /* 0x010f280000300800 */
[----:B-1----:R-:W4:Y:S04]  /*ded0*/  LDL.LU R87, [R1+0x328] ;  /* 0x0003280001577983 */ /* 0x002f280000300800 */
[----:B------:R0:W-:Y:S04]  /*dee0*/  STS.U16 [R2+UR9+0x5000], R78 ;  /* 0x0050004e02007988 */ /* 0x0001e80008000409 */
[----:B------:R1:W-:Y:S01]  /*def0*/  STS.U16 [R2+UR9+0xc00], R88 ;  /* 0x000c005802007988 */ /* 0x0003e20008000409 */
[----:B0-----:R-:W-:-:S03]  /*df00*/  IMAD R78, R9, 0x7, RZ ;  /* 0x00000007094e7824 */ /* 0x001fc600078e02ff */
[----:B------:R0:W-:Y:S01]  /*df10*/  STS.U16 [R2+UR9+0x4c00], R80 ;  /* 0x004c005002007988 */ /* 0x0001e20008000409 */
[----:B------:R-:W-:-:S03]  /*df20*/  IMAD.WIDE R22, R78, 0x2, R4 ;  /* 0x000000024e167825 */ /* 0x000fc600078e0204 */
[----:B-1----:R-:W4:Y:S01]  /*df30*/  LDL.LU R88, [R1+0x324] ;  /* 0x0003240001587983 */ /* 0x002f220000300800 */
[----:B------:R-:W-:-:S03]  /*df40*/  IMAD.WIDE R20, R78, 0x2, R6 ;  /* 0x000000024e147825 */ /* 0x000fc600078e0206 */
[----:B0-----:R-:W4:Y:S04]  /*df50*/  LDL.LU R80, [R1+0x308] ;  /* 0x0003080001507983 */ /* 0x001f280000300800 */
[----:B------:R-:W-:Y:S04]  /*df60*/  STL.64 [R1+0x240], R22 ;  /* 0x0002401601007387 */ /* 0x000fe80000100a00 */
[----:B------:R-:W-:Y:S04]  /*df70*/  STL.64 [R1+0x238], R20 ;  /* 0x0002381401007387 */ /* 0x000fe80000100a00 */
[----:B------:R-:W4:Y:S04]  /*df80*/  LDL.LU R31, [R1+0x580] ;  /* 0x00058000011f7983 */ /* 0x000f280000300800 */
[----:B------:R0:W-:Y:S04]  /*df90*/  STS.U16 [R2+UR9+0x4400], R83 ;  /* 0x0044005302007988 */ /* 0x0001e80008000409 */
[----:B------:R1:W-:Y:S04]  /*dfa0*/  STS.U16 [R2+UR9+0x1000], R85 ;  /* 0x0010005502007988 */ /* 0x0003e80008000409 */
[----:B------:R1:W-:Y:S04]  /*dfb0*/  STS.U16 [R2+UR9+0x5400], R84 ;  /* 0x0054005402007988 */ /* 0x0003e80008000409 */
[----:B0-----:R-:W4:Y:S04]  /*dfc0*/  LDL.LU R83, [R1+0x504] ;  /* 0x0005040001537983 */ /* 0x001f280000300800 */
[----:B-1----:R-:W4:Y:S04]  /*dfd0*/  LDL.LU R85, [R1+0x500] ;  /* 0x0005000001557983 */ /* 0x002f280000300800 */
[----:B------:R-:W4:Y:S04]  /*dfe0*/  LDL.LU R84, [R1+0x4fc] ;  /* 0x0004fc0001547983 */ /* 0x000f280000300800 */
[----:B--2---:R0:W-:Y:S04]  /*dff0*/  STS.U16 [R2+UR9+0x1800], R82 ;  /* 0x0018005202007988 */ /* 0x0041e80008000409 */
[----:B---3--:R1:W-:Y:S04]  /*e000*/  STS.U16 [R2+UR9+0x5800], R40 ;  /* 0x0058002802007988 */ /* 0x0083e80008000409 */
[----:B0-----:R-:W2:Y:S04]  /*e010*/  LDL.LU R82, [R1+0x4f8] ;  /* 0x0004f80001527983 */ /* 0x001ea80000300800 */
[----:B-1----:R-:W3:Y:S01]  /*e020*/  LDL.LU R40, [R1+0x2fc] ;  /* 0x0002fc0001287983 */ /* 0x002ee20000300800 */
[----:B------:R-:W-:-:S02]  /*e030*/  PRMT R57, RZ, 0x7610, R57 ;  /* 0x00007610ff397816 */ /* 0x000fc40000000039 */
[----:B------:R-:W-:Y:S01]  /*e040*/  PRMT R50, RZ, 0x7610, R50 ;  /* 0x00007610ff327816 */ /* 0x000fe20000000032 */
[----:B------:R-:W-:-:S03]  /*e050*/  VIADD R77, R86, 0xffffffc1 ;  /* 0xffffffc1564d7836 */ /* 0x000fc60000000000 */
[----:B------:R-:W3:Y:S04]  /*e060*/  @!P6 LDG.E.U16 R57, desc[UR24][R70.64] ;  /* 0x000000184639e981 */ /* 0x000ee8000c1e1500 */
[----:B------:R-:W3:Y:S01]  /*e070*/  @!P6 LDG.E.U16 R50, desc[UR24][R72.64] ;  /* 0x000000184832e981 */ /* 0x000ee2000c1e1500 */
[----:B------:R-:W-:Y:S01]  /*e080*/  ISETP.GE.U32.AND P6, PT, R77, 0x7fffff82, PT ;  /* 0x7fffff824d00780c */ /* 0x000fe20003fc6070 */
[----:B------:R-:W-:Y:S01]  /*e090*/  IMAD R76, R9, 0x3e, RZ ;  /* 0x0000003e094c7824 */ /* 0x000fe200078e02ff */
[----:B------:R-:W-:Y:S01]  /*e0a0*/  PRMT R56, RZ, 0x7610, R56 ;  /* 0x00007610ff387816 */ /* 0x000fe20000000038 */
[----:B------:R0:W-:Y:S01]  /*e0b0*/  STS.U16 [R2+UR9+0x1400], R79 ;  /* 0x0014004f02007988 */ /* 0x0001e20008000409 */
[----:B------:R-:W-:Y:S01]  /*e0c0*/  PRMT R53, RZ, 0x7610, R53 ;  /* 0x00007610ff357816 */ /* 0x000fe20000000035 */
[----:B------:R-:W-:-:S04]  /*e0d0*/  IMAD.WIDE R74, R76, 0x2, R4 ;  /* 0x000000024c4a7825 */ /* 0x000fc800078e0204 */
[----:B------:R-:W-:-:S04]  /*e0e0*/  IMAD.WIDE R76, R76, 0x2, R6 ;  /* 0x000000024c4c7825 */ /* 0x000fc800078e0206 */
[C---:B0-----:R-:W-:Y:S01]  /*e0f0*/  VIADD R79, R86.reuse, 0xfffffff8 ;  /* 0xfffffff8564f7836 */ /* 0x041fe20000000000 */
[----:B------:R-:W3:Y:S04]  /*e100*/  @!P6 LDG.E.U16 R56, desc[UR24][R74.64] ;  /* 0x000000184a38e981 */ /* 0x000ee8000c1e1500 */
[----:B------:R-:W3:Y:S01]  /*e110*/  @!P6 LDG.E.U16 R53, desc[UR24][R76.64] ;  /* 0x000000184c35e981 */ /* 0x000ee2000c1e1500 */
[----:B------:R-:W-:Y:S02]  /*e120*/  ISETP.GE.U32.AND P6, PT, R79, 0x7fffffb9, PT ;  /* 0x7fffffb94f00780c */ /* 0x000fe40003fc6070 */
[----:B------:R-:W-:Y:S02]  /*e130*/  PRMT R52, RZ, 0x7610, R52 ;  /* 0x00007610ff347816 */ /* 0x000fe40000000034 */
[----:B------:R-:W-:Y:S01]  /*e140*/  PRMT R51, RZ, 0x7610, R51 ;  /* 0x00007610ff337816 */ /* 0x000fe20000000033 */
[----:B------:R-:W-:Y:S01]  /*e150*/  VIADD R79, R86, 0xfffffff0 ;  /* 0xfffffff0564f7836 */ /* 0x000fe20000000000 */
[----:B------:R-:W-:Y:S01]  /*e160*/  LOP3.LUT R12, R2, 0x10, RZ, 0x3c, !PT ;  /* 0x00000010020c7812 */ /* 0x000fe200078e3cff */
[----:B------:R0:W-:Y:S01]  /*e170*/  STS.U16 [R2+UR9+0x1c00], R30 ;  /* 0x001c001e02007988 */ /* 0x0001e20008000409 */
[----:B------:R-:W-:-:S05]  /*e180*/  IMAD R78, R9, 0xf, RZ ;  /* 0x0000000f094e7824 */ /* 0x000fca00078e02ff */
[----:B------:R1:W3:Y:S04]  /*e190*/  @!P6 LDG.E.U16 R52, desc[UR24][R22.64] ;  /* 0x000000181634e981 */ /* 0x0002e8000c1e1500 */
[----:B------:R1:W3:Y:S01]  /*e1a0*/  @!P6 LDG.E.U16 R51, desc[UR24][R20.64] ;  /* 0x000000181433e981 */ /* 0x0002e2000c1e1500 */
[----:B------:R-:W-:-:S03]  /*e1b0*/  ISETP.GE.U32.AND P6, PT, R79, 0x7fffffb1, PT ;  /* 0x7fffffb14f00780c */ /* 0x000fc60003fc6070 */
[----:B------:R1:W-:Y:S01]  /*e1c0*/  STS.U16 [R2+UR9+0x5c00], R54 ;  /* 0x005c003602007988 */ /* 0x0003e20008000409 */
[----:B------:R-:W-:-:S03]  /*e1d0*/  PRMT R55, RZ, 0x7610, R55 ;  /* 0x00007610ff377816 */ /* 0x000fc60000000037 */
[----:B0-----:R-:W3:Y:S01]  /*e1e0*/  LDL.LU R30, [R1+0x540] ;  /* 0x00054000011e7983 */ /* 0x001ee20000300800 */
[----:B-1----:R-:W-:-:S03]  /*e1f0*/  IMAD.WIDE R22, R78, 0x2, R4 ;  /* 0x000000024e167825 */ /* 0x002fc600078e0204 */
[----:B------:R0:W-:Y:S01]  /*e200*/  STS.U16 [R12+UR9+0x480], R81 ;  /* 0x000480510c007988 */ /* 0x0001e20008000409 */
[----:B------:R-:W-:-:S03]  /*e210*/  IMAD.WIDE R20, R78, 0x2, R6 ;  /* 0x000000024e147825 */ /* 0x000fc600078e0206 */
[----:B------:R-:W3:Y:S01]  /*e220*/  LDL.LU R54, [R1+0x53c] ;  /* 0x00053c0001367983 */ /* 0x000ee20000300800 */
[----:B------:R-:W-:-:S03]  /*e230*/  IMAD R78, R9, 0x17, RZ ;  /* 0x00000017094e7824 */ /* 0x000fc600078e02ff */
[----:B----4-:R1:W-:Y:S04]  /*e240*/  STS.U16 [R12+UR9+0x4480], R89 ;  /* 0x004480590c007988 */ /* 0x0103e80008000409 */
[----:B0-----:R-:W4:Y:S04]  /*e250*/  LDL.LU R81, [R1+0x538] ;  /* 0x0005380001517983 */ /* 0x001f280000300800 */
[----:B------:R0:W-:Y:S04]  /*e260*/  STS.U16 [R12+UR9+0x880], R87 ;  /* 0x000880570c007988 */ /* 0x0001e80008000409 */
[----:B-1----:R-:W4:Y:S01]  /*e270*/  LDL.LU R89, [R1+0x4c4] ;  /* 0x0004c40001597983 */ /* 0x002f220000300800 */
[----:B------:R-:W-:-:S03]  /*e280*/  PRMT R59, RZ, 0x7610, R59 ;  /* 0x00007610ff3b7816 */ /* 0x000fc6000000003b */
[----:B------:R1:W4:Y:S04]  /*e290*/  @!P6 LDG.E.U16 R55, desc[UR24][R22.64] ;  /* 0x000000181637e981 */ /* 0x000328000c1e1500 */
[----:B0-----:R-:W4:Y:S04]  /*e2a0*/  LDL.LU R87, [R1+0x4c0] ;  /* 0x0004c00001577983 */ /* 0x001f280000300800 */
[----:B------:R1:W-:Y:S04]  /*e2b0*/  STL.64 [R1+0x1c0], R22 ;  /* 0x0001c01601007387 */ /* 0x0003e80000100a00 */
[----:B------:R0:W-:Y:S04]  /*e2c0*/  STS.U16 [R12+UR9+0x4880], R88 ;  /* 0x004880580c007988 */ /* 0x0001e80008000409 */
[----:B------:R0:W-:Y:S01]  /*e2d0*/  STS.U16 [R12+UR9+0xc80], R80 ;  /* 0x000c80500c007988 */ /* 0x0001e20008000409 */
[----:B-1----:R-:W-:-:S03]  /*e2e0*/  IMAD.WIDE R22, R78, 0x2, R4 ;  /* 0x000000024e167825 */ /* 0x002fc600078e0204 */
[----:B------:R1:W4:Y:S04]  /*e2f0*/  @!P6 LDG.E.U16 R59, desc[UR24][R20.64] ;  /* 0x00000018143be981 */ /* 0x000328000c1e1500 */
[----:B0-----:R-:W4:Y:S04]  /*e300*/  LDL.LU R88, [R1+0x4e4] ;  /* 0x0004e40001587983 */ /* 0x001f280000300800 */
[----:B------:R-:W4:Y:S04]  /*e310*/  LDL.LU R80, [R1+0x4e0] ;  /* 0x0004e00001507983 */ /* 0x000f280000300800 */
[----:B------:R1:W-:Y:S04]  /*e320*/  STL.64 [R1+0x1b8], R20 ;  /* 0x0001b81401007387 */ /* 0x0003e80000100a00 */
[----:B------:R0:W-:Y:S04]  /*e330*/  STS.U16 [R12+UR9+0x4c80], R31 ;  /* 0x004c801f0c007988 */ /* 0x0001e80008000409 */
[----:B------:R-:W-:Y:S01]  /*e340*/  STL.64 [R1+0x140], R22 ;  /* 0x0001401601007387 */ /* 0x000fe20000100a00 */
[----:B-1----:R-:W-:-:S03]  /*e350*/  IMAD.WIDE R20, R78, 0x2, R6 ;  /* 0x000000024e147825 */ /* 0x002fc600078e0206 */
[----:B0-----:R-:W4:Y:S04]  /*e360*/  LDL.LU R31, [R1+0x554] ;  /* 0x00055400011f7983 */ /* 0x001f280000300800 */
[----:B------:R0:W-:Y:S04]  /*e370*/  STS.U16 [R12+UR9+0x1080], R83 ;  /* 0x001080530c007988 */ /* 0x0001e80008000409 */
[----:B------:R1:W-:Y:S04]  /*e380*/  STS.U16 [R12+UR9+0x5080], R85 ;  /* 0x005080550c007988 */ /* 0x0003e80008000409 */
[----:B------:R1:W-:Y:S04]  /*e390*/  STS.U16 [R12+UR9+0x1480], R84 ;  /* 0x001480540c007988 */ /* 0x0003e80008000409 */
[----:B0-----:R-:W4:Y:S04]  /*e3a0*/  LDL.LU R83, [R1+0x54c] ;  /* 0x00054c0001537983 */ /* 0x001f280000300800 */
[----:B------:R-:W-:Y:S04]  /*e3b0*/  STL.64 [R1+0x138], R20 ;  /* 0x0001381401007387 */ /* 0x000fe80000100a00 */
[----:B-1----:R-:W4:Y:S04]  /*e3c0*/  LDL.LU R85, [R1+0x548] ;  /* 0x0005480001557983 */ /* 0x002f280000300800 */
[----:B------:R-:W4:Y:S04]  /*e3d0*/  LDL.LU R84, [R1+0x544] ;  /* 0x0005440001547983 */ /* 0x000f280000300800 */
[----:B--2---:R0:W-:Y:S04]  /*e3e0*/  STS.U16 [R12+UR9+0x5480], R82 ;  /* 0x005480520c007988 */ /* 0x0041e80008000409 */
[----:B---3--:R1:W-:Y:S04]  /*e3f0*/  STS.U16 [R12+UR9+0x1880], R40 ;  /* 0x001880280c007988 */ /* 0x0083e80008000409 */
[----:B0-----:R-:W2:Y:S04]  /*e400*/  LDL.LU R82, [R1+0x31c] ;  /* 0x00031c0001527983 */ /* 0x001ea80000300800 */
[----:B-1----:R-:W3:Y:S01]  /*e410*/  LDL.LU R40, [R1+0x318] ;  /* 0x0003180001287983 */ /* 0x002ee20000300800 */
[----:B------:R-:W-:-:S05]  /*e420*/  VIADD R79, R86, 0xffffffe8 ;  /* 0xffffffe8564f7836 */ /* 0x000fca0000000000 */
[----:B------:R-:W-:Y:S02]  /*e430*/  ISETP.GE.U32.AND P6, PT, R79, 0x7fffffa9, PT ;  /* 0x7fffffa94f00780c */ /* 0x000fe40003fc6070 */
[----:B------:R-:W-:Y:S02]  /*e440*/  PRMT R58, RZ, 0x7610, R58 ;  /* 0x00007610ff3a7816 */ /* 0x000fe4000000003a */
[----:B------:R-:W-:Y:S01]  /*e450*/  PRMT R15, RZ, 0x7610, R15 ;  /* 0x00007610ff0f7816 */ /* 0x000fe2000000000f */
[----:B------:R-:W-:-:S08]  /*e460*/  IMAD R78, R9, 0x1f, RZ ;  /* 0x0000001f094e7824 */ /* 0x000fd000078e02ff */
[----:B------:R0:W3:Y:S04]  /*e470*/  @!P6 LDG.E.U16 R58, desc[UR24][R22.64] ;  /* 0x00000018163ae981 */ /* 0x0000e8000c1e1500 */
[----:B------:R1:W3:Y:S01]  /*e480*/  @!P6 LDG.E.U16 R15, desc[UR24][R20.64] ;  /* 0x00000018140fe981 */ /* 0x0002e2000c1e1500 */
[----:B0-----:R-:W-:-:S04]  /*e490*/  IMAD.WIDE R22, R78, 0x2, R4 ;  /* 0x000000024e167825 */ /* 0x001fc800078e0204 */
[----:B-1----:R-:W-:Y:S01]  /*e4a0*/  IMAD.WIDE R20, R78, 0x2, R6 ;  /* 0x000000024e147825 */ /* 0x002fe200078e0206 */
[----:B------:R-:W-:Y:S04]  /*e4b0*/  STS.U16 [R12+UR9+0x5880], R30 ;  /* 0x0058801e0c007988 */ /* 0x000fe80008000409 */
[----:B------:R0:W-:Y:S04]  /*e4c0*/  STS.U16 [R12+UR9+0x1c80], R54 ;  /* 0x001c80360c007988 */ /* 0x0001e80008000409 */
[----:B----4-:R1:W-:Y:S04]  /*e4d0*/  STS.U16 [R12+UR9+0x5c80], R81 ;  /* 0x005c80510c007988 */ /* 0x0103e80008000409 */
[----:B0-----:R-:W4:Y:S04]  /*e4e0*/  LDL.LU R54, [R1+0x57c] ;  /* 0x00057c0001367983 */ /* 0x001f280000300800 */
[----:B------:R0:W-:Y:S04]  /*e4f0*/  STS.U16 [R12+UR9+0x80], R89 ;  /* 0x000080590c007988 */ /* 0x0001e80008000409 */
[----:B-1----:R-:W4:Y:S04]  /*e500*/  LDL.LU R81, [R1+0x578] ;  /* 0x0005780001517983 */ /* 0x002f280000300800 */
[----:B------:R1:W-:Y:S04]  /*e510*/  STS.U16 [R12+UR9+0x4080], R87 ;  /* 0x004080570c007988 */ /* 0x0003e80008000409 */
[----:B0-----:R-:W4:Y:S01]  /*e520*/  LDL.LU R89, [R1+0x4f4] ;  /* 0x0004f40001597983 */ /* 0x001f220000300800 */
[----:B-1----:R-:W-:-:S03]  /*e530*/  LOP3.LUT R12, R2, 0x20, RZ, 0x3c, !PT ;  /* 0x00000020020c7812 */ /* 0x002fc600078e3cff */
[----:B------:R-:W4:Y:S04]  /*e540*/  LDL.LU R87, [R1+0x4f0] ;  /* 0x0004f00001577983 */ /* 0x000f280000300800 */
[----:B------:R0:W-:Y:S04]  /*e550*/  STS.U16 [R12+UR9+0x100], R88 ;  /* 0x000100580c007988 */ /* 0x0001e80008000409 */
[----:B------:R1:W-:Y:S04]  /*e560*/  STS.U16 [R12+UR9+0x4100], R80 ;  /* 0x004100500c007988 */ /* 0x0003e80008000409 */
[----:B0-----:R-:W4:Y:S04]  /*e570*/  LDL.LU R88, [R1+0x4ec] ;  /* 0x0004ec0001587983 */ /* 0x001f280000300800 */
[----:B-1----:R-:W4:Y:S04]  /*e580*/  LDL.LU R80, [R1+0x4e8] ;  /* 0x0004e80001507983 */ /* 0x002f280000300800 */
[----:B------:R-:W-:Y:S04]  /*e590*/  STL.64 [R1+0xc0], R22 ;  /* 0x0000c01601007387 */ /* 0x000fe80000100a00 */
[----:B------:R-:W-:Y:S04]  /*e5a0*/  STL.64 [R1+0xb8], R20 ;  /* 0x0000b81401007387 */ /* 0x000fe80000100a00 */
[----:B------:R0:W-:Y:S04]  /*e5b0*/  STS.U16 [R12+UR9+0x500], R31 ;  /* 0x0005001f0c007988 */ /* 0x0001e80008000409 */
[----:B------:R-:W4:Y:S04]  /*e5c0*/  LDL.LU R30, [R1+0x534] ;  /* 0x00053400011e7983 */ /* 0x000f280000300800 */
[----:B0-----:R-:W4:Y:S04]  /*e5d0*/  LDL.LU R31, [R1+0x530] ;  /* 0x00053000011f7983 */ /* 0x001f280000300800 */
[----:B------:R0:W-:Y:S04]  /*e5e0*/  STS.U16 [R12+UR9+0x4500], R83 ;  /* 0x004500530c007988 */ /* 0x0001e80008000409 */
[----:B------:R1:W-:Y:S04]  /*e5f0*/  STS.U16 [R12+UR9+0x900], R85 ;  /* 0x000900550c007988 */ /* 0x0003e80008000409 */
[----:B0-----:R-:W4:Y:S04]  /*e600*/  LDL.LU R83, [R1+0x570] ;  /* 0x0005700001537983 */ /* 0x001f280000300800 */
[----:B------:R0:W-:Y:S04]  /*e610*/  STS.U16 [R12+UR9+0x4900], R84 ;  /* 0x004900540c007988 */ /* 0x0001e80008000409 */
[----:B-1----:R-:W4:Y:S04]  /*e620*/  LDL.LU R85, [R1+0x56c] ;  /* 0x00056c0001557983 */ /* 0x002f280000300800 */
[----:B0-----:R-:W4:Y:S04]  /*e630*/  LDL.LU R84, [R1+0x4dc] ;  /* 0x0004dc0001547983 */ /* 0x001f280000300800 */
        /* <DEDUP_REMOVED lines=13> */
[----:B------:R-:W-:Y:S04]  /*e710*/  STL.64 [R1+0x40], R22 ;  /* 0x0000401601007387 */ /* 0x000fe80000100a00 */
[----:B------:R-:W-:Y:S04]  /*e720*/  STL.64 [R1+0x38], R20 ;  /* 0x0000381401007387 */ /* 0x000fe80000100a00 */
[----:B----4-:R0:W-:Y:S04]  /*e730*/  STS.U16 [R12+UR9+0x1100], R54 ;  /* 0x001100360c007988 */ /* 0x0101e80008000409 */
[----:B------:R-:W-:Y:S04]  /*e740*/  STS.U16 [R12+UR9+0x5100], R81 ;  /* 0x005100510c007988 */ /* 0x000fe80008000409 */
[----:B0-----:R-:W4:Y:S04]  /*e750*/  LDL.LU R54, [R1+0x51c] ;  /* 0x00051c0001367983 */ /* 0x001f280000300800 */
[----:B------:R0:W-:Y:S04]  /*e760*/  STS.U16 [R12+UR9+0x1500], R89 ;  /* 0x001500590c007988 */ /* 0x0001e80008000409 */
[----:B------:R1:W-:Y:S04]  /*e770*/  STS.U16 [R12+UR9+0x5500], R87 ;  /* 0x005500570c007988 */ /* 0x0003e80008000409 */
[----:B0-----:R-:W4:Y:S04]  /*e780*/  LDL.LU R89, [R1+0x518] ;  /* 0x0005180001597983 */ /* 0x001f280000300800 */
[----:B-1----:R-:W4:Y:S04]  /*e790*/  LDL.LU R87, [R1+0x514] ;  /* 0x0005140001577983 */ /* 0x002f280000300800 */
[----:B------:R0:W-:Y:S04]  /*e7a0*/  STS.U16 [R12+UR9+0x1900], R88 ;  /* 0x001900580c007988 */ /* 0x0001e80008000409 */
[----:B------:R-:W-:Y:S04]  /*e7b0*/  STS.U16 [R12+UR9+0x5900], R80 ;  /* 0x005900500c007988 */ /* 0x000fe80008000409 */
[----:B0-----:R-:W4:Y:S04]  /*e7c0*/  LDL.LU R88, [R1+0x510] ;  /* 0x0005100001587983 */ /* 0x001f280000300800 */
[----:B------:R-:W4:Y:S04]  /*e7d0*/  LDL.LU R26, [R1+0x560] ;  /* 0x00056000011a7983 */ /* 0x000f280000300800 */
[----:B------:R-:W4:Y:S04]  /*e7e0*/  LDL.LU R29, [R1+0x314] ;  /* 0x00031400011d7983 */ /* 0x000f280000300800 */
[----:B------:R0:W-:Y:S04]  /*e7f0*/  STS.U16 [R12+UR9+0x1d00], R30 ;  /* 0x001d001e0c007988 */ /* 0x0001e80008000409 */
[----:B------:R1:W-:Y:S04]  /*e800*/  STS.U16 [R12+UR9+0x5d00], R31 ;  /* 0x005d001f0c007988 */ /* 0x0003e80008000409 */
[----:B0-----:R-:W4:Y:S01]  /*e810*/  LDL.LU R30, [R1+0x574] ;  /* 0x00057400011e7983 */ /* 0x001f220000300800 */
[----:B-1----:R-:W-:-:S03]  /*e820*/  LOP3.LUT R12, R2, 0x30, RZ, 0x3c, !PT ;  /* 0x00000030020c7812 */ /* 0x002fc600078e3cff */
[----:B------:R-:W4:Y:S04]  /*e830*/  LDL.LU R31, [R1+0x590] ;  /* 0x00059000011f7983 */ /* 0x000f280000300800 */
[----:B------:R-:W-:Y:S04]  /*e840*/  STS.U16 [R12+UR9+0x180], R83 ;  /* 0x000180530c007988 */ /* 0x000fe80008000409 */
[----:B------:R-:W-:Y:S04]  /*e850*/  STS.U16 [R12+UR9+0x4180], R85 ;  /* 0x004180550c007988 */ /* 0x000fe80008000409 */
[----:B------:R-:W-:Y:S04]  /*e860*/  STS.U16 [R12+UR9+0x580], R84 ;  /* 0x000580540c007988 */ /* 0x000fe80008000409 */
[----:B--2---:R-:W-:Y:S04]  /*e870*/  STS.U16 [R12+UR9+0x4580], R82 ;  /* 0x004580520c007988 */ /* 0x004fe80008000409 */
[----:B---3--:R0:W-:Y:S04]  /*e880*/  STS.U16 [R12+UR9+0x980], R40 ;  /* 0x000980280c007988 */ /* 0x0081e80008000409 */
[----:B------:R1:W-:Y:S04]  /*e890*/  STS.U16 [R12+UR9+0x4980], R0 ;  /* 0x004980000c007988 */ /* 0x0003e80008000409 */
[----:B0-----:R-:W2:Y:S04]  /*e8a0*/  LDL.LU R40, [R1+0x320] ;  /* 0x0003200001287983 */ /* 0x001ea80000300800 */
[----:B-1----:R-:W3:Y:S01]  /*e8b0*/  LDL.LU R0, [R1+0xd10] ;  /* 0x000d100001007983 */ /* 0x002ee20000300800 */
[----:B------:R-:W-:Y:S01]  /*e8c0*/  VIADD R79, R86, 0xffffffd8 ;  /* 0xffffffd8564f7836 */ /* 0x000fe20000000000 */
[----:B------:R-:W-:-:S02]  /*e8d0*/  PRMT R43, RZ, 0x7610, R43 ;  /* 0x00007610ff2b7816 */ /* 0x000fc4000000002b */
[----:B------:R-:W-:Y:S01]  /*e8e0*/  PRMT R44, RZ, 0x7610, R44 ;  /* 0x00007610ff2c7816 */ /* 0x000fe2000000002c */
[----:B------:R-:W-:Y:S01]  /*e8f0*/  VIADD R81, R86, 0xffffffd0 ;  /* 0xffffffd056517836 */ /* 0x000fe20000000000 */
[----:B------:R-:W-:Y:S01]  /*e900*/  ISETP.GE.U32.AND P6, PT, R79, 0x7fffff99, PT ;  /* 0x7fffff994f00780c */ /* 0x000fe20003fc6070 */
[----:B------:R-:W-:Y:S01]  /*e910*/  IMAD R80, R9, 0x2f, RZ ;  /* 0x0000002f09507824 */ /* 0x000fe200078e02ff */
[----:B------:R-:W-:Y:S02]  /*e920*/  PRMT R45, RZ, 0x7610, R45 ;  /* 0x00007610ff2d7816 */ /* 0x000fe4000000002d */
[----:B------:R-:W-:Y:S01]  /*e930*/  PRMT R46, RZ, 0x7610, R46 ;  /* 0x00007610ff2e7816 */ /* 0x000fe2000000002e */
[----:B------:R-:W-:Y:S01]  /*e940*/  IMAD.WIDE R78, R80, 0x2, R4 ;  /* 0x00000002504e7825 */ /* 0x000fe200078e0204 */
[----:B------:R-:W-:Y:S01]  /*e950*/  PRMT R47, RZ, 0x7610, R47 ;  /* 0x00007610ff2f7816 */ /* 0x000fe2000000002f */
[----:B------:R-:W2:Y:S02]  /*e960*/  LDL.LU R27, [R1+0x5a4] ;  /* 0x0005a400011b7983 */ /* 0x000ea40000300800 */
[----:B------:R-:W-:-:S02]  /*e970*/  VIADD R85, R86, 0xffffffc8 ;  /* 0xffffffc856557836 */ /* 0x000fc40000000000 */
[----:B------:R-:W-:Y:S01]  /*e980*/  IMAD R84, R9, 0x37, RZ ;  /* 0x0000003709547824 */ /* 0x000fe200078e02ff */
[----:B------:R-:W-:Y:S01]  /*e990*/  PRMT R48, RZ, 0x7610, R48 ;  /* 0x00007610ff307816 */ /* 0x000fe20000000030 */
[----:B------:R-:W2:Y:S04]  /*e9a0*/  @!P6 LDG.E.U16 R43, desc[UR24][R22.64] ;  /* 0x00000018162be981 */ /* 0x000ea8000c1e1500 */
[----:B------:R0:W2:Y:S01]  /*e9b0*/  @!P6 LDG.E.U16 R44, desc[UR24][R20.64] ;  /* 0x00000018142ce981 */ /* 0x0000a2000c1e1500 */
[----:B------:R-:W-:Y:S01]  /*e9c0*/  ISETP.GE.U32.AND P6, PT, R81, 0x7fffff91, PT ;  /* 0x7fffff915100780c */ /* 0x000fe20003fc6070 */
[----:B------:R-:W-:Y:S02]  /*e9d0*/  IMAD.WIDE R80, R80, 0x2, R6 ;  /* 0x0000000250507825 */ /* 0x000fe400078e0206 */
[----:B------:R-:W2:Y:S02]  /*e9e0*/  LDL.LU R28, [R1+0x5a0] ;  /* 0x0005a000011c7983 */ /* 0x000ea40000300800 */
[----:B------:R-:W-:-:S08]  /*e9f0*/  IMAD.WIDE R82, R84, 0x2, R4 ;  /* 0x0000000254527825 */ /* 0x000fd000078e0204 */
[----:B------:R-:W2:Y:S04]  /*ea00*/  @!P6 LDG.E.U16 R45, desc[UR24][R78.64] ;  /* 0x000000184e2de981 */ /* 0x000ea8000c1e1500 */
[----:B------:R-:W2:Y:S01]  /*ea10*/  @!P6 LDG.E.U16 R46, desc[UR24][R80.64] ;  /* 0x00000018502ee981 */ /* 0x000ea2000c1e1500 */
[----:B------:R-:W-:Y:S01]  /*ea20*/  ISETP.GE.U32.AND P6, PT, R85, 0x7fffff89, PT ;  /* 0x7fffff895500780c */ /* 0x000fe20003fc6070 */
[----:B------:R-:W-:Y:S02]  /*ea30*/  IMAD.WIDE R84, R84, 0x2, R6 ;  /* 0x0000000254547825 */ /* 0x000fe400078e0206 */
[----:B----4-:R1:W-:Y:S10]  /*ea40*/  STS.U16 [R12+UR9+0xd80], R54 ;  /* 0x000d80360c007988 */ /* 0x0103f40008000409 */
[----:B------:R-:W4:Y:S04]  /*ea50*/  @!P6 LDG.E.U16 R47, desc[UR24][R82.64] ;  /* 0x00000018522fe981 */ /* 0x000f28000c1e1500 */
[----:B------:R-:W4:Y:S04]  /*ea60*/  @!P6 LDG.E.U16 R48, desc[UR24][R84.64] ;  /* 0x000000185430e981 */ /* 0x000f28000c1e1500 */
[----:B-1----:R-:W4:Y:S04]  /*ea70*/  LDL.LU R54, [R1+0x370] ;  /* 0x0003700001367983 */ /* 0x002f280000300800 */
[----:B------:R1:W-:Y:S02]  /*ea80*/  STS.U16 [R12+UR9+0x4d80], R89 ;  /* 0x004d80590c007988 */ /* 0x0003e40008000409 */
[----:B-1----:R-:W-:-:S02]  /*ea90*/  VIADD R89, R86, 0xffffffc0 ;  /* 0xffffffc056597836 */ /* 0x002fc40000000000 */
[----:B------:R-:W-:Y:S03]  /*eaa0*/  STS.U16 [R12+UR9+0x1180], R87 ;  /* 0x001180570c007988 */ /* 0x000fe60008000409 */
[----:B------:R-:W-:Y:S02]  /*eab0*/  ISETP.GE.U32.AND P6, PT, R89, 0x7fffff81, PT ;  /* 0x7fffff815900780c */ /* 0x000fe40003fc6070 */
[----:B------:R-:W-:Y:S01]  /*eac0*/  PRMT R49, RZ, 0x7610, R49 ;  /* 0x00007610ff317816 */ /* 0x000fe20000000031 */
[----:B------:R1:W-:Y:S01]  /*ead0*/  STS.U16 [R12+UR9+0x5180], R88 ;  /* 0x005180580c007988 */ /* 0x0003e20008000409 */
[----:B------:R-:W-:Y:S02]  /*eae0*/  PRMT R69, RZ, 0x7610, R69 ;  /* 0x00007610ff457816 */ /* 0x000fe40000000045 */
[----:B------:R-:W-:Y:S01]  /*eaf0*/  SEL R17, R65, R29, !P2 ;  /* 0x0000001d41117207 */ /* 0x000fe20005000000 */
[----:B-1----:R-:W-:Y:S01]  /*eb00*/  IMAD R88, R9, 0x3f, RZ ;  /* 0x0000003f09587824 */ /* 0x002fe200078e02ff */
[----:B------:R-:W4:Y:S03]  /*eb10*/  LDL.LU R29, [R1+0x5bc] ;  /* 0x0005bc00011d7983 */ /* 0x000f260000300800 */
[----:B------:R-:W-:-:S04]  /*eb20*/  IMAD.WIDE R86, R88, 0x2, R4 ;  /* 0x0000000258567825 */ /* 0x000fc800078e0204 */
[----:B------:R-:W-:Y:S01]  /*eb30*/  IMAD.WIDE R88, R88, 0x2, R6 ;  /* 0x0000000258587825 */ /* 0x000fe200078e0206 */
[----:B------:R-:W4:Y:S03]  /*eb40*/  @!P6 LDG.E.U16 R49, desc[UR24][R86.64] ;  /* 0x000000185631e981 */ /* 0x000f26000c1e1500 */
[----:B------:R-:W-:Y:S02]  /*eb50*/  IMAD R17, R17, UR7, RZ ;  /* 0x0000000711117c24 */ /* 0x000fe4000f8e02ff */
[----:B0-----:R-:W-:Y:S02]  /*eb60*/  @P1 IMAD.MOV.U32 R20, RZ, RZ, R13 ;  /* 0x000000ffff141224 */ /* 0x001fe400078e000d */
[----:B------:R-:W-:Y:S01]  /*eb70*/  @P1 IMAD.MOV.U32 R21, RZ, RZ, R19 ;  /* 0x000000ffff151224 */ /* 0x000fe200078e0013 */
[----:B------:R-:W-:Y:S04]  /*eb80*/  STS.U16 [R12+UR9+0x1580], R26 ;  /* 0x0015801a0c007988 */ /* 0x000fe80008000409 */
[----:B------:R0:W4:Y:S04]  /*eb90*/  @P1 LDG.E.U16 R69, desc[UR24][R20.64] ;  /* 0x0000001814451981 */ /* 0x000128000c1e1500 */
[----:B------:R-:W-:Y:S04]  /*eba0*/  STS.U16 [R12+UR9+0x5580], R30 ;  /* 0x0055801e0c007988 */ /* 0x000fe80008000409 */
[----:B------:R-:W4:Y:S04]  /*ebb0*/  LDL.LU R19, [R1+0x374] ;  /* 0x0003740001137983 */ /* 0x000f280000300800 */
[----:B------:R-:W-:Y:S04]  /*ebc0*/  STS.U16 [R12+UR9+0x1980], R31 ;  /* 0x0019801f0c007988 */ /* 0x000fe80008000409 */
[----:B------:R1:W-:Y:S01]  /*ebd0*/  STS.U16 [R12+UR9+0x5980], R16 ;  /* 0x005980100c007988 */ /* 0x0003e20008000409 */
[----:B---3--:R-:W-:-:S06]  /*ebe0*/  PRMT R0, RZ, 0x7610, R0 ;  /* 0x00007610ff007816 */ /* 0x008fcc0000000000 */
[----:B------:R-:W3:Y:S01]  /*ebf0*/  @!P6 LDG.E.U16 R0, desc[UR24][R88.64] ;  /* 0x000000185800e981 */ /* 0x000ee2000c1e1500 */
[----:B------:R-:W-:-:S04]  /*ec00*/  LEA R13, P6, R17, R92, 0x1 ;  /* 0x0000005c110d7211 */ /* 0x000fc800078c08ff */
[----:B0-----:R-:W-:Y:S01]  /*ec10*/  LEA.HI.X.SX32 R20, R17, R93, 0x1, P6 ;  /* 0x0000005d11147211 */ /* 0x001fe200030f0eff */
[----:B------:R-:W-:Y:S04]  /*ec20*/  STL [R1+0x58c], R13 ;  /* 0x00058c0d01007387 */ /* 0x000fe80000100800 */
[----:B------:R0:W-:Y:S04]  /*ec30*/  STL [R1+0x588], R20 ;  /* 0x0005881401007387 */ /* 0x0001e80000100800 */
[----:B-1----:R-:W3:Y:S01]  /*ec40*/  LDL.LU R16, [R1+0xd0c] ;  /* 0x000d0c0001107983 */ /* 0x002ee20000300800 */
[----:B--2---:R-:W-:-:S03]  /*ec50*/  SEL R17, R65, R40, !P2 ;  /* 0x0000002841117207 */ /* 0x004fc60005000000 */
[----:B------:R-:W2:Y:S04]  /*ec60*/  LDL.LU R30, [R1+0x5c8] ;  /* 0x0005c800011e7983 */ /* 0x000ea80000300800 */
[----:B------:R-:W2:Y:S04]  /*ec70*/  LDL.LU R31, [R1+0x478] ;  /* 0x00047800011f7983 */ /* 0x000ea80000300800 */
[----:B------:R-:W2:Y:S01]  /*ec80*/  LDL.LU R40, [R1+0x5cc] ;  /* 0x0005cc0001287983 */ /* 0x000ea20000300800 */
[----:B------:R-:W-:-:S03]  /*ec90*/  IMAD R17, R17, UR7, RZ ;  /* 0x0000000711117c24 */ /* 0x000fc6000f8e02ff */
[----:B------:R-:W-:Y:S01]  /*eca0*/  STS.U16 [R12+UR9+0x1d80], R27 ;  /* 0x001d801b0c007988 */ /* 0x000fe20008000409 */
[----:B------:R-:W-:-:S03]  /*ecb0*/  PRMT R68, RZ, 0x7610, R68 ;  /* 0x00007610ff447816 */ /* 0x000fc60000000044 */
[----:B------:R4:W-:Y:S01]  /*ecc0*/  STS.U16 [R12+UR9+0x5d80], R28 ;  /* 0x005d801c0c007988 */ /* 0x0009e20008000409 */
[----:B------:R-:W-:Y:S02]  /*ecd0*/  @P1 IMAD.MOV.U32 R21, RZ, RZ, R20 ;  /* 0x000000ffff151224 */ /* 0x000fe400078e0014 */
[----:B0-----:R-:W-:Y:S01]  /*ece0*/  @P1 IMAD.MOV.U32 R20, RZ, RZ, R13 ;  /* 0x000000ffff141224 */ /* 0x001fe200078e000d */
[C---:B------:R-:W-:Y:S02]  /*ecf0*/  LEA R13, P6, R17.reuse, R92, 0x1 ;  /* 0x0000005c110d7211 */ /* 0x040fe400078c08ff */
[----:B------:R-:W-:Y:S02]  /*ed00*/  LOP3.LUT R22, R2, 0x40, RZ, 0x3c, !PT ;  /* 0x0000004002167812 */ /* 0x000fe400078e3cff */
[----:B------:R0:W2:Y:S01]  /*ed10*/  @P1 LDG.E.U16 R68, desc[UR24][R20.64] ;  /* 0x0000001814441981 */ /* 0x0000a2000c1e1500 */
[----:B------:R-:W-:-:S03]  /*ed20*/  LEA.HI.X.SX32 R17, R17, R93, 0x1, P6 ;  /* 0x0000005d11117211 */ /* 0x000fc600030f0eff */
[----:B------:R1:W-:Y:S01]  /*ed30*/  STL [R1+0x59c], R13 ;  /* 0x00059c0d01007387 */ /* 0x0003e20000100800 */
[----:B----4-:R-:W-:Y:S01]  /*ed40*/  SEL R12, R65, R54, !P2 ;  /* 0x00000036410c7207 */ /* 0x010fe20005000000 */
[----:B0-----:R-:W-:-:S04]  /*ed50*/  @P1 IMAD.MOV.U32 R20, RZ, RZ, R13 ;  /* 0x000000ffff141224 */ /* 0x001fc800078e000d */
[----:B------:R-:W-:Y:S01]  /*ed60*/  IMAD R12, R12, UR7, RZ ;  /* 0x000000070c0c7c24 */ /* 0x000fe2000f8e02ff */
[----:B------:R0:W-:Y:S01]  /*ed70*/  STL [R1+0x598], R17 ;  /* 0x0005981101007387 */ /* 0x0001e20000100800 */
[----:B------:R-:W-:-:S03]  /*ed80*/  @P1 IMAD.MOV.U32 R21, RZ, RZ, R17 ;  /* 0x000000ffff151224 */ /* 0x000fc600078e0011 */
[C---:B-1----:R-:W-:Y:S01]  /*ed90*/  LEA R13, P6, R12.reuse, R92, 0x1 ;  /* 0x0000005c0c0d7211 */ /* 0x042fe200078c08ff */
[----:B------:R1:W-:Y:S03]  /*eda0*/  STS.U16 [R22+UR9+0x200], R14 ;  /* 0x0002000e16007988 */ /* 0x0003e60008000409 */
[----:B0-----:R-:W-:Y:S01]  /*edb0*/  LEA.HI.X.SX32 R17, R12, R93, 0x1, P6 ;  /* 0x0000005d0c117211 */ /* 0x001fe200030f0eff */
[----:B-1----:R-:W4:Y:S04]  /*edc0*/  LDL.LU R14, [R1+0xd08] ;  /* 0x000d0800010e7983 */ /* 0x002f280000300800 */
[----:B------:R-:W4:Y:S04]  /*edd0*/  LDL.LU R54, [R1+0x634] ;  /* 0x0006340001367983 */ /* 0x000f280000300800 */
[----:B------:R-:W-:Y:S04]  /*ede0*/  STL [R1+0x5ac], R13 ;  /* 0x0005ac0d01007387 */ /* 0x000fe80000100800 */
[----:B------:R-:W-:Y:S04]  /*edf0*/  STL [R1+0x5a8], R17 ;  /* 0x0005a81101007387 */ /* 0x000fe80000100800 */
[----:B------:R-:W-:Y:S04]  /*ee00*/  STS.U16 [R22+UR9+0x4200], R29 ;  /* 0x0042001d16007988 */ /* 0x000fe80008000409 */
[----:B------:R0:W-:Y:S04]  /*ee10*/  STS.U16 [R22+UR9+0x600], R18 ;  /* 0x0006001216007988 */ /* 0x0001e80008000409 */
[----:B0-----:R-:W4:Y:S01]  /*ee20*/  LDL.LU R18, [R1+0xd04] ;  /* 0x000d040001127983 */ /* 0x001f220000300800 */
[----:B------:R-:W-:-:S05]  /*ee30*/  SEL R12, R65, R19, !P2 ;  /* 0x00000013410c7207 */ /* 0x000fca0005000000 */
[----:B------:R-:W-:Y:S01]  /*ee40*/  IMAD R12, R12, UR7, RZ ;  /* 0x000000070c0c7c24 */ /* 0x000fe2000f8e02ff */
[----:B---3--:R-:W-:-:S06]  /*ee50*/  PRMT R16, RZ, 0x7610, R16 ;  /* 0x00007610ff107816 */ /* 0x008fcc0000000010 */
[----:B------:R0:W3:Y:S02]  /*ee60*/  @P1 LDG.E.U16 R16, desc[UR24][R20.64] ;  /* 0x0000001814101981 */ /* 0x0000e4000c1e1500 */
[----:B0-----:R-:W-:Y:S01]  /*ee70*/  @P1 IMAD.MOV.U32 R20, RZ, RZ, R13 ;  /* 0x000000ffff141224 */ /* 0x001fe200078e000d */
[----:B------:R-:W-:Y:S01]  /*ee80*/  LEA R13, P6, R12, R92, 0x1 ;  /* 0x0000005c0c0d7211 */ /* 0x000fe200078c08ff */
[----:B------:R-:W-:-:S03]  /*ee90*/  @P1 IMAD.MOV.U32 R21, RZ, RZ, R17 ;  /* 0x000000ffff151224 */ /* 0x000fc600078e0011 */
[----:B------:R-:W-:Y:S01]  /*eea0*/  LEA.HI.X.SX32 R17, R12, R93, 0x1, P6 ;  /* 0x0000005d0c117211 */ /* 0x000fe200030f0eff */
[----:B------:R-:W-:Y:S04]  /*eeb0*/  STL [R1+0x5bc], R13 ;  /* 0x0005bc0d01007387 */ /* 0x000fe80000100800 */
[----:B--2---:R-:W-:Y:S04]  /*eec0*/  STS.U16 [R22+UR9+0x4600], R30 ;  /* 0x0046001e16007988 */ /* 0x004fe80008000409 */
[----:B------:R-:W-:Y:S04]  /*eed0*/  STL [R1+0x5b8], R17 ;  /* 0x0005b81101007387 */ /* 0x000fe80000100800 */
[----:B------:R0:W-:Y:S04]  /*eee0*/  STS.U16 [R22+UR9+0xa00], R40 ;  /* 0x000a002816007988 */ /* 0x0001e80008000409 */
[----:B------:R-:W2:Y:S04]  /*eef0*/  LDL.LU R35, [R1+0x630] ;  /* 0x0006300001237983 */ /* 0x000ea80000300800 */
[----:B0-----:R-:W3:Y:S01]  /*ef00*/  LDL.LU R40, [R1+0x61c] ;  /* 0x00061c0001287983 */ /* 0x001ee20000300800 */
[----:B------:R-:W-:-:S03]  /*ef10*/  SEL R12, R65, R31, !P2 ;  /* 0x0000001f410c7207 */ /* 0x000fc60005000000 */
[----:B------:R-:W3:Y:S02]  /*ef20*/  LDL.LU R34, [R1+0x62c] ;  /* 0x00062c0001227983 */ /* 0x000ee40000300800 */
[----:B------:R-:W-:Y:S02]  /*ef30*/  IMAD R12, R12, UR7, RZ ;  /* 0x000000070c0c7c24 */ /* 0x000fe4000f8e02ff */
[----:B------:R-:W3:Y:S03]  /*ef40*/  LDL.LU R33, [R1+0x624] ;  /* 0x0006240001217983 */ /* 0x000ee60000300800 */
[----:B------:R-:W-:-:S04]  /*ef50*/  LEA R36, P6, R12, R92, 0x1 ;  /* 0x0000005c0c247211 */ /* 0x000fc800078c08ff */
[----:B------:R-:W-:Y:S02]  /*ef60*/  LEA.HI.X.SX32 R37, R12, R93, 0x1, P6 ;  /* 0x0000005d0c257211 */ /* 0x000fe400030f0eff */
[----:B----4-:R-:W-:Y:S01]  /*ef70*/  PRMT R14, RZ, 0x7610, R14 ;  /* 0x00007610ff0e7816 */ /* 0x010fe2000000000e */
[----:B------:R-:W-:Y:S05]  /*ef80*/  STL [R1+0x5cc], R36 ;  /* 0x0005cc2401007387 */ /* 0x000fea0000100800 */
[----:B------:R0:W4:Y:S04]  /*ef90*/  @P1 LDG.E.U16 R14, desc[UR24][R20.64] ;  /* 0x00000018140e1981 */ /* 0x000128000c1e1500 */
[----:B------:R-:W-:Y:S04]  /*efa0*/  STL [R1+0x5c8], R37 ;  /* 0x0005c82501007387 */ /* 0x000fe80000100800 */
[----:B------:R-:W4:Y:S01]  /*efb0*/  LDL.LU R32, [R1+0x614] ;  /* 0x0006140001207983 */ /* 0x000f220000300800 */
[----:B0-----:R-:W-:-:S02]  /*efc0*/  @P1 IMAD.MOV.U32 R20, RZ, RZ, R13 ;  /* 0x000000ffff141224 */ /* 0x001fc400078e000d */
[----:B------:R-:W-:Y:S01]  /*efd0*/  @P1 IMAD.MOV.U32 R21, RZ, RZ, R17 ;  /* 0x000000ffff151224 */ /* 0x000fe200078e0011 */
[----:B------:R-:W4:Y:S01]  /*efe0*/  LDL.LU R13, [R1+0x610] ;  /* 0x00061000010d7983 */ /* 0x000f220000300800 */
[----:B------:R-:W-:-:S06]  /*eff0*/  PRMT R18, RZ, 0x7610, R18 ;  /* 0x00007610ff127816 */ /* 0x000fcc0000000012 */
[----:B------:R-:W4:Y:S04]  /*f000*/  @P1 LDG.E.U16 R18, desc[UR24][R20.64] ;  /* 0x0000001814121981 */ /* 0x000f28000c1e1500 */
[----:B------:R-:W4:Y:S04]  /*f010*/  LDL.LU R20, [R1+0x60c] ;  /* 0x00060c0001147983 */ /* 0x000f280000300800 */
        /* <DEDUP_REMOVED lines=14> */
[----:B------:R-:W-:-:S03]  /*f100*/  ISETP.NE.AND P6, PT, R54, RZ, PT ;  /* 0x000000ff3600720c */ /* 0x000fc60003fc5270 */
[----:B------:R-:W4:Y:S04]  /*f110*/  LDL.LU R31, [R1+0x5d0] ;  /* 0x0005d000011f7983 */ /* 0x000f280000300800 */
[----:B------:R-:W4:Y:S04]  /*f120*/  LDL.LU R73, [R1+0x5c4] ;  /* 0x0005c40001497983 */ /* 0x000f280000300800 */
[----:B------:R-:W4:Y:S04]  /*f130*/  LDL.LU R70, [R1+0x5c0] ;  /* 0x0005c00001467983 */ /* 0x000f280000300800 */
[----:B------:R-:W4:Y:S04]  /*f140*/  LDL.LU R71, [R1+0x5b4] ;  /* 0x0005b40001477983 */ /* 0x000f280000300800 */
[----:B------:R-:W4:Y:S04]  /*f150*/  LDL.LU R54, [R1+0x5b0] ;  /* 0x0005b00001367983 */ /* 0x000f280000300800 */
[----:B--2---:R0:W-:Y:S04]  /*f160*/  STS.U16 [R22+UR9+0x4a00], R35 ;  /* 0x004a002316007988 */ /* 0x0041e80008000409 */
[----:B---3--:R1:W-:Y:S04]  /*f170*/  STS.U16 [R22+UR9+0xe00], R40 ;  /* 0x000e002816007988 */ /* 0x0083e80008000409 */
[----:B0-----:R-:W2:Y:S04]  /*f180*/  LDL.LU R35, [R1+0xd00] ;  /* 0x000d000001237983 */ /* 0x001ea80000300800 */
[----:B-1----:R-:W3:Y:S04]  /*f190*/  LDL.LU R40, [R1+0xcfc] ;  /* 0x000cfc0001287983 */ /* 0x002ee80000300800 */
[----:B---3--:R0:W-:Y:S04]  /*f1a0*/  STS.U16 [R22+UR9+0x4e00], R40 ;  /* 0x004e002816007988 */ /* 0x0081e80008000409 */
[----:B0-----:R-:W3:Y:S04]  /*f1b0*/  LDL.LU R40, [R1+0xcf8] ;  /* 0x000cf80001287983 */ /* 0x001ee80000300800 */
[----:B------:R0:W-:Y:S04]  /*f1c0*/  STS.U16 [R22+UR9+0x1200], R34 ;  /* 0x0012002216007988 */ /* 0x0001e80008000409 */
[----:B------:R1:W-:Y:S04]  /*f1d0*/  STS.U16 [R22+UR9+0x5200], R33 ;  /* 0x0052002116007988 */ /* 0x0003e80008000409 */
[----:B----4-:R4:W-:Y:S04]  /*f1e0*/  STS.U16 [R22+UR9+0x1600], R32 ;  /* 0x0016002016007988 */ /* 0x0109e80008000409 */
[----:B------:R0:W-:Y:S01]  /*f1f0*/  STS.U16 [R22+UR9+0x5600], R13 ;  /* 0x0056000d16007988 */ /* 0x0001e20008000409 */
[----:B---3--:R-:W-:-:S06]  /*f200*/  PRMT R40, RZ, 0x7610, R40 ;  /* 0x00007610ff287816 */ /* 0x008fcc0000000028 */
[----:B------:R-:W3:Y:S04]  /*f210*/  @P1 LDG.E.U16 R40, desc[UR24][R36.64] ;  /* 0x0000001824281981 */ /* 0x000ee8000c1e1500 */
[----:B------:R-:W2:Y:S04]  /*f220*/  LDL.LU.64 R36, [R1+0xcf0] ;  /* 0x000cf00001247983 */ /* 0x000ea80000300a00 */
[----:B0-----:R-:W2:Y:S04]  /*f230*/  LDL.LU R34, [R1+0xce8] ;  /* 0x000ce80001227983 */ /* 0x001ea80000300800 */
[----:B-1----:R-:W2:Y:S04]  /*f240*/  LDL.LU R33, [R1+0xce4] ;  /* 0x000ce40001217983 */ /* 0x002ea80000300800 */
[----:B----4-:R-:W4:Y:S04]  /*f250*/  LDL.LU R32, [R1+0xce0] ;  /* 0x000ce00001207983 */ /* 0x010f280000300800 */
[----:B------:R-:W2:Y:S04]  /*f260*/  LDL.LU R13, [R1+0xcdc] ;  /* 0x000cdc00010d7983 */ /* 0x000ea80000300800 */
[----:B------:R0:W-:Y:S04]  /*f270*/  STS.U16 [R22+UR9+0x1a00], R20 ;  /* 0x001a001416007988 */ /* 0x0001e80008000409 */
[----:B------:R1:W-:Y:S04]  /*f280*/  STS.U16 [R22+UR9+0x5a00], R21 ;  /* 0x005a001516007988 */ /* 0x0003e80008000409 */
[----:B------:R-:W-:Y:S04]  /*f290*/  STS.U16 [R22+UR9+0x1e00], R17 ;  /* 0x001e001116007988 */ /* 0x000fe80008000409 */
[----:B------:R1:W-:Y:S04]  /*f2a0*/  STS.U16 [R22+UR9+0x5e00], R66 ;  /* 0x005e004216007988 */ /* 0x0003e80008000409 */
[----:B0-----:R-:W3:Y:S04]  /*f2b0*/  LDL.LU R20, [R1+0xcd8] ;  /* 0x000cd80001147983 */ /* 0x001ee80000300800 */
[----:B-1----:R-:W3:Y:S01]  /*f2c0*/  LDL.LU R21, [R1+0xcd4] ;  /* 0x000cd40001157983 */ /* 0x002ee20000300800 */
[----:B------:R-:W-:-:S03]  /*f2d0*/  LOP3.LUT R66, R2, 0x50, RZ, 0x3c, !PT ;  /* 0x0000005002427812 */ /* 0x000fc600078e3cff */
[----:B------:R-:W3:Y:S04]  /*f2e0*/  LDL.LU R17, [R1+0xcd0] ;  /* 0x000cd00001117983 */ /* 0x000ee80000300800 */
[----:B------:R0:W-:Y:S04]  /*f2f0*/  STS.U16 [R66+UR9+0x280], R12 ;  /* 0x0002800c42007988 */ /* 0x0001e80008000409 */
[----:B------:R-:W-:Y:S04]  /*f300*/  STS.U16 [R66+UR9+0x4280], R41 ;  /* 0x0042802942007988 */ /* 0x000fe80008000409 */
        /* <DEDUP_REMOVED lines=13> */
[----:B------:R1:W-:Y:S04]  /*f3e0*/  STS.U16 [R66+UR9+0x5e80], R54 ;  /* 0x005e803642007988 */ /* 0x0003e80008000409 */
[----:B------:R-:W3:Y:S04]  /*f3f0*/  LDL.LU R22, [R1+0xccc] ;  /* 0x000ccc0001167983 */ /* 0x000ee80000300800 */
[----:B0-----:R-:W3:Y:S01]  /*f400*/  LDL.LU R12, [R1+0xcc8] ;  /* 0x000cc800010c7983 */ /* 0x001ee20000300800 */
[----:B-1----:R-:W-:-:S03]  /*f410*/  LOP3.LUT R54, R2, 0x60, RZ, 0x3c, !PT ;  /* 0x0000006002367812 */ /* 0x002fc600078e3cff */
[----:B------:R-:W3:Y:S04]  /*f420*/  LDL.LU R41, [R1+0xcc4] ;  /* 0x000cc40001297983 */ /* 0x000ee80000300800 */
        /* <DEDUP_REMOVED lines=10> */
[----:B--2---:R0:W-:Y:S04]  /*f4d0*/  STS.U16 [R54+UR9+0x300], R13 ;  /* 0x0003000d36007988 */ /* 0x0041e80008000409 */
[----:B----4-:R1:W-:Y:S04]  /*f4e0*/  STS.U16 [R54+UR9+0x4300], R32 ;  /* 0x0043002036007988 */ /* 0x0103e80008000409 */
        /* <DEDUP_REMOVED lines=11> */
[----:B0-----:R-:W4:Y:S04]  /*f5a0*/  LDL.LU R13, [R1+0xc98] ;  /* 0x000c9800010d7983 */ /* 0x001f280000300800 */
[----:B------:R0:W-:Y:S04]  /*f5b0*/  STS.U16 [R54+UR9+0x5b00], R50 ;  /* 0x005b003236007988 */ /* 0x0001e80008000409 */
[----:B-1----:R-:W3:Y:S04]  /*f5c0*/  LDL.LU R32, [R1+0xc94] ;  /* 0x000c940001207983 */ /* 0x002ee80000300800 */
[----:B--2---:R-:W2:Y:S01]  /*f5d0*/  LDL.LU R33, [R1+0xc90] ;  /* 0x000c900001217983 */ /* 0x004ea20000300800 */
[----:B0-----:R-:W-:-:S03]  /*f5e0*/  LOP3.LUT R50, R2, 0x70, RZ, 0x3c, !PT ;  /* 0x0000007002327812 */ /* 0x001fc600078e3cff */
[----:B------:R-:W2:Y:S04]  /*f5f0*/  LDL.LU R34, [R1+0xc8c] ;  /* 0x000c8c0001227983 */ /* 0x000ea80000300800 */
[----:B------:R-:W2:Y:S04]  /*f600*/  LDL.LU R35, [R1+0xc88] ;  /* 0x000c880001237983 */ /* 0x000ea80000300800 */
[----:B------:R-:W-:Y:S04]  /*f610*/  STS.U16 [R54+UR9+0x1f00], R56 ;  /* 0x001f003836007988 */ /* 0x000fe80008000409 */
[----:B------:R-:W2:Y:S04]  /*f620*/  LDL.LU R36, [R1+0xc84] ;  /* 0x000c840001247983 */ /* 0x000ea80000300800 */
[----:B------:R-:W-:Y:S04]  /*f630*/  STS.U16 [R54+UR9+0x5f00], R53 ;  /* 0x005f003536007988 */ /* 0x000fe80008000409 */
[----:B------:R-:W2:Y:S04]  /*f640*/  LDL.LU R37, [R1+0xc80] ;  /* 0x000c800001257983 */ /* 0x000ea80000300800 */
[----:B------:R-:W-:Y:S04]  /*f650*/  STS.U16 [R50+UR9+0x380], R52 ;  /* 0x0003803432007988 */ /* 0x000fe80008000409 */
[----:B------:R-:W2:Y:S04]  /*f660*/  LDL.LU R38, [R1+0xc7c] ;  /* 0x000c7c0001267983 */ /* 0x000ea80000300800 */
[----:B------:R0:W-:Y:S04]  /*f670*/  STS.U16 [R50+UR9+0x4380], R51 ;  /* 0x0043803332007988 */ /* 0x0001e80008000409 */
[----:B------:R1:W-:Y:S04]  /*f680*/  STS.U16 [R50+UR9+0x780], R55 ;  /* 0x0007803732007988 */ /* 0x0003e80008000409 */
[----:B0-----:R-:W2:Y:S04]  /*f690*/  LDL.LU R51, [R1+0x474] ;  /* 0x0004740001337983 */ /* 0x001ea80000300800 */
[----:B------:R-:W2:Y:S04]  /*f6a0*/  LDL.LU R52, [R1+0x46c] ;  /* 0x00046c0001347983 */ /* 0x000ea80000300800 */
[----:B------:R-:W2:Y:S04]  /*f6b0*/  LDL.LU R53, [R1+0x468] ;  /* 0x0004680001357983 */ /* 0x000ea80000300800 */
[----:B------:R-:W2:Y:S04]  /*f6c0*/  LDL.LU R54, [R1+0x464] ;  /* 0x0004640001367983 */ /* 0x000ea80000300800 */
[----:B------:R-:W2:Y:S04]  /*f6d0*/  LDL.LU R66, [R1+0x460] ;  /* 0x0004600001427983 */ /* 0x000ea80000300800 */
[----:B-1----:R-:W2:Y:S04]  /*f6e0*/  LDL.LU R55, [R1+0x45c] ;  /* 0x00045c0001377983 */ /* 0x002ea80000300800 */
[----:B------:R-:W2:Y:S04]  /*f6f0*/  LDL.LU R56, [R1+0x458] ;  /* 0x0004580001387983 */ /* 0x000ea80000300800 */
[----:B------:R-:W-:Y:S04]  /*f700*/  STS.U16 [R50+UR9+0x4780], R59 ;  /* 0x0047803b32007988 */ /* 0x000fe80008000409 */
[----:B------:R-:W2:Y:S04]  /*f710*/  LDL.LU R57, [R1+0x454] ;  /* 0x0004540001397983 */ /* 0x000ea80000300800 */
[----:B------:R0:W-:Y:S04]  /*f720*/  STS.U16 [R50+UR9+0xb80], R58 ;  /* 0x000b803a32007988 */ /* 0x0001e80008000409 */
[----:B0-----:R-:W2:Y:S04]  /*f730*/  LDL.LU R58, [R1+0x450] ;  /* 0x00045000013a7983 */ /* 0x001ea80000300800 */
[----:B------:R-:W2:Y:S04]  /*f740*/  LDL.LU R59, [R1+0x44c] ;  /* 0x00044c00013b7983 */ /* 0x000ea80000300800 */
[----:B------:R-:W2:Y:S04]  /*f750*/  LDL.LU R60, [R1+0x448] ;  /* 0x00044800013c7983 */ /* 0x000ea80000300800 */
[----:B------:R-:W2:Y:S04]  /*f760*/  LDL.LU R61, [R1+0x444] ;  /* 0x00044400013d7983 */ /* 0x000ea80000300800 */
[----:B------:R-:W2:Y:S04]  /*f770*/  LDL.LU R62, [R1+0x440] ;  /* 0x00044000013e7983 */ /* 0x000ea80000300800 */
[----:B------:R-:W2:Y:S04]  /*f780*/  LDL.LU R63, [R1+0x43c] ;  /* 0x00043c00013f7983 */ /* 0x000ea80000300800 */
[----:B------:R-:W2:Y:S04]  /*f790*/  LDL.LU R73, [R1+0x438] ;  /* 0x0004380001497983 */ /* 0x000ea80000300800 */
[----:B------:R-:W2:Y:S04]  /*f7a0*/  LDL.LU R70, [R1+0x434] ;  /* 0x0004340001467983 */ /* 0x000ea80000300800 */
[----:B------:R-:W2:Y:S04]  /*f7b0*/  LDL.LU R71, [R1+0x430] ;  /* 0x0004300001477983 */ /* 0x000ea80000300800 */
[----:B------:R0:W-:Y:S04]  /*f7c0*/  STS.U16 [R50+UR9+0x4b80], R15 ;  /* 0x004b800f32007988 */ /* 0x0001e80008000409 */
[----:B------:R1:W-:Y:S04]  /*f7d0*/  STS.U16 [R50+UR9+0xf80], R39 ;  /* 0x000f802732007988 */ /* 0x0003e80008000409 */
[----:B------:R1:W-:Y:S04]  /*f7e0*/  STS.U16 [R50+UR9+0x4f80], R42 ;  /* 0x004f802a32007988 */ /* 0x0003e80008000409 */
[----:B0-----:R-:W2:Y:S04]  /*f7f0*/  LDL.LU R15, [R1+0xc78] ;  /* 0x000c7800010f7983 */ /* 0x001ea80000300800 */
[----:B-1----:R-:W2:Y:S04]  /*f800*/  LDL.LU R39, [R1+0xc74] ;  /* 0x000c740001277983 */ /* 0x002ea80000300800 */
        /* <DEDUP_REMOVED lines=15> */
[----:B0-----:R-:W2:Y:S04]  /*f900*/  LDL.LU R49, [R1+0xc54] ;  /* 0x000c540001317983 */ /* 0x001ea80000300800 */
[----:B-1----:R-:W2:Y:S04]  /*f910*/  LDL.LU R50, [R1+0xc50] ;  /* 0x000c500001327983 */ /* 0x002ea80000300800 */
[----:B------:R-:W2:Y:S04]  /*f920*/  LDL.LU R0, [R1+0xc4c] ;  /* 0x000c4c0001007983 */ /* 0x000ea80000300800 */
[----:B--2---:R0:W-:Y:S04]  /*f930*/  STS.U16 [R0+UR9+0x8000], R51 ;  /* 0x0080003300007988 */ /* 0x0041e80008000409 */
[----:B------:R1:W-:Y:S04]  /*f940*/  STS.U16 [R0+UR9+0x8400], R52 ;  /* 0x0084003400007988 */ /* 0x0003e80008000409 */
[----:B------:R2:W-:Y:S04]  /*f950*/  STS.U16 [R0+UR9+0x8800], R53 ;  /* 0x0088003500007988 */ /* 0x0005e80008000409 */
[----:B0-----:R-:W3:Y:S04]  /*f960*/  LDL.LU R51, [R1+0xc48] ;  /* 0x000c480001337983 */ /* 0x001ee80000300800 */
[----:B-1----:R-:W4:Y:S04]  /*f970*/  LDL.LU R52, [R1+0xc44] ;  /* 0x000c440001347983 */ /* 0x002f280000300800 */
[----:B--2---:R-:W2:Y:S04]  /*f980*/  LDL.LU R53, [R1+0xc40] ;  /* 0x000c400001357983 */ /* 0x004ea80000300800 */
        /* <DEDUP_REMOVED lines=22> */
[----:B------:R0:W-:Y:S04]  /*faf0*/  STS.U16 [R0+UR9+0xbc00], R70 ;  /* 0x00bc004600007988 */ /* 0x0001e80008000409 */
[----:B------:R-:W-:Y:S01]  /*fb00*/  STS.U16 [R0+UR9+0xf800], R50 ;  /* 0x00f8003200007988 */ /* 0x000fe20008000409 */
[----:B0-----:R-:W-:-:S03]  /*fb10*/  LOP3.LUT R70, R0, 0x20, RZ, 0x3c, !PT ;  /* 0x0000002000467812 */ /* 0x001fc600078e3cff */
[----:B------:R-:W-:Y:S04]  /*fb20*/  STS.U16 [R0+UR9+0xb800], R73 ;  /* 0x00b8004900007988 */ /* 0x000fe80008000409 */
[----:B------:R-:W-:Y:S04]  /*fb30*/  STS.U16 [R0+UR9+0xc000], R71 ;  /* 0x00c0004700007988 */ /* 0x000fe80008000409 */
[----:B------:R-:W-:Y:S04]  /*fb40*/  STS.U16 [R0+UR9+0xfc00], R49 ;  /* 0x00fc003100007988 */ /* 0x000fe80008000409 */
[----:B---3--:R-:W-:Y:S04]  /*fb50*/  STS.U16 [R0+UR9+0xf400], R51 ;  /* 0x00f4003300007988 */ /* 0x008fe80008000409 */
[----:B----4-:R-:W-:Y:S04]  /*fb60*/  STS.U16 [R0+UR9+0xf000], R52 ;  /* 0x00f0003400007988 */ /* 0x010fe80008000409 */
[----:B--2---:R-:W-:Y:S04]  /*fb70*/  STS.U16 [R0+UR9+0xec00], R53 ;  /* 0x00ec003500007988 */ /* 0x004fe80008000409 */
        /* <DEDUP_REMOVED lines=10> */
[----:B0-----:R-:W2:Y:S04]  /*fc20*/  LDL.LU R63, [R1+0xc14] ;  /* 0x000c1400013f7983 */ /* 0x001ea80000300800 */
[----:B------:R-:W3:Y:S04]  /*fc30*/  LDL.LU R62, [R1+0xc10] ;  /* 0x000c1000013e7983 */ /* 0x000ee80000300800 */
[----:B------:R-:W4:Y:S04]  /*fc40*/  LDL.LU R61, [R1+0xc0c] ;  /* 0x000c0c00013d7983 */ /* 0x000f280000300800 */
        /* <DEDUP_REMOVED lines=33> */
[----:B0-----:R-:W3:Y:S04]  /*fe60*/  LDL.LU R38, [R1+0xbb8] ;  /* 0x000bb80001267983 */ /* 0x001ee80000300800 */
[----:B-1----:R-:W3:Y:S04]  /*fe70*/  LDL.LU R37, [R1+0xbb4] ;  /* 0x000bb40001257983 */ /* 0x002ee80000300800 */
[----:B------:R-:W3:Y:S04]  /*fe80*/  LDL.LU R36, [R1+0xbb0] ;  /* 0x000bb00001247983 */ /* 0x000ee80000300800 */
        /* <DEDUP_REMOVED lines=8> */
[----:B0-----:R-:W3:Y:S04]  /*ff10*/  LDL.LU R32, [R1+0xba0] ;  /* 0x000ba00001207983 */ /* 0x001ee80000300800 */
[----:B-1----:R-:W3:Y:S04]  /*ff20*/  LDL.LU R13, [R1+0x480] ;  /* 0x00048000010d7983 */ /* 0x002ee80000300800 */
[----:B------:R0:W-:Y:S04]  /*ff30*/  STS.U16 [R70+UR9+0xc500], R31 ;  /* 0x00c5001f46007988 */ /* 0x0001e80008000409 */
[----:B------:R1:W-:Y:S04]  /*ff40*/  STS.U16 [R70+UR9+0xc900], R30 ;  /* 0x00c9001e46007988 */ /* 0x0003e80008000409 */
[----:B------:R1:W-:Y:S04]  /*ff50*/  STS.U16 [R70+UR9+0xcd00], R19 ;  /* 0x00cd001346007988 */ /* 0x0003e80008000409 */
[----:B0-----:R-:W4:Y:S04]  /*ff60*/  LDL.LU R31, [R1+0xb9c] ;  /* 0x000b9c00011f7983 */ /* 0x001f280000300800 */
[----:B-1----:R-:W4:Y:S04]  /*ff70*/  LDL.LU R30, [R1+0xb98] ;  /* 0x000b9800011e7983 */ /* 0x002f280000300800 */
[----:B------:R-:W4:Y:S04]  /*ff80*/  LDL.LU R19, [R1+0x484] ;  /* 0x0004840001137983 */ /* 0x000f280000300800 */
[----:B------:R0:W-:Y:S04]  /*ff90*/  STS.U16 [R70+UR9+0xd100], R29 ;  /* 0x00d1001d46007988 */ /* 0x0001e80008000409 */
[----:B------:R1:W-:Y:S04]  /*ffa0*/  STS.U16 [R70+UR9+0xd500], R28 ;  /* 0x00d5001c46007988 */ /* 0x0003e80008000409 */
[----:B------:R1:W-:Y:S04]  /*ffb0*/  STS.U16 [R70+UR9+0xd900], R27 ;  /* 0x00d9001b46007988 */ /* 0x0003e80008000409 */
[----:B0-----:R-:W4:Y:S04]  /*ffc0*/  LDL.LU R29, [R1+0xb94] ;  /* 0x000b9400011d7983 */ /* 0x001f280000300800 */
[----:B-1----:R-:W4:Y:S04]  /*ffd0*/  LDL.LU R28, [R1+0xb90] ;  /* 0x000b9000011c7983 */ /* 0x002f280000300800 */
[----:B------:R0:W-:Y:S04]  /*ffe0*/  STS.U16 [R70+UR9+0xdd00], R26 ;  /* 0x00dd001a46007988 */ /* 0x0001e80008000409 */
[----:B------:R-:W4:Y:S04]  /*fff0*/  LDL.LU R27, [R1+0xb8c] ;  /* 0x000b8c00011b7983 */ /* 0x000f280000300800 */
[----:B------:R1:W-:Y:S04]  /*10000*/  STS.U16 [R70+UR9+0xe100], R25 ;  /* 0x00e1001946007988 */ /* 0x0003e80008000409 */
[----:B0-----:R-:W4:Y:S04]  /*10010*/  LDL.LU R26, [R1+0xb88] ;  /* 0x000b8800011a7983 */ /* 0x001f280000300800 */
[----:B------:R0:W-:Y:S04]  /*10020*/  STS.U16 [R70+UR9+0xe500], R24 ;  /* 0x00e5001846007988 */ /* 0x0001e80008000409 */
[----:B-1----:R-:W4:Y:S04]  /*10030*/  LDL.LU R25, [R1+0xb84] ;  /* 0x000b840001197983 */ /* 0x002f280000300800 */
[----:B------:R1:W-:Y:S04]  /*10040*/  STS.U16 [R70+UR9+0xe900], R23 ;  /* 0x00e9001746007988 */ /* 0x0003e80008000409 */
[----:B0-----:R-:W4:Y:S04]  /*10050*/  LDL.LU R24, [R1+0xb80] ;  /* 0x000b800001187983 */ /* 0x001f280000300800 */
[----:B------:R-:W-:Y:S04]  /*10060*/  STS.U16 [R70+UR9+0xed00], R41 ;  /* 0x00ed002946007988 */ /* 0x000fe80008000409 */
[----:B-1----:R-:W4:Y:S04]  /*10070*/  LDL.LU R23, [R1+0xb7c] ;  /* 0x000b7c0001177983 */ /* 0x002f280000300800 */
[----:B------:R0:W-:Y:S04]  /*10080*/  STS.U16 [R70+UR9+0xf100], R12 ;  /* 0x00f1000c46007988 */ /* 0x0001e80008000409 */
[----:B------:R1:W-:Y:S04]  /*10090*/  STS.U16 [R70+UR9+0xf500], R22 ;  /* 0x00f5001646007988 */ /* 0x0003e80008000409 */
[----:B0-----:R-:W4:Y:S04]  /*100a0*/  LDL.LU R12, [R1+0x488] ;  /* 0x00048800010c7983 */ /* 0x001f280000300800 */
[----:B------:R2:W-:Y:S04]  /*100b0*/  STS.U16 [R70+UR9+0xf900], R17 ;  /* 0x00f9001146007988 */ /* 0x0005e80008000409 */
[----:B-1----:R-:W4:Y:S01]  /*100c0*/  LDL.LU R22, [R1+0xb78] ;  /* 0x000b780001167983 */ /* 0x002f220000300800 */
[----:B--2---:R-:W-:-:S03]  /*100d0*/  SEL R17, R65, R15, !P2 ;  /* 0x0000000f41117207 */ /* 0x004fc60005000000 */
[----:B------:R-:W2:Y:S01]  /*100e0*/  LDL.LU R15, [R1+0x48c] ;  /* 0x00048c00010f7983 */ /* 0x000ea20000300800 */
[----:B------:R-:W-:Y:S01]  /*100f0*/  @!P6 IMAD.MOV R66, RZ, RZ, -R66 ;  /* 0x000000ffff42e224 */ /* 0x000fe200078e0a42 */
[----:B------:R-:W-:-:S13]  /*10100*/  ISETP.GT.U32.AND P6, PT, R91, R11, PT ;  /* 0x0000000b5b00720c */ /* 0x000fda0003fc4070 */
[----:B------:R-:W-:-:S05]  /*10110*/  @!P6 IMAD.IADD R11, R11, 0x1, -R91 ;  /* 0x000000010b0be824 */ /* 0x000fca00078e0a5b */
[----:B------:R-:W-:-:S13]  /*10120*/  ISETP.GT.U32.AND P6, PT, R91, R11, PT ;  /* 0x0000000b5b00720c */ /* 0x000fda0003fc4070 */
[----:B------:R-:W-:Y:S01]  /*10130*/  @!P6 IMAD.IADD R11, R11, 0x1, -R91 ;  /* 0x000000010b0be824 */ /* 0x000fe200078e0a5b */
[----:B------:R-:W-:-:S13]  /*10140*/  ISETP.GT.U32.AND P6, PT, R91, R10, PT ;  /* 0x0000000a5b00720c */ /* 0x000fda0003fc4070 */
[----:B------:R-:W-:-:S05]  /*10150*/  @!P6 IMAD.IADD R10, R10, 0x1, -R91 ;  /* 0x000000010a0ae824 */ /* 0x000fca00078e0a5b */
[C---:B------:R-:W-:Y:S02]  /*10160*/  ISETP.GT.U32.AND P6, PT, R91.reuse, R10, PT ;  /* 0x0000000a5b00720c */ /* 0x040fe40003fc4070 */
[----:B------:R-:W-:Y:S01]  /*10170*/  LOP3.LUT R41, R0, 0x40, RZ, 0x3c, !PT ;  /* 0x0000004000297812 */ /* 0x000fe200078e3cff */
[----:B------:R0:W-:Y:S10]  /*10180*/  STS.U16 [R70+UR9+0xfd00], R21 ;  /* 0x00fd001546007988 */ /* 0x0001f40008000409 */
[----:B------:R-:W-:Y:S01]  /*10190*/  @!P6 IMAD.IADD R10, R10, 0x1, -R91 ;  /* 0x000000010a0ae824 */ /* 0x000fe200078e0a5b */
[----:B------:R-:W-:Y:S01]  /*101a0*/  ISETP.GT.U32.AND P6, PT, R91, R67, PT ;  /* 0x000000435b00720c */ /* 0x000fe20003fc4070 */
[----:B------:R-:W-:Y:S01]  /*101b0*/  STS.U16 [R41+UR9+0x8200], R20 ;  /* 0x0082001429007988 */ /* 0x000fe20008000409 */
[----:B------:R-:W-:Y:S01]  /*101c0*/  IMAD R17, R17, UR7, RZ ;  /* 0x0000000711117c24 */ /* 0x000fe2000f8e02ff */
[----:B---3--:R-:W-:-:S02]  /*101d0*/  SEL R13, R65, R13, !P2 ;  /* 0x0000000d410d7207 */ /* 0x008fc40005000000 */
[----:B------:R-:W-:Y:S04]  /*101e0*/  STS.U16 [R41+UR9+0x8600], R69 ;  /* 0x0086004529007988 */ /* 0x000fe80008000409 */
[----:B------:R-:W-:Y:S01]  /*101f0*/  STS.U16 [R41+UR9+0x8a00], R68 ;  /* 0x008a004429007988 */ /* 0x000fe20008000409 */
[----:B------:R-:W-:-:S03]  /*10200*/  IMAD R13, R13, UR7, RZ ;  /* 0x000000070d0d7c24 */ /* 0x000fc6000f8e02ff */
[----:B------:R1:W-:Y:S01]  /*10210*/  STS.U16 [R41+UR9+0x8e00], R16 ;  /* 0x008e001029007988 */ /* 0x0003e20008000409 */
[----:B------:R-:W-:-:S03]  /*10220*/  @!P6 IMAD.IADD R67, R67, 0x1, -R91 ;  /* 0x000000014343e824 */ /* 0x000fc600078e0a5b */
[----:B0-----:R-:W3:Y:S04]  /*10230*/  LDL.LU R21, [R1+0xb74] ;  /* 0x000b740001157983 */ /* 0x001ee80000300800 */
[----:B------:R0:W-:Y:S01]  /*10240*/  STS.U16 [R41+UR9+0x9200], R14 ;  /* 0x0092000e29007988 */ /* 0x0001e20008000409 */
[----:B-1----:R-:W-:-:S03]  /*10250*/  LEA R16, P6, R17, R92, 0x1 ;  /* 0x0000005c11107211 */ /* 0x002fc600078c08ff */
[----:B------:R-:W3:Y:S04]  /*10260*/  LDL.LU R20, [R1+0xb70] ;  /* 0x000b700001147983 */ /* 0x000ee80000300800 */
[----:B------:R4:W-:Y:S04]  /*10270*/  STS.U16 [R41+UR9+0x9600], R18 ;  /* 0x0096001229007988 */ /* 0x0009e80008000409 */
[----:B0-----:R-:W3:Y:S01]  /*10280*/  LDL.LU R14, [R1+0x490] ;  /* 0x00049000010e7983 */ /* 0x001ee20000300800 */
[----:B----4-:R-:W-:-:S03]  /*10290*/  SEL R18, R65, R19, !P2 ;  /* 0x0000001341127207 */ /* 0x010fc60005000000 */
[----:B------:R-:W-:Y:S01]  /*102a0*/  STL [R1+0x57c], R16 ;  /* 0x00057c1001007387 */ /* 0x000fe20000100800 */
[----:B------:R-:W-:-:S03]  /*102b0*/  LEA.HI.X.SX32 R19, R17, R93, 0x1, P6 ;  /* 0x0000005d11137211 */ /* 0x000fc600030f0eff */
[----:B------:R0:W-:Y:S01]  /*102c0*/  STS.U16 [R41+UR9+0x9a00], R40 ;  /* 0x009a002829007988 */ /* 0x0001e20008000409 */
[----:B------:R-:W-:-:S03]  /*102d0*/  IMAD R18, R18, UR7, RZ ;  /* 0x0000000712127c24 */ /* 0x000fc6000f8e02ff */
[----:B------:R-:W4:Y:S01]  /*102e0*/  LDL.LU R17, [R1+0x494] ;  /* 0x0004940001117983 */ /* 0x000f220000300800 */
[----:B------:R-:W-:Y:S01]  /*102f0*/  @P1 IMAD.MOV.U32 R68, RZ, RZ, R16 ;  /* 0x000000ffff441224 */ /* 0x000fe200078e0010 */
[CC--:B0-----:R-:W-:Y:S02]  /*10300*/  LEA R40, P6, R13.reuse, R92.reuse, 0x1 ;  /* 0x0000005c0d287211 */ /* 0x0c1fe400078c08ff */
[----:B------:R0:W-:Y:S02]  /*10310*/  STL [R1+0x578], R19 ;  /* 0x0005781301007387 */ /* 0x0001e40000100800 */
[----:B------:R-:W-:Y:S02]  /*10320*/  LEA.HI.X.SX32 R41, R13, R93, 0x1, P6 ;  /* 0x0000005d0d297211 */ /* 0x000fe400030f0eff */
[----:B------:R1:W-:Y:S01]  /*10330*/  STL [R1+0x584], R40 ;  /* 0x0005842801007387 */ /* 0x0003e20000100800 */
[----:B------:R-:W-:-:S03]  /*10340*/  LEA R16, P6, R18, R92, 0x1 ;  /* 0x0000005c12107211 */ /* 0x000fc600078c08ff */
[----:B------:R-:W4:Y:S01]  /*10350*/  LDL.LU R13, [R1+0x498] ;  /* 0x00049800010d7983 */ /* 0x000f220000300800 */
[----:B------:R-:W-:Y:S01]  /*10360*/  @P1 IMAD.MOV.U32 R69, RZ, RZ, R19 ;  /* 0x000000ffff451224 */ /* 0x000fe200078e0013 */
[----:B------:R-:W-:Y:S02]  /*10370*/  PRMT R39, RZ, 0x7610, R39 ;  /* 0x00007610ff277816 */ /* 0x000fe40000000027 */
[----:B------:R1:W-:Y:S04]  /*10380*/  STL [R1+0x580], R41 ;  /* 0x0005802901007387 */ /* 0x0003e80000100800 */
[----:B------:R1:W-:Y:S04]  /*10390*/  STL [R1+0x594], R16 ;  /* 0x0005941001007387 */ /* 0x0003e80000100800 */
[----:B0-----:R-:W4:Y:S01]  /*103a0*/  LDL.LU R19, [R1+0x49c] ;  /* 0x00049c0001137983 */ /* 0x001f220000300800 */
[----:B------:R-:W-:-:S02]  /*103b0*/  PRMT R38, RZ, 0x7610, R38 ;  /* 0x00007610ff267816 */ /* 0x000fc40000000026 */
[----:B------:R-:W-:Y:S01]  /*103c0*/  LEA.HI.X.SX32 R18, R18, R93, 0x1, P6 ;  /* 0x0000005d12127211 */ /* 0x000fe200030f0eff */
[----:B------:R1:W4:Y:S04]  /*103d0*/  @P1 LDG.E.U16 R39, desc[UR24][R40.64] ;  /* 0x0000001828271981 */ /* 0x000328000c1e1500 */
[----:B------:R0:W4:Y:S01]  /*103e0*/  @P1 LDG.E.U16 R38, desc[UR24][R68.64] ;  /* 0x0000001844261981 */ /* 0x000122000c1e1500 */
[----:B------:R-:W-:-:S05]  /*103f0*/  SEL R12, R65, R12, !P2 ;  /* 0x0000000c410c7207 */ /* 0x000fca0005000000 */
[----:B------:R-:W-:Y:S01]  /*10400*/  IMAD R12, R12, UR7, RZ ;  /* 0x000000070c0c7c24 */ /* 0x000fe2000f8e02ff */
[----:B------:R2:W-:Y:S04]  /*10410*/  STL [R1+0x590], R18 ;  /* 0x0005901201007387 */ /* 0x0005e80000100800 */
[----:B-1----:R-:W-:Y:S01]  /*10420*/  LEA R40, P6, R12, R92, 0x1 ;  /* 0x0000005c0c287211 */ /* 0x002fe200078c08ff */
[----:B0-----:R-:W-:-:S03]  /*10430*/  @P1 IMAD.MOV.U32 R68, RZ, RZ, R16 ;  /* 0x000000ffff441224 */ /* 0x001fc600078e0010 */
[----:B------:R-:W-:Y:S01]  /*10440*/  LEA.HI.X.SX32 R41, R12, R93, 0x1, P6 ;  /* 0x0000005d0c297211 */ /* 0x000fe200030f0eff */
[----:B------:R0:W-:Y:S01]  /*10450*/  STL [R1+0x5a4], R40 ;  /* 0x0005a42801007387 */ /* 0x0001e20000100800 */
[----:B------:R-:W-:-:S03]  /*10460*/  @P1 IMAD.MOV.U32 R69, RZ, RZ, R18 ;  /* 0x000000ffff451224 */ /* 0x000fc600078e0012 */
[----:B------:R-:W4:Y:S04]  /*10470*/  LDL.LU R12, [R1+0x4a0] ;  /* 0x0004a000010c7983 */ /* 0x000f280000300800 */
[----:B------:R1:W-:Y:S01]  /*10480*/  STL [R1+0x5a0], R41 ;  /* 0x0005a02901007387 */ /* 0x0003e20000100800 */
[----:B--2---:R-:W-:-:S05]  /*10490*/  SEL R15, R65, R15, !P2 ;  /* 0x0000000f410f7207 */ /* 0x004fca0005000000 */
[----:B------:R-:W-:-:S05]  /*104a0*/  IMAD R15, R15, UR7, RZ ;  /* 0x000000070f0f7c24 */ /* 0x000fca000f8e02ff */
[----:B------:R-:W-:-:S04]  /*104b0*/  LEA R16, P6, R15, R92, 0x1 ;  /* 0x0000005c0f107211 */ /* 0x000fc800078c08ff */
[----:B------:R-:W-:Y:S01]  /*104c0*/  LEA.HI.X.SX32 R18, R15, R93, 0x1, P6 ;  /* 0x0000005d0f127211 */ /* 0x000fe200030f0eff */
[----:B------:R2:W-:Y:S04]  /*104d0*/  STL [R1+0x5b4], R16 ;  /* 0x0005b41001007387 */ /* 0x0005e80000100800 */
[----:B------:R-:W4:Y:S01]  /*104e0*/  LDL.LU R15, [R1+0x4a4] ;  /* 0x0004a400010f7983 */ /* 0x000f220000300800 */
[----:B------:R-:W-:Y:S02]  /*104f0*/  PRMT R37, RZ, 0x7610, R37 ;  /* 0x00007610ff257816 */ /* 0x000fe40000000025 */
[----:B------:R-:W-:-:S04]  /*10500*/  PRMT R36, RZ, 0x7610, R36 ;  /* 0x00007610ff247816 */ /* 0x000fc80000000024 */
[----:B------:R-:W4:Y:S01]  /*10510*/  @P1 LDG.E.U16 R37, desc[UR24][R40.64] ;  /* 0x0000001828251981 */ /* 0x000f22000c1e1500 */
[----:B------:R-:W-:-:S03]  /*10520*/  PRMT R35, RZ, 0x7610, R35 ;  /* 0x00007610ff237816 */ /* 0x000fc60000000023 */
[----:B------:R0:W4:Y:S04]  /*10530*/  @P1 LDG.E.U16 R36, desc[UR24][R68.64] ;  /* 0x0000001844241981 */ /* 0x000128000c1e1500 */
[----:B------:R1:W-:Y:S01]  /*10540*/  STL [R1+0x5b0], R18 ;  /* 0x0005b01201007387 */ /* 0x0003e20000100800 */
[----:B------:R-:W-:Y:S01]  /*10550*/  PRMT R34, RZ, 0x7610, R34 ;  /* 0x00007610ff227816 */ /* 0x000fe20000000022 */
[----:B0-----:R-:W-:Y:S02]  /*10560*/  @P1 IMAD.MOV.U32 R68, RZ, RZ, R16 ;  /* 0x000000ffff441224 */ /* 0x001fe400078e0010 */
[----:B------:R-:W-:-:S05]  /*10570*/  @P1 IMAD.MOV.U32 R69, RZ, RZ, R18 ;  /* 0x000000ffff451224 */ /* 0x000fca00078e0012 */
[----:B------:R-:W4:Y:S01]  /*10580*/  @P1 LDG.E.U16 R34, desc[UR24][R68.64] ;  /* 0x0000001844221981 */ /* 0x000f22000c1e1500 */
[----:B------:R-:W-:Y:S02]  /*10590*/  PRMT R62, RZ, 0x7610, R62 ;  /* 0x00007610ff3e7816 */ /* 0x000fe4000000003e */
[----:B------:R-:W-:Y:S02]  /*105a0*/  PRMT R32, RZ, 0x7610, R32 ;  /* 0x00007610ff207816 */ /* 0x000fe40000000020 */
[----:B---3--:R-:W-:-:S05]  /*105b0*/  SEL R14, R65, R14, !P2 ;  /* 0x0000000e410e7207 */ /* 0x008fca0005000000 */
[----:B------:R-:W-:-:S05]  /*105c0*/  IMAD R14, R14, UR7, RZ ;  /* 0x000000070e0e7c24 */ /* 0x000fca000f8e02ff */
[----:B------:R-:W-:Y:S02]  /*105d0*/  LEA R40, P6, R14, R92, 0x1 ;  /* 0x0000005c0e287211 */ /* 0x000fe400078c08ff */
[----:B----4-:R-:W-:-:S05]  /*105e0*/  SEL R17, R65, R17, !P2 ;  /* 0x0000001141117207 */ /* 0x010fca0005000000 */
[----:B------:R-:W-:Y:S01]  /*105f0*/  IMAD R17, R17, UR7, RZ ;  /* 0x0000000711117c24 */ /* 0x000fe2000f8e02ff */
[----:B-1----:R-:W-:Y:S01]  /*10600*/  LEA.HI.X.SX32 R41, R14, R93, 0x1, P6 ;  /* 0x0000005d0e297211 */ /* 0x002fe200030f0eff */
[----:B------:R0:W-:Y:S03]  /*10610*/  STL [R1+0x5c4], R40 ;  /* 0x0005c42801007387 */ /* 0x0001e60000100800 */
[----:B--2---:R-:W-:Y:S01]  /*10620*/  LEA R16, P6, R17, R92, 0x1 ;  /* 0x0000005c11107211 */ /* 0x004fe200078c08ff */
[----:B------:R-:W2:Y:S01]  /*10630*/  LDL.LU R14, [R1+0x4a8] ;  /* 0x0004a800010e7983 */ /* 0x000ea20000300800 */
[----:B------:R-:W-:-:S03]  /*10640*/  SEL R13, R65, R13, !P2 ;  /* 0x0000000d410d7207 */ /* 0x000fc60005000000 */
[----:B------:R1:W-:Y:S02]  /*10650*/  STL [R1+0x5c0], R41 ;  /* 0x0005c02901007387 */ /* 0x0003e40000100800 */
[----:B------:R-:W-:Y:S02]  /*10660*/  IMAD R13, R13, UR7, RZ ;  /* 0x000000070d0d7c24 */ /* 0x000fe4000f8e02ff */
[----:B------:R3:W-:Y:S04]  /*10670*/  STL [R1+0x5d4], R16 ;  /* 0x0005d41001007387 */ /* 0x0007e80000100800 */
[----:B------:R0:W4:Y:S01]  /*10680*/  @P1 LDG.E.U16 R35, desc[UR24][R40.64] ;  /* 0x0000001828231981 */ /* 0x000122000c1e1500 */
[----:B------:R-:W-:Y:S02]  /*10690*/  SEL R18, R65, R19, !P2 ;  /* 0x0000001341127207 */ /* 0x000fe40005000000 */
[----:B------:R-:W-:-:S02]  /*106a0*/  LEA.HI.X.SX32 R19, R17, R93, 0x1, P6 ;  /* 0x0000005d11137211 */ /* 0x000fc400030f0eff */
[----:B------:R-:W4:Y:S01]  /*106b0*/  LDL.LU R17, [R1+0x4ac] ;  /* 0x0004ac0001117983 */ /* 0x000f220000300800 */
[----:B------:R-:W-:Y:S01]  /*106c0*/  IMAD R18, R18, UR7, RZ ;  /* 0x0000000712127c24 */ /* 0x000fe2000f8e02ff */
[CC--:B0-----:R-:W-:Y:S02]  /*106d0*/  LEA R40, P6, R13.reuse, R92.reuse, 0x1 ;  /* 0x0000005c0d287211 */ /* 0x0c1fe400078c08ff */
[----:B------:R0:W-:Y:S01]  /*106e0*/  STL [R1+0x5d0], R19 ;  /* 0x0005d01301007387 */ /* 0x0001e20000100800 */
[----:B------:R-:W-:Y:S01]  /*106f0*/  @P1 IMAD.MOV.U32 R68, RZ, RZ, R16 ;  /* 0x000000ffff441224 */ /* 0x000fe200078e0010 */
[----:B-1----:R-:W-:Y:S02]  /*10700*/  LEA.HI.X.SX32 R41, R13, R93, 0x1, P6 ;  /* 0x0000005d0d297211 */ /* 0x002fe400030f0eff */
[----:B------:R1:W-:Y:S01]  /*10710*/  STL [R1+0x5dc], R40 ;  /* 0x0005dc2801007387 */ /* 0x0003e20000100800 */
[----:B---3--:R-:W-:-:S03]  /*10720*/  LEA R16, P6, R18, R92, 0x1 ;  /* 0x0000005c12107211 */ /* 0x008fc600078c08ff */
[----:B------:R-:W3:Y:S01]  /*10730*/  LDL.LU R13, [R1+0x4b4] ;  /* 0x0004b400010d7983 */ /* 0x000ee20000300800 */
[----:B------:R-:W-:-:S03]  /*10740*/  @P1 IMAD.MOV.U32 R69, RZ, RZ, R19 ;  /* 0x000000ffff451224 */ /* 0x000fc600078e0013 */
[----:B------:R1:W-:Y:S04]  /*10750*/  STL [R1+0x5d8], R41 ;  /* 0x0005d82901007387 */ /* 0x0003e80000100800 */
[----:B------:R1:W-:Y:S04]  /*10760*/  STL [R1+0x5e4], R16 ;  /* 0x0005e41001007387 */ /* 0x0003e80000100800 */
[----:B0-----:R-:W3:Y:S01]  /*10770*/  LDL.LU R19, [R1+0x4b8] ;  /* 0x0004b80001137983 */ /* 0x001ee20000300800 */
[----:B------:R-:W-:-:S03]  /*10780*/  LEA.HI.X.SX32 R18, R18, R93, 0x1, P6 ;  /* 0x0000005d12127211 */ /* 0x000fc600030f0eff */
[----:B------:R1:W3:Y:S04]  /*10790*/  @P1 LDG.E.U16 R62, desc[UR24][R40.64] ;  /* 0x00000018283e1981 */ /* 0x0002e8000c1e1500 */
[----:B------:R0:W3:Y:S01]  /*107a0*/  @P1 LDG.E.U16 R32, desc[UR24][R68.64] ;  /* 0x0000001844201981 */ /* 0x0000e2000c1e1500 */
        /* <DEDUP_REMOVED lines=8> */
[----:B------:R-:W3:Y:S04]  /*10830*/  LDL.LU R12, [R1+0x4bc] ;  /* 0x0004bc00010c7983 */ /* 0x000ee80000300800 */
[----:B------:R1:W-:Y:S01]  /*10840*/  STL [R1+0x5e8], R41 ;  /* 0x0005e82901007387 */ /* 0x0003e20000100800 */
[----:B------:R-:W-:-:S05]  /*10850*/  SEL R15, R65, R15, !P2 ;  /* 0x0000000f410f7207 */ /* 0x000fca0005000000 */
[----:B------:R-:W-:-:S05]  /*10860*/  IMAD R15, R15, UR7, RZ ;  /* 0x000000070f0f7c24 */ /* 0x000fca000f8e02ff */
[----:B------:R-:W-:-:S04]  /*10870*/  LEA R16, P6, R15, R92, 0x1 ;  /* 0x0000005c0f107211 */ /* 0x000fc800078c08ff */
[----:B------:R-:W-:Y:S01]  /*10880*/  LEA.HI.X.SX32 R18, R15, R93, 0x1, P6 ;  /* 0x0000005d0f127211 */ /* 0x000fe200030f0eff */
[----:B------:R0:W-:Y:S04]  /*10890*/  STL [R1+0x5f4], R16 ;  /* 0x0005f41001007387 */ /* 0x0001e80000100800 */
[----:B------:R-:W3:Y:S01]  /*108a0*/  LDL.LU R15, [R1+0x4d8] ;  /* 0x0004d800010f7983 */ /* 0x000ee20000300800 */
[----:B------:R-:W-:Y:S02]  /*108b0*/  PRMT R63, RZ, 0x7610, R63 ;  /* 0x00007610ff3f7816 */ /* 0x000fe4000000003f */
[----:B------:R-:W-:-:S04]  /*108c0*/  PRMT R33, RZ, 0x7610, R33 ;  /* 0x00007610ff217816 */ /* 0x000fc80000000021 */
[----:B------:R-:W3:Y:S01]  /*108d0*/  @P1 LDG.E.U16 R63, desc[UR24][R40.64] ;  /* 0x00000018283f1981 */ /* 0x000ee2000c1e1500 */
[----:B------:R-:W-:-:S03]  /*108e0*/  PRMT R60, RZ, 0x7610, R60 ;  /* 0x00007610ff3c7816 */ /* 0x000fc6000000003c */
[----:B------:R0:W3:Y:S04]  /*108f0*/  @P1 LDG.E.U16 R33, desc[UR24][R68.64] ;  /* 0x0000001844211981 */ /* 0x0000e8000c1e1500 */
[----:B------:R1:W-:Y:S01]  /*10900*/  STL [R1+0x5f0], R18 ;  /* 0x0005f01201007387 */ /* 0x0003e20000100800 */
[----:B------:R-:W-:Y:S01]  /*10910*/  PRMT R30, RZ, 0x7610, R30 ;  /* 0x00007610ff1e7816 */ /* 0x000fe2000000001e */
[----:B0-----:R-:W-:Y:S02]  /*10920*/  @P1 IMAD.MOV.U32 R68, RZ, RZ, R16 ;  /* 0x000000ffff441224 */ /* 0x001fe400078e0010 */
[----:B------:R-:W-:-:S05]  /*10930*/  @P1 IMAD.MOV.U32 R69, RZ, RZ, R18 ;  /* 0x000000ffff451224 */ /* 0x000fca00078e0012 */
[----:B------:R0:W3:Y:S01]  /*10940*/  @P1 LDG.E.U16 R30, desc[UR24][R68.64] ;  /* 0x00000018441e1981 */ /* 0x0000e2000c1e1500 */
[----:B------:R-:W-:Y:S02]  /*10950*/  PRMT R61, RZ, 0x7610, R61 ;  /* 0x00007610ff3d7816 */ /* 0x000fe4000000003d */
[----:B------:R-:W-:Y:S02]  /*10960*/  PRMT R31, RZ, 0x7610, R31 ;  /* 0x00007610ff1f7816 */ /* 0x000fe4000000001f */
[----:B--2---:R-:W-:-:S05]  /*10970*/  SEL R14, R65, R14, !P2 ;  /* 0x0000000e410e7207 */ /* 0x004fca0005000000 */
[----:B------:R-:W-:-:S05]  /*10980*/  IMAD R14, R14, UR7, RZ ;  /* 0x000000070e0e7c24 */ /* 0x000fca000f8e02ff */
[----:B------:R-:W-:Y:S02]  /*10990*/  LEA R40, P6, R14, R92, 0x1 ;  /* 0x0000005c0e287211 */ /* 0x000fe400078c08ff */
[----:B----4-:R-:W-:-:S05]  /*109a0*/  SEL R17, R65, R17, !P2 ;  /* 0x0000001141117207 */ /* 0x010fca0005000000 */
[----:B------:R-:W-:Y:S01]  /*109b0*/  IMAD R17, R17, UR7, RZ ;  /* 0x0000000711117c24 */ /* 0x000fe2000f8e02ff */
[----:B-1----:R-:W-:Y:S01]  /*109c0*/  LEA.HI.X.SX32 R41, R14, R93, 0x1, P6 ;  /* 0x0000005d0e297211 */ /* 0x002fe200030f0eff */
[----:B------:R1:W-:Y:S01]  /*109d0*/  STL [R1+0x5fc], R40 ;  /* 0x0005fc2801007387 */ /* 0x0003e20000100800 */
[----:B---3--:R-:W-:-:S03]  /*109e0*/  SEL R13, R65, R13, !P2 ;  /* 0x0000000d410d7207 */ /* 0x008fc60005000000 */
[----:B------:R-:W2:Y:S01]  /*109f0*/  LDL.LU R14, [R1+0x550] ;  /* 0x00055000010e7983 */ /* 0x000ea20000300800 */
[----:B------:R-:W-:Y:S01]  /*10a00*/  LEA R16, P6, R17, R92, 0x1 ;  /* 0x0000005c11107211 */ /* 0x000fe200078c08ff */
[----:B------:R-:W-:Y:S02]  /*10a10*/  IMAD R13, R13, UR7, RZ ;  /* 0x000000070d0d7c24 */ /* 0x000fe4000f8e02ff */
[----:B------:R3:W-:Y:S01]  /*10a20*/  STL [R1+0x5f8], R41 ;  /* 0x0005f82901007387 */ /* 0x0007e20000100800 */
[----:B------:R-:W-:-:S03]  /*10a30*/  SEL R18, R65, R19, !P2 ;  /* 0x0000001341127207 */ /* 0x000fc60005000000 */
[----:B------:R4:W-:Y:S01]  /*10a40*/  STL [R1+0x604], R16 ;  /* 0x0006041001007387 */ /* 0x0009e20000100800 */
[----:B------:R-:W-:-:S03]  /*10a50*/  LEA.HI.X.SX32 R19, R17, R93, 0x1, P6 ;  /* 0x0000005d11137211 */ /* 0x000fc600030f0eff */
[----:B------:R1:W2:Y:S01]  /*10a60*/  @P1 LDG.E.U16 R60, desc[UR24][R40.64] ;  /* 0x00000018283c1981 */ /* 0x0002a2000c1e1500 */
[----:B------:R-:W-:-:S03]  /*10a70*/  IMAD R18, R18, UR7, RZ ;  /* 0x0000000712127c24 */ /* 0x000fc6000f8e02ff */
[----:B------:R-:W2:Y:S01]  /*10a80*/  LDL.LU R17, [R1+0x620] ;  /* 0x0006200001117983 */ /* 0x000ea20000300800 */
[----:B0-----:R-:W-:Y:S01]  /*10a90*/  @P1 IMAD.MOV.U32 R68, RZ, RZ, R16 ;  /* 0x000000ffff441224 */ /* 0x001fe200078e0010 */
[CC--:B-1----:R-:W-:Y:S02]  /*10aa0*/  LEA R40, P6, R13.reuse, R92.reuse, 0x1 ;  /* 0x0000005c0d287211 */ /* 0x0c2fe400078c08ff */
[----:B------:R0:W-:Y:S02]  /*10ab0*/  STL [R1+0x600], R19 ;  /* 0x0006001301007387 */ /* 0x0001e40000100800 */
[----:B---3--:R-:W-:Y:S02]  /*10ac0*/  LEA.HI.X.SX32 R41, R13, R93, 0x1, P6 ;  /* 0x0000005d0d297211 */ /* 0x008fe400030f0eff */
[----:B------:R1:W-:Y:S01]  /*10ad0*/  STL [R1+0x60c], R40 ;  /* 0x00060c2801007387 */ /* 0x0003e20000100800 */
[----:B----4-:R-:W-:-:S03]  /*10ae0*/  LEA R16, P6, R18, R92, 0x1 ;  /* 0x0000005c12107211 */ /* 0x010fc600078c08ff */
[----:B------:R-:W3:Y:S01]  /*10af0*/  LDL.LU R13, [R1+0x628] ;  /* 0x00062800010d7983 */ /* 0x000ee20000300800 */
[----:B------:R-:W-:-:S03]  /*10b00*/  @P1 IMAD.MOV.U32 R69, RZ, RZ, R19 ;  /* 0x000000ffff451224 */ /* 0x000fc600078e0013 */
[----:B------:R4:W-:Y:S01]  /*10b10*/  STL [R1+0x608], R41 ;  /* 0x0006082901007387 */ /* 0x0009e20000100800 */
[----:B------:R-:W-:-:S03]  /*10b20*/  SEL R12, R65, R12, !P2 ;  /* 0x0000000c410c7207 */ /* 0x000fc60005000000 */
[----:B------:R1:W-:Y:S04]  /*10b30*/  STL [R1+0x614], R16 ;  /* 0x0006141001007387 */ /* 0x0003e80000100800 */
[----:B0-----:R-:W3:Y:S01]  /*10b40*/  LDL.LU R19, [R1+0x638] ;  /* 0x0006380001137983 */ /* 0x001ee20000300800 */
[----:B------:R-:W-:Y:S01]  /*10b50*/  IMAD R12, R12, UR7, RZ ;  /* 0x000000070c0c7c24 */ /* 0x000fe2000f8e02ff */
[----:B------:R-:W-:Y:S02]  /*10b60*/  LEA.HI.X.SX32 R18, R18, R93, 0x1, P6 ;  /* 0x0000005d12127211 */ /* 0x000fe400030f0eff */
[----:B------:R1:W3:Y:S04]  /*10b70*/  @P1 LDG.E.U16 R61, desc[UR24][R40.64] ;  /* 0x00000018283d1981 */ /* 0x0002e8000c1e1500 */
[----:B------:R0:W3:Y:S01]  /*10b80*/  @P1 LDG.E.U16 R31, desc[UR24][R68.64] ;  /* 0x00000018441f1981 */ /* 0x0000e2000c1e1500 */
[----:B-1----:R-:W-:-:S03]  /*10b90*/  LEA R40, P6, R12, R92, 0x1 ;  /* 0x0000005c0c287211 */ /* 0x002fc600078c08ff */
[----:B------:R1:W-:Y:S01]  /*10ba0*/  STL [R1+0x610], R18 ;  /* 0x0006101201007387 */ /* 0x0003e20000100800 */
[----:B0-----:R-:W-:Y:S01]  /*10bb0*/  @P1 IMAD.MOV.U32 R68, RZ, RZ, R16 ;  /* 0x000000ffff441224 */ /* 0x001fe200078e0010 */
[----:B----4-:R-:W-:Y:S02]  /*10bc0*/  LEA.HI.X.SX32 R41, R12, R93, 0x1, P6 ;  /* 0x0000005d0c297211 */ /* 0x010fe400030f0eff */
[----:B------:R0:W-:Y:S01]  /*10bd0*/  STL [R1+0x61c], R40 ;  /* 0x00061c2801007387 */ /* 0x0001e20000100800 */
[----:B------:R-:W-:-:S03]  /*10be0*/  @P1 IMAD.MOV.U32 R69, RZ, RZ, R18 ;  /* 0x000000ffff451224 */ /* 0x000fc600078e0012 */
[----:B------:R-:W4:Y:S04]  /*10bf0*/  LDL.LU R12, [R1+0x640] ;  /* 0x00064000010c7983 */ /* 0x000f280000300800 */
[----:B------:R0:W-:Y:S01]  /*10c00*/  STL [R1+0x618], R41 ;  /* 0x0006182901007387 */ /* 0x0001e20000100800 */
[----:B------:R-:W-:-:S05]  /*10c10*/  SEL R15, R65, R15, !P2 ;  /* 0x0000000f410f7207 */ /* 0x000fca0005000000 */
[----:B------:R-:W-:-:S05]  /*10c20*/  IMAD R15, R15, UR7, RZ ;  /* 0x000000070f0f7c24 */ /* 0x000fca000f8e02ff */
[----:B------:R-:W-:-:S04]  /*10c30*/  LEA R16, P6, R15, R92, 0x1 ;  /* 0x0000005c0f107211 */ /* 0x000fc800078c08ff */
[----:B-1----:R-:W-:Y:S01]  /*10c40*/  LEA.HI.X.SX32 R18, R15, R93, 0x1, P6 ;  /* 0x0000005d0f127211 */ /* 0x002fe200030f0eff */
        /* <DEDUP_REMOVED lines=10> */
[----:B------:R-:W-:Y:S01]  /*10cf0*/  @P1 IMAD.MOV.U32 R69, RZ, RZ, R18 ;  /* 0x000000ffff451224 */ /* 0x000fe200078e0012 */
[----:B------:R-:W-:-:S04]  /*10d00*/  PRMT R26, RZ, 0x7610, R26 ;  /* 0x00007610ff1a7816 */ /* 0x000fc8000000001a */
[----:B------:R0:W4:Y:S01]  /*10d10*/  @P1 LDG.E.U16 R29, desc[UR24][R68.64] ;  /* 0x00000018441d1981 */ /* 0x000122000c1e1500 */
[----:B------:R-:W-:Y:S02]  /*10d20*/  PRMT R27, RZ, 0x7610, R27 ;  /* 0x00007610ff1b7816 */ /* 0x000fe4000000001b */
[----:B--2---:R-:W-:-:S05]  /*10d30*/  SEL R14, R65, R14, !P2 ;  /* 0x0000000e410e7207 */ /* 0x004fca0005000000 */
[----:B------:R-:W-:-:S05]  /*10d40*/  IMAD R14, R14, UR7, RZ ;  /* 0x000000070e0e7c24 */ /* 0x000fca000f8e02ff */
[----:B------:R-:W-:Y:S02]  /*10d50*/  LEA R40, P6, R14, R92, 0x1 ;  /* 0x0000005c0e287211 */ /* 0x000fe400078c08ff */
[----:B------:R-:W-:-:S05]  /*10d60*/  SEL R17, R65, R17, !P2 ;  /* 0x0000001141117207 */ /* 0x000fca0005000000 */
[----:B------:R-:W-:Y:S01]  /*10d70*/  IMAD R17, R17, UR7, RZ ;  /* 0x0000000711117c24 */ /* 0x000fe2000f8e02ff */
[----:B------:R-:W-:Y:S01]  /*10d80*/  LEA.HI.X.SX32 R41, R14, R93, 0x1, P6 ;  /* 0x0000005d0e297211 */ /* 0x000fe200030f0eff */
[----:B------:R2:W-:Y:S03]  /*10d90*/  STL [R1+0x62c], R40 ;  /* 0x00062c2801007387 */ /* 0x0005e60000100800 */
[----:B-1----:R-:W-:Y:S01]  /*10da0*/  LEA R16, P6, R17, R92, 0x1 ;  /* 0x0000005c11107211 */ /* 0x002fe200078c08ff */
[----:B------:R-:W4:Y:S01]  /*10db0*/  LDL.LU R14, [R1+0x650] ;  /* 0x00065000010e7983 */ /* 0x000f220000300800 */
[----:B---3--:R-:W-:-:S03]  /*10dc0*/  SEL R13, R65, R13, !P2 ;  /* 0x0000000d410d7207 */ /* 0x008fc60005000000 */
[----:B------:R1:W-:Y:S01]  /*10dd0*/  STL [R1+0x628], R41 ;  /* 0x0006282901007387 */ /* 0x0003e20000100800 */
[----:B------:R-:W-:Y:S01]  /*10de0*/  LEA.HI.X.SX32 R18, R17, R93, 0x1, P6 ;  /* 0x0000005d11127211 */ /* 0x000fe200030f0eff */
[----:B------:R-:W-:Y:S02]  /*10df0*/  IMAD R13, R13, UR7, RZ ;  /* 0x000000070d0d7c24 */ /* 0x000fe4000f8e02ff */
[----:B------:R3:W-:Y:S04]  /*10e00*/  STL [R1+0x634], R16 ;  /* 0x0006341001007387 */ /* 0x0007e80000100800 */
[----:B------:R2:W4:Y:S01]  /*10e10*/  @P1 LDG.E.U16 R59, desc[UR24][R40.64] ;  /* 0x00000018283b1981 */ /* 0x000522000c1e1500 */
[----:B------:R-:W-:-:S03]  /*10e20*/  SEL R19, R65, R19, !P2 ;  /* 0x0000001341137207 */ /* 0x000fc60005000000 */
[----:B------:R-:W4:Y:S01]  /*10e30*/  LDL.LU R17, [R1+0x658] ;  /* 0x0006580001117983 */ /* 0x000f220000300800 */
[----:B0-----:R-:W-:Y:S02]  /*10e40*/  @P1 IMAD.MOV.U32 R68, RZ, RZ, R16 ;  /* 0x000000ffff441224 */ /* 0x001fe400078e0010 */
[----:B--2---:R-:W-:Y:S01]  /*10e50*/  IMAD R40, R19, UR7, RZ ;  /* 0x0000000713287c24 */ /* 0x004fe2000f8e02ff */
[CC--:B------:R-:W-:Y:S01]  /*10e60*/  LEA R19, P6, R13.reuse, R92.reuse, 0x1 ;  /* 0x0000005c0d137211 */ /* 0x0c0fe200078c08ff */
[----:B------:R0:W-:Y:S03]  /*10e70*/  STL [R1+0x630], R18 ;  /* 0x0006301201007387 */ /* 0x0001e60000100800 */
[-C--:B-1----:R-:W-:Y:S02]  /*10e80*/  LEA.HI.X.SX32 R41, R13, R93.reuse, 0x1, P6 ;  /* 0x0000005d0d297211 */ /* 0x082fe400030f0eff */
[C---:B---3--:R-:W-:Y:S01]  /*10e90*/  LEA R16, P6, R40.reuse, R92, 0x1 ;  /* 0x0000005c28107211 */ /* 0x048fe200078c08ff */
[----:B------:R-:W-:Y:S01]  /*10ea0*/  @P1 IMAD.MOV.U32 R69, RZ, RZ, R18 ;  /* 0x000000ffff451224 */ /* 0x000fe200078e0012 */
[----:B------:R-:W-:Y:S02]  /*10eb0*/  STL [R1+0x63c], R19 ;  /* 0x00063c1301007387 */ /* 0x000fe40000100800 */
[----:B------:R-:W-:-:S02]  /*10ec0*/  LEA.HI.X.SX32 R40, R40, R93, 0x1, P6 ;  /* 0x0000005d28287211 */ /* 0x000fc400030f0eff */
[----:B------:R-:W2:Y:S01]  /*10ed0*/  LDL.LU R13, [R1+0x660] ;  /* 0x00066000010d7983 */ /* 0x000ea20000300800 */
[----:B----4-:R-:W-:-:S03]  /*10ee0*/  SEL R12, R65, R12, !P2 ;  /* 0x0000000c410c7207 */ /* 0x010fc60005000000 */
[----:B------:R1:W-:Y:S04]  /*10ef0*/  STL [R1+0x638], R41 ;  /* 0x0006382901007387 */ /* 0x0003e80000100800 */
[----:B------:R3:W4:Y:S01]  /*10f00*/  @P1 LDG.E.U16 R26, desc[UR24][R68.64] ;  /* 0x00000018441a1981 */ /* 0x000722000c1e1500 */
[----:B------:R-:W-:-:S03]  /*10f10*/  IMAD R12, R12, UR7, RZ ;  /* 0x000000070c0c7c24 */ /* 0x000fc6000f8e02ff */
[----:B------:R-:W-:Y:S04]  /*10f20*/  STL [R1+0x644], R16 ;  /* 0x0006441001007387 */ /* 0x000fe80000100800 */
[----:B0-----:R-:W4:Y:S01]  /*10f30*/  LDL.LU R18, [R1+0x66c] ;  /* 0x00066c0001127983 */ /* 0x001f220000300800 */
[----:B---3--:R-:W-:-:S03]  /*10f40*/  @P1 IMAD.MOV.U32 R69, RZ, RZ, R41 ;  /* 0x000000ffff451224 */ /* 0x008fc600078e0029 */
[----:B------:R0:W-:Y:S01]  /*10f50*/  STL [R1+0x640], R40 ;  /* 0x0006402801007387 */ /* 0x0001e20000100800 */
[----:B-1----:R-:W-:Y:S02]  /*10f60*/  @P1 IMAD.MOV.U32 R41, RZ, RZ, R40 ;  /* 0x000000ffff291224 */ /* 0x002fe400078e0028 */
[----:B------:R-:W-:Y:S01]  /*10f70*/  @P1 IMAD.MOV.U32 R68, RZ, RZ, R19 ;  /* 0x000000ffff441224 */ /* 0x000fe200078e0013 */
[----:B------:R-:W-:Y:S01]  /*10f80*/  LEA R19, P6, R12, R92, 0x1 ;  /* 0x0000005c0c137211 */ /* 0x000fe200078c08ff */
[----:B0-----:R-:W-:-:S04]  /*10f90*/  @P1 IMAD.MOV.U32 R40, RZ, RZ, R16 ;  /* 0x000000ffff281224 */ /* 0x001fc800078e0010 */
[----:B------:R-:W-:Y:S04]  /*10fa0*/  STL [R1+0x64c], R19 ;  /* 0x00064c1301007387 */ /* 0x000fe80000100800 */
[----:B------:R0:W3:Y:S02]  /*10fb0*/  @P1 LDG.E.U16 R27, desc[UR24][R40.64] ;  /* 0x00000018281b1981 */ /* 0x0000e4000c1e1500 */
[----:B0-----:R-:W-:Y:S02]  /*10fc0*/  LEA.HI.X.SX32 R41, R12, R93, 0x1, P6 ;  /* 0x0000005d0c297211 */ /* 0x001fe400030f0eff */
[----:B------:R-:W3:Y:S04]  /*10fd0*/  LDL.LU R12, [R1+0x668] ;  /* 0x00066800010c7983 */ /* 0x000ee80000300800 */
[----:B------:R0:W-:Y:S01]  /*10fe0*/  STL [R1+0x648], R41 ;  /* 0x0006482901007387 */ /* 0x0001e20000100800 */
[----:B------:R-:W-:-:S05]  /*10ff0*/  SEL R15, R65, R15, !P2 ;  /* 0x0000000f410f7207 */ /* 0x000fca0005000000 */
[----:B------:R-:W-:-:S05]  /*11000*/  IMAD R15, R15, UR7, RZ ;  /* 0x000000070f0f7c24 */ /* 0x000fca000f8e02ff */
[----:B------:R-:W-:-:S04]  /*11010*/  LEA R16, P6, R15, R92, 0x1 ;  /* 0x0000005c0f107211 */ /* 0x000fc800078c08ff */
[----:B------:R-:W-:Y:S01]  /*11020*/  LEA.HI.X.SX32 R40, R15, R93, 0x1, P6 ;  /* 0x0000005d0f287211 */ /* 0x000fe200030f0eff */
[----:B------:R-:W-:Y:S04]  /*11030*/  STL [R1+0x654], R16 ;  /* 0x0006541001007387 */ /* 0x000fe80000100800 */
[----:B------:R-:W3:Y:S01]  /*11040*/  LDL.LU R15, [R1+0x670] ;  /* 0x00067000010f7983 */ /* 0x000ee20000300800 */
[----:B------:R-:W-:Y:S02]  /*11050*/  PRMT R56, RZ, 0x7610, R56 ;  /* 0x00007610ff387816 */ /* 0x000fe40000000038 */
[----:B------:R-:W-:Y:S01]  /*11060*/  PRMT R24, RZ, 0x7610, R24 ;  /* 0x00007610ff187816 */ /* 0x000fe20000000018 */
[----:B------:R1:W-:Y:S04]  /*11070*/  STL [R1+0x650], R40 ;  /* 0x0006502801007387 */ /* 0x0003e80000100800 */
[----:B------:R0:W3:Y:S02]  /*11080*/  @P1 LDG.E.U16 R56, desc[UR24][R68.64] ;  /* 0x0000001844381981 */ /* 0x0000e4000c1e1500 */
[----:B0-----:R-:W-:-:S02]  /*11090*/  @P1 IMAD.MOV.U32 R69, RZ, RZ, R41 ;  /* 0x000000ffff451224 */ /* 0x001fc400078e0029 */
[----:B------:R-:W-:Y:S02]  /*110a0*/  @P1 IMAD.MOV.U32 R41, RZ, RZ, R40 ;  /* 0x000000ffff291224 */ /* 0x000fe400078e0028 */
[----:B-1----:R-:W-:Y:S02]  /*110b0*/  @P1 IMAD.MOV.U32 R40, RZ, RZ, R16 ;  /* 0x000000ffff281224 */ /* 0x002fe400078e0010 */
[----:B------:R-:W-:-:S03]  /*110c0*/  @P1 IMAD.MOV.U32 R68, RZ, RZ, R19 ;  /* 0x000000ffff441224 */ /* 0x000fc600078e0013 */
[----:B------:R0:W3:Y:S01]  /*110d0*/  @P1 LDG.E.U16 R24, desc[UR24][R40.64] ;  /* 0x0000001828181981 */ /* 0x0000e2000c1e1500 */
[----:B------:R-:W-:Y:S02]  /*110e0*/  PRMT R57, RZ, 0x7610, R57 ;  /* 0x00007610ff397816 */ /* 0x000fe40000000039 */
[----:B------:R-:W-:-:S04]  /*110f0*/  PRMT R54, RZ, 0x7610, R54 ;  /* 0x00007610ff367816 */ /* 0x000fc80000000036 */
[----:B------:R1:W3:Y:S01]  /*11100*/  @P1 LDG.E.U16 R57, desc[UR24][R68.64] ;  /* 0x0000001844391981 */ /* 0x0002e2000c1e1500 */
[----:B------:R-:W-:Y:S02]  /*11110*/  PRMT R25, RZ, 0x7610, R25 ;  /* 0x00007610ff197816 */ /* 0x000fe40000000019 */
[----:B------:R-:W-:-:S05]  /*11120*/  SEL R14, R65, R14, !P2 ;  /* 0x0000000e410e7207 */ /* 0x000fca0005000000 */
[----:B------:R-:W-:-:S05]  /*11130*/  IMAD R14, R14, UR7, RZ ;  /* 0x000000070e0e7c24 */ /* 0x000fca000f8e02ff */
[----:B------:R-:W-:Y:S02]  /*11140*/  LEA R19, P6, R14, R92, 0x1 ;  /* 0x0000005c0e137211 */ /* 0x000fe400078c08ff */
[----:B------:R-:W-:-:S05]  /*11150*/  SEL R17, R65, R17, !P2 ;  /* 0x0000001141117207 */ /* 0x000fca0005000000 */
[----:B------:R-:W-:Y:S01]  /*11160*/  IMAD R17, R17, UR7, RZ ;  /* 0x0000000711117c24 */ /* 0x000fe2000f8e02ff */
[-C--:B0-----:R-:W-:Y:S01]  /*11170*/  LEA.HI.X.SX32 R40, R14, R93.reuse, 0x1, P6 ;  /* 0x0000005d0e287211 */ /* 0x081fe200030f0eff */
[----:B------:R-:W-:Y:S03]  /*11180*/  STL [R1+0x65c], R19 ;  /* 0x00065c1301007387 */ /* 0x000fe60000100800 */
[C---:B------:R-:W-:Y:S01]  /*11190*/  LEA R14, P6, R17.reuse, R92, 0x1 ;  /* 0x0000005c110e7211 */ /* 0x040fe200078c08ff */
[----:B------:R-:W3:Y:S03]  /*111a0*/  LDL.LU R16, [R1+0x678] ;  /* 0x0006780001107983 */ /* 0x000ee60000300800 */
[----:B------:R-:W-:Y:S02]  /*111b0*/  LEA.HI.X.SX32 R17, R17, R93, 0x1, P6 ;  /* 0x0000005d11117211 */ /* 0x000fe400030f0eff */
[----:B--2---:R-:W-:Y:S01]  /*111c0*/  SEL R13, R65, R13, !P2 ;  /* 0x0000000d410d7207 */ /* 0x004fe20005000000 */
[----:B------:R0:W-:Y:S01]  /*111d0*/  STL [R1+0x658], R40 ;  /* 0x0006582801007387 */ /* 0x0001e20000100800 */
[----:B------:R-:W-:-:S03]  /*111e0*/  @P1 IMAD.MOV.U32 R41, RZ, RZ, R40 ;  /* 0x000000ffff291224 */ /* 0x000fc600078e0028 */
[----:B------:R-:W-:Y:S01]  /*111f0*/  IMAD R13, R13, UR7, RZ ;  /* 0x000000070d0d7c24 */ /* 0x000fe2000f8e02ff */
[----:B------:R-:W-:Y:S01]  /*11200*/  STL [R1+0x664], R14 ;  /* 0x0006640e01007387 */ /* 0x000fe20000100800 */
[----:B-1----:R-:W-:-:S03]  /*11210*/  @P1 IMAD.MOV.U32 R69, RZ, RZ, R17 ;  /* 0x000000ffff451224 */ /* 0x002fc600078e0011 */
[----:B------:R1:W-:Y:S01]  /*11220*/  STL [R1+0x660], R17 ;  /* 0x0006601101007387 */ /* 0x0003e20000100800 */
[----:B0-----:R-:W-:Y:S01]  /*11230*/  @P1 IMAD.MOV.U32 R40, RZ, RZ, R19 ;  /* 0x000000ffff281224 */ /* 0x001fe200078e0013 */
[----:B------:R-:W-:-:S04]  /*11240*/  LEA R19, P6, R13, R92, 0x1 ;  /* 0x0000005c0d137211 */ /* 0x000fc800078c08ff */
[----:B------:R0:W2:Y:S04]  /*11250*/  @P1 LDG.E.U16 R54, desc[UR24][R40.64] ;  /* 0x0000001828361981 */ /* 0x0000a8000c1e1500 */
[----:B-1----:R-:W2:Y:S01]  /*11260*/  LDL.LU R17, [R1+0x68c] ;  /* 0x00068c0001117983 */ /* 0x002ea20000300800 */
[----:B------:R-:W-:-:S03]  /*11270*/  @P1 IMAD.MOV.U32 R68, RZ, RZ, R14 ;  /* 0x000000ffff441224 */ /* 0x000fc600078e000e */
[----:B------:R1:W-:Y:S01]  /*11280*/  STL [R1+0x66c], R19 ;  /* 0x00066c1301007387 */ /* 0x0003e20000100800 */
[----:B0-----:R-:W-:-:S03]  /*11290*/  LEA.HI.X.SX32 R41, R13, R93, 0x1, P6 ;  /* 0x0000005d0d297211 */ /* 0x001fc600030f0eff */
[----:B------:R-:W2:Y:S04]  /*112a0*/  LDL.LU R13, [R1+0x688] ;  /* 0x00068800010d7983 */ /* 0x000ea80000300800 */
[----:B------:R0:W-:Y:S01]  /*112b0*/  STL [R1+0x668], R41 ;  /* 0x0006682901007387 */ /* 0x0001e20000100800 */
[----:B----4-:R-:W-:-:S03]  /*112c0*/  SEL R18, R65, R18, !P2 ;  /* 0x0000001241127207 */ /* 0x010fc60005000000 */
[----:B------:R4:W2:Y:S02]  /*112d0*/  @P1 LDG.E.U16 R25, desc[UR24][R68.64] ;  /* 0x0000001844191981 */ /* 0x0008a4000c1e1500 */
[----:B------:R-:W-:-:S05]  /*112e0*/  IMAD R40, R18, UR7, RZ ;  /* 0x0000000712287c24 */ /* 0x000fca000f8e02ff */
[----:B------:R-:W-:Y:S01]  /*112f0*/  LEA R18, P6, R40, R92, 0x1 ;  /* 0x0000005c28127211 */ /* 0x000fe200078c08ff */
[----:B----4-:R-:W-:Y:S01]  /*11300*/  @P1 IMAD.MOV.U32 R68, RZ, RZ, R19 ;  /* 0x000000ffff441224 */ /* 0x010fe200078e0013 */
[C---:B---3--:R-:W-:Y:S02]  /*11310*/  SEL R14, R65.reuse, R15, !P2 ;  /* 0x0000000f410e7207 */ /* 0x048fe40005000000 */
[----:B------:R-:W3:Y:S04]  /*11320*/  LDL.LU R15, [R1+0x694] ;  /* 0x00069400010f7983 */ /* 0x000ee80000300800 */
[----:B------:R-:W-:Y:S04]  /*11330*/  STL [R1+0x674], R18 ;  /* 0x0006741201007387 */ /* 0x000fe80000100800 */
[----:B-1----:R-:W4:Y:S01]  /*11340*/  LDL.LU R19, [R1+0x690] ;  /* 0x0006900001137983 */ /* 0x002f220000300800 */
[----:B------:R-:W-:Y:S01]  /*11350*/  SEL R12, R65, R12, !P2 ;  /* 0x0000000c410c7207 */ /* 0x000fe20005000000 */
[----:B------:R-:W-:Y:S01]  /*11360*/  @P1 IMAD.MOV.U32 R69, RZ, RZ, R41 ;  /* 0x000000ffff451224 */ /* 0x000fe200078e0029 */
[----:B------:R-:W-:-:S03]  /*11370*/  PRMT R55, RZ, 0x7610, R55 ;  /* 0x00007610ff377816 */ /* 0x000fc60000000037 */
[----:B------:R-:W-:Y:S01]  /*11380*/  IMAD R12, R12, UR7, RZ ;  /* 0x000000070c0c7c24 */ /* 0x000fe2000f8e02ff */
[----:B------:R-:W-:Y:S01]  /*11390*/  LEA.HI.X.SX32 R40, R40, R93, 0x1, P6 ;  /* 0x0000005d28287211 */ /* 0x000fe200030f0eff */
[----:B0-----:R-:W-:Y:S01]  /*113a0*/  IMAD R41, R14, UR7, RZ ;  /* 0x000000070e297c24 */ /* 0x001fe2000f8e02ff */
[----:B------:R-:W-:Y:S01]  /*113b0*/  PRMT R22, RZ, 0x7610, R22 ;  /* 0x00007610ff167816 */ /* 0x000fe20000000016 */
[----:B------:R0:W4:Y:S01]  /*113c0*/  @P1 LDG.E.U16 R55, desc[UR24][R68.64] ;  /* 0x0000001844371981 */ /* 0x000122000c1e1500 */
[----:B------:R-:W-:-:S03]  /*113d0*/  LEA R14, P6, R12, R92, 0x1 ;  /* 0x0000005c0c0e7211 */ /* 0x000fc600078c08ff */
[----:B------:R1:W-:Y:S01]  /*113e0*/  STL [R1+0x670], R40 ;  /* 0x0006702801007387 */ /* 0x0003e20000100800 */
[----:B------:R-:W-:Y:S01]  /*113f0*/  PRMT R52, RZ, 0x7610, R52 ;  /* 0x00007610ff347816 */ /* 0x000fe20000000034 */
[----:B0-----:R-:W-:Y:S02]  /*11400*/  @P1 IMAD.MOV.U32 R68, RZ, RZ, R18 ;  /* 0x000000ffff441224 */ /* 0x001fe400078e0012 */
[----:B------:R-:W-:Y:S01]  /*11410*/  @P1 IMAD.MOV.U32 R69, RZ, RZ, R40 ;  /* 0x000000ffff451224 */ /* 0x000fe200078e0028 */
[-C--:B-1----:R-:W-:Y:S02]  /*11420*/  LEA.HI.X.SX32 R40, R12, R93.reuse, 0x1, P6 ;  /* 0x0000005d0c287211 */ /* 0x082fe400030f0eff */
[C---:B------:R-:W-:Y:S02]  /*11430*/  LEA R12, P6, R41.reuse, R92, 0x1 ;  /* 0x0000005c290c7211 */ /* 0x040fe400078c08ff */
[----:B------:R0:W4:Y:S02]  /*11440*/  @P1 LDG.E.U16 R22, desc[UR24][R68.64] ;  /* 0x0000001844161981 */ /* 0x000124000c1e1500 */
[----:B------:R-:W-:-:S02]  /*11450*/  LEA.HI.X.SX32 R41, R41, R93, 0x1, P6 ;  /* 0x0000005d29297211 */ /* 0x000fc400030f0eff */
[----:B------:R1:W-:Y:S01]  /*11460*/  STL [R1+0x67c], R14 ;  /* 0x00067c0e01007387 */ /* 0x0003e20000100800 */
[----:B------:R-:W-:Y:S01]  /*11470*/  PRMT R23, RZ, 0x7610, R23 ;  /* 0x00007610ff177816 */ /* 0x000fe20000000017 */
[----:B0-----:R-:W-:Y:S02]  /*11480*/  @P1 IMAD.MOV.U32 R68, RZ, RZ, R14 ;  /* 0x000000ffff441224 */ /* 0x001fe400078e000e */
[----:B------:R-:W-:-:S05]  /*11490*/  @P1 IMAD.MOV.U32 R69, RZ, RZ, R40 ;  /* 0x000000ffff451224 */ /* 0x000fca00078e0028 */
[----:B------:R0:W4:Y:S02]  /*114a0*/  @P1 LDG.E.U16 R52, desc[UR24][R68.64] ;  /* 0x0000001844341981 */ /* 0x000124000c1e1500 */
[----:B0-----:R-:W-:Y:S02]  /*114b0*/  @P1 IMAD.MOV.U32 R68, RZ, RZ, R12 ;  /* 0x000000ffff441224 */ /* 0x001fe400078e000c */
[----:B------:R-:W-:-:S05]  /*114c0*/  @P1 IMAD.MOV.U32 R69, RZ, RZ, R41 ;  /* 0x000000ffff451224 */ /* 0x000fca00078e0029 */
[----:B------:R0:W4:Y:S01]  /*114d0*/  @P1 LDG.E.U16 R23, desc[UR24][R68.64] ;  /* 0x0000001844171981 */ /* 0x000122000c1e1500 */
[----:B------:R-:W-:Y:S02]  /*114e0*/  PRMT R53, RZ, 0x7610, R53 ;  /* 0x00007610ff357816 */ /* 0x000fe40000000035 */
[----:B------:R-:W-:Y:S02]  /*114f0*/  SEL R18, R65, R16, !P2 ;  /* 0x0000001041127207 */ /* 0x000fe40005000000 */
[----:B------:R-:W4:Y:S03]  /*11500*/  LDL.LU R16, [R1+0x698] ;  /* 0x0006980001107983 */ /* 0x000f260000300800 */
[----:B------:R-:W-:Y:S01]  /*11510*/  IMAD R18, R18, UR7, RZ ;  /* 0x0000000712127c24 */ /* 0x000fe2000f8e02ff */
[----:B------:R0:W-:Y:S04]  /*11520*/  STL [R1+0x678], R40 ;  /* 0x0006782801007387 */ /* 0x0001e80000100800 */
[----:B------:R0:W-:Y:S04]  /*11530*/  STL [R1+0x684], R12 ;  /* 0x0006840c01007387 */ /* 0x0001e80000100800 */
[----:B-1----:R-:W4:Y:S01]  /*11540*/  LDL.LU R14, [R1+0x6a0] ;  /* 0x0006a000010e7983 */ /* 0x002f220000300800 */
[----:B0-----:R-:W-:-:S03]  /*11550*/  LEA R40, P6, R18, R92, 0x1 ;  /* 0x0000005c12287211 */ /* 0x001fc600078c08ff */
[----:B------:R0:W-:Y:S01]  /*11560*/  STL [R1+0x680], R41 ;  /* 0x0006802901007387 */ /* 0x0001e20000100800 */
[----:B------:R-:W-:-:S03]  /*11570*/  LEA.HI.X.SX32 R68, R18, R93, 0x1, P6 ;  /* 0x0000005d12447211 */ /* 0x000fc600030f0eff */
[----:B------:R-:W4:Y:S01]  /*11580*/  LDL.LU R12, [R1+0x6a8] ;  /* 0x0006a800010c7983 */ /* 0x000f220000300800 */
[----:B--2---:R-:W-:-:S05]  /*11590*/  SEL R17, R65, R17, !P2 ;  /* 0x0000001141117207 */ /* 0x004fca0005000000 */
[----:B------:R-:W-:Y:S01]  /*115a0*/  IMAD R17, R17, UR7, RZ ;  /* 0x0000000711117c24 */ /* 0x000fe2000f8e02ff */
[----:B------:R-:W-:Y:S01]  /*115b0*/  SEL R13, R65, R13, !P2 ;  /* 0x0000000d410d7207 */ /* 0x000fe20005000000 */
[----:B------:R-:W-:Y:S03]  /*115c0*/  STL [R1+0x68c], R40 ;  /* 0x00068c2801007387 */ /* 0x000fe60000100800 */
[----:B0-----:R-:W-:Y:S01]  /*115d0*/  LEA R41, P6, R17, R92, 0x1 ;  /* 0x0000005c11297211 */ /* 0x001fe200078c08ff */
[----:B------:R-:W-:Y:S02]  /*115e0*/  @P1 IMAD.MOV.U32 R69, RZ, RZ, R68 ;  /* 0x000000ffff451224 */ /* 0x000fe400078e0044 */
[----:B------:R-:W-:Y:S01]  /*115f0*/  IMAD R18, R13, UR7, RZ ;  /* 0x000000070d127c24 */ /* 0x000fe2000f8e02ff */
[----:B------:R0:W-:Y:S04]  /*11600*/  STL [R1+0x688], R68 ;  /* 0x0006884401007387 */ /* 0x0001e80000100800 */
[----:B------:R-:W2:Y:S04]  /*11610*/  LDL.LU R13, [R1+0x6b0] ;  /* 0x0006b000010d7983 */ /* 0x000ea80000300800 */
[----:B------:R-:W-:Y:S01]  /*11620*/  STL [R1+0x694], R41 ;  /* 0x0006942901007387 */ /* 0x000fe20000100800 */
[----:B0-----:R-:W-:-:S05]  /*11630*/  @P1 IMAD.MOV.U32 R68, RZ, RZ, R40 ;  /* 0x000000ffff441224 */ /* 0x001fca00078e0028 */
[----:B------:R0:W2:Y:S02]  /*11640*/  @P1 LDG.E.U16 R53, desc[UR24][R68.64] ;  /* 0x0000001844351981 */ /* 0x0000a4000c1e1500 */
[----:B0-----:R-:W-:Y:S02]  /*11650*/  LEA.HI.X.SX32 R69, R17, R93, 0x1, P6 ;  /* 0x0000005d11457211 */ /* 0x001fe400030f0eff */
[----:B------:R-:W-:-:S04]  /*11660*/  LEA R17, P6, R18, R92, 0x1 ;  /* 0x0000005c12117211 */ /* 0x000fc800078c08ff */
[----:B------:R-:W-:Y:S01]  /*11670*/  LEA.HI.X.SX32 R18, R18, R93, 0x1, P6 ;  /* 0x0000005d12127211 */ /* 0x000fe200030f0eff */
[----:B------:R-:W-:Y:S02]  /*11680*/  @P1 IMAD.MOV.U32 R71, RZ, RZ, R69 ;  /* 0x000000ffff471224 */ /* 0x000fe400078e0045 */
[----:B------:R-:W-:Y:S01]  /*11690*/  @P1 IMAD.MOV.U32 R70, RZ, RZ, R41 ;  /* 0x000000ffff461224 */ /* 0x000fe200078e0029 */
[----:B------:R-:W-:Y:S02]  /*116a0*/  PRMT R50, RZ, 0x7610, R50 ;  /* 0x00007610ff327816 */ /* 0x000fe40000000032 */
[----:B---3--:R-:W-:-:S05]  /*116b0*/  SEL R15, R65, R15, !P2 ;  /* 0x0000000f410f7207 */ /* 0x008fca0005000000 */
[----:B------:R-:W-:Y:S02]  /*116c0*/  IMAD R40, R15, UR7, RZ ;  /* 0x000000070f287c24 */ /* 0x000fe4000f8e02ff */
[----:B------:R-:W3:Y:S01]  /*116d0*/  LDL.LU R15, [R1+0x6b8] ;  /* 0x0006b800010f7983 */ /* 0x000ee20000300800 */
[----:B----4-:R-:W-:Y:S02]  /*116e0*/  SEL R19, R65, R19, !P2 ;  /* 0x0000001341137207 */ /* 0x010fe40005000000 */
[----:B------:R-:W-:-:S03]  /*116f0*/  LEA R68, P6, R40, R92, 0x1 ;  /* 0x0000005c28447211 */ /* 0x000fc600078c08ff */
[----:B------:R-:W-:Y:S01]  /*11700*/  IMAD R19, R19, UR7, RZ ;  /* 0x0000000713137c24 */ /* 0x000fe2000f8e02ff */
[----:B------:R0:W-:Y:S04]  /*11710*/  STL [R1+0x690], R69 ;  /* 0x0006904501007387 */ /* 0x0001e80000100800 */
[----:B------:R-:W-:Y:S01]  /*11720*/  STL [R1+0x69c], R17 ;  /* 0x00069c1101007387 */ /* 0x000fe20000100800 */
[-C--:B0-----:R-:W-:Y:S02]  /*11730*/  LEA.HI.X.SX32 R69, R40, R93.reuse, 0x1, P6 ;  /* 0x0000005d28457211 */ /* 0x081fe400030f0eff */
[C---:B------:R-:W-:Y:S01]  /*11740*/  LEA R40, P6, R19.reuse, R92, 0x1 ;  /* 0x0000005c13287211 */ /* 0x040fe200078c08ff */
[----:B------:R0:W-:Y:S03]  /*11750*/  STL [R1+0x698], R18 ;  /* 0x0006981201007387 */ /* 0x0001e60000100800 */
[----:B------:R-:W-:Y:S01]  /*11760*/  LEA.HI.X.SX32 R41, R19, R93, 0x1, P6 ;  /* 0x0000005d13297211 */ /* 0x000fe200030f0eff */
[----:B------:R-:W-:Y:S01]  /*11770*/  @P1 IMAD.MOV.U32 R19, RZ, RZ, R18 ;  /* 0x000000ffff131224 */ /* 0x000fe200078e0012 */
[----:B------:R1:W-:Y:S01]  /*11780*/  STL [R1+0x6a4], R68 ;  /* 0x0006a44401007387 */ /* 0x0003e20000100800 */
[----:B0-----:R-:W-:-:S03]  /*11790*/  @P1 IMAD.MOV.U32 R18, RZ, RZ, R17 ;  /* 0x000000ffff121224 */ /* 0x001fc600078e0011 */
[----:B------:R0:W-:Y:S04]  /*117a0*/  STL [R1+0x6a0], R69 ;  /* 0x0006a04501007387 */ /* 0x0001e80000100800 */
[----:B------:R-:W-:Y:S04]  /*117b0*/  STL [R1+0x6ac], R40 ;  /* 0x0006ac2801007387 */ /* 0x000fe80000100800 */
[----:B------:R-:W4:Y:S04]  /*117c0*/  @P1 LDG.E.U16 R50, desc[UR24][R18.64] ;  /* 0x0000001812321981 */ /* 0x000f28000c1e1500 */
[----:B------:R-:W4:Y:S01]  /*117d0*/  LDL.LU.64 R18, [R1+0xb68] ;  /* 0x000b680001127983 */ /* 0x000f220000300a00 */
[----:B------:R-:W-:-:S06]  /*117e0*/  PRMT R20, RZ, 0x7610, R20 ;  /* 0x00007610ff147816 */ /* 0x000fcc0000000014 */
[----:B------:R0:W4:Y:S01]  /*117f0*/  @P1 LDG.E.U16 R20, desc[UR24][R70.64] ;  /* 0x0000001846141981 */ /* 0x000122000c1e1500 */
[----:B------:R-:W-:Y:S02]  /*11800*/  PRMT R21, RZ, 0x7610, R21 ;  /* 0x00007610ff157816 */ /* 0x000fe40000000015 */
[----:B------:R-:W-:Y:S01]  /*11810*/  PRMT R51, RZ, 0x7610, R51 ;  /* 0x00007610ff337816 */ /* 0x000fe20000000033 */
[----:B------:R0:W-:Y:S04]  /*11820*/  STL [R1+0x6a8], R41 ;  /* 0x0006a82901007387 */ /* 0x0001e80000100800 */
[----:B------:R1:W4:Y:S01]  /*11830*/  @P1 LDG.E.U16 R21, desc[UR24][R68.64] ;  /* 0x0000001844151981 */ /* 0x000322000c1e1500 */
[----:B------:R-:W-:-:S03]  /*11840*/  PRMT R48, RZ, 0x7610, R48 ;  /* 0x00007610ff307816 */ /* 0x000fc60000000030 */
[----:B------:R-:W4:Y:S01]  /*11850*/  @P1 LDG.E.U16 R51, desc[UR24][R40.64] ;  /* 0x0000001828331981 */ /* 0x000f22000c1e1500 */
[----:B------:R-:W-:-:S05]  /*11860*/  SEL R16, R65, R16, !P2 ;  /* 0x0000001041107207 */ /* 0x000fca0005000000 */
[----:B------:R-:W-:Y:S01]  /*11870*/  IMAD R16, R16, UR7, RZ ;  /* 0x0000000710107c24 */ /* 0x000fe2000f8e02ff */
[----:B------:R-:W-:-:S04]  /*11880*/  SEL R14, R65, R14, !P2 ;  /* 0x0000000e410e7207 */ /* 0x000fc80005000000 */
[----:B0-----:R-:W-:Y:S01]  /*11890*/  LEA R70, P6, R16, R92, 0x1 ;  /* 0x0000005c10467211 */ /* 0x001fe200078c08ff */
[----:B------:R-:W-:Y:S01]  /*118a0*/  IMAD R14, R14, UR7, RZ ;  /* 0x000000070e0e7c24 */ /* 0x000fe2000f8e02ff */
[----:B------:R-:W-:Y:S02]  /*118b0*/  SEL R12, R65, R12, !P2 ;  /* 0x0000000c410c7207 */ /* 0x000fe40005000000 */
[----:B------:R-:W-:Y:S02]  /*118c0*/  LEA.HI.X.SX32 R71, R16, R93, 0x1, P6 ;  /* 0x0000005d10477211 */ /* 0x000fe400030f0eff */
[----:B------:R-:W-:Y:S01]  /*118d0*/  LEA R16, P6, R14, R92, 0x1 ;  /* 0x0000005c0e107211 */ /* 0x000fe200078c08ff */
[----:B------:R-:W-:-:S03]  /*118e0*/  IMAD R12, R12, UR7, RZ ;  /* 0x000000070c0c7c24 */ /* 0x000fc6000f8e02ff */
[----:B------:R-:W-:Y:S02]  /*118f0*/  LEA.HI.X.SX32 R17, R14, R93, 0x1, P6 ;  /* 0x0000005d0e117211 */ /* 0x000fe400030f0eff */
[----:B------:R-:W-:Y:S01]  /*11900*/  LEA R14, P6, R12, R92, 0x1 ;  /* 0x0000005c0c0e7211 */ /* 0x000fe200078c08ff */
[----:B------:R-:W-:Y:S01]  /*11910*/  STL [R1+0x6b4], R70 ;  /* 0x0006b44601007387 */ /* 0x000fe20000100800 */
[----:B--2---:R-:W-:-:S03]  /*11920*/  SEL R13, R65, R13, !P2 ;  /* 0x0000000d410d7207 */ /* 0x004fc60005000000 */
[----:B------:R-:W2:Y:S02]  /*11930*/  @P1 LDG.E.U16 R48, desc[UR24][R16.64] ;  /* 0x0000001810301981 */ /* 0x000ea4000c1e1500 */
[----:B------:R-:W-:Y:S02]  /*11940*/  IMAD R13, R13, UR7, RZ ;  /* 0x000000070d0d7c24 */ /* 0x000fe4000f8e02ff */
[----:B------:R-:W-:Y:S04]  /*11950*/  STL [R1+0x6b0], R71 ;  /* 0x0006b04701007387 */ /* 0x000fe80000100800 */
[----:B------:R-:W-:Y:S04]  /*11960*/  STL [R1+0x6bc], R16 ;  /* 0x0006bc1001007387 */ /* 0x000fe80000100800 */
[----:B------:R0:W-:Y:S04]  /*11970*/  STL [R1+0x6b8], R17 ;  /* 0x0006b81101007387 */ /* 0x0001e80000100800 */
[----:B------:R-:W-:Y:S01]  /*11980*/  STL [R1+0x6c4], R14 ;  /* 0x0006c40e01007387 */ /* 0x000fe20000100800 */
[----:B---3--:R-:W-:-:S05]  /*11990*/  SEL R15, R65, R15, !P2 ;  /* 0x0000000f410f7207 */ /* 0x008fca0005000000 */
[----:B-1----:R-:W-:Y:S01]  /*119a0*/  IMAD R68, R15, UR7, RZ ;  /* 0x000000070f447c24 */ /* 0x002fe2000f8e02ff */
[----:B------:R-:W-:Y:S02]  /*119b0*/  LEA.HI.X.SX32 R15, R12, R93, 0x1, P6 ;  /* 0x0000005d0c0f7211 */ /* 0x000fe400030f0eff */
[----:B------:R-:W-:-:S04]  /*119c0*/  LEA R12, P6, R13, R92, 0x1 ;  /* 0x0000005c0d0c7211 */ /* 0x000fc800078c08ff */
[----:B------:R-:W-:Y:S01]  /*119d0*/  LEA.HI.X.SX32 R13, R13, R93, 0x1, P6 ;  /* 0x0000005d0d0d7211 */ /* 0x000fe200030f0eff */
[----:B------:R1:W-:Y:S01]  /*119e0*/  STL [R1+0x6c0], R15 ;  /* 0x0006c00f01007387 */ /* 0x0003e20000100800 */
[----:B------:R-:W-:-:S03]  /*119f0*/  LEA R69, P6, R68, R92, 0x1 ;  /* 0x0000005c44457211 */ /* 0x000fc600078c08ff */
[----:B------:R-:W3:Y:S04]  /*11a00*/  LDL.LU.64 R40, [R1+0xb60] ;  /* 0x000b600001287983 */ /* 0x000ee80000300a00 */
[----:B------:R-:W-:Y:S04]  /*11a10*/  STL [R1+0x6cc], R12 ;  /* 0x0006cc0c01007387 */ /* 0x000fe80000100800 */
[----:B------:R1:W-:Y:S04]  /*11a20*/  STL [R1+0x6c8], R13 ;  /* 0x0006c80d01007387 */ /* 0x0003e80000100800 */
[----:B------:R-:W-:Y:S04]  /*11a30*/  STL [R1+0x6d4], R69 ;  /* 0x0006d44501007387 */ /* 0x000fe80000100800 */
[----:B0-----:R-:W2:Y:S01]  /*11a40*/  LDL.LU.64 R16, [R1+0xb58] ;  /* 0x000b580001107983 */ /* 0x001ea20000300a00 */
[----:B----4-:R-:W-:-:S02]  /*11a50*/  PRMT R18, RZ, 0x7610, R18 ;  /* 0x00007610ff127816 */ /* 0x010fc40000000012 */
[----:B------:R-:W-:-:S04]  /*11a60*/  PRMT R19, RZ, 0x7610, R19 ;  /* 0x00007610ff137816 */ /* 0x000fc80000000013 */
[----:B------:R0:W4:Y:S04]  /*11a70*/  @P1 LDG.E.U16 R18, desc[UR24][R70.64] ;  /* 0x0000001846121981 */ /* 0x000128000c1e1500 */
[----:B------:R-:W3:Y:S01]  /*11a80*/  @P1 LDG.E.U16 R19, desc[UR24][R14.64] ;  /* 0x000000180e131981 */ /* 0x000ee2000c1e1500 */
[----:B0-----:R-:W-:-:S05]  /*11a90*/  LEA.HI.X.SX32 R70, R68, R93, 0x1, P6 ;  /* 0x0000005d44467211 */ /* 0x001fca00030f0eff */
[----:B------:R0:W-:Y:S04]  /*11aa0*/  STL [R1+0x6d0], R70 ;  /* 0x0006d04601007387 */ /* 0x0001e80000100800 */
[----:B-1----:R-:W3:Y:S01]  /*11ab0*/  LDL.LU.64 R14, [R1+0xb50] ;  /* 0x000b5000010e7983 */ /* 0x002ee20000300a00 */
[----:B------:R-:W-:-:S06]  /*11ac0*/  PRMT R49, RZ, 0x7610, R49 ;  /* 0x00007610ff317816 */ /* 0x000fcc0000000031 */
[----:B------:R-:W3:Y:S04]  /*11ad0*/  @P1 LDG.E.U16 R49, desc[UR24][R12.64] ;  /* 0x000000180c311981 */ /* 0x000ee8000c1e1500 */
[----:B------:R-:W3:Y:S01]  /*11ae0*/  LDL.LU.64 R12, [R1+0xb48] ;  /* 0x000b4800010c7983 */ /* 0x000ee20000300a00 */
[----:B------:R-:W-:Y:S01]  /*11af0*/  ISETP.GT.U32.AND P6, PT, R91, R67, PT ;  /* 0x000000435b00720c */ /* 0x000fe20003fc4070 */
[----:B------:R-:W-:Y:S01]  /*11b00*/  @P1 IMAD.MOV.U32 R71, RZ, RZ, R70 ;  /* 0x000000ffff471224 */ /* 0x000fe200078e0046 */
[----:B------:R-:W-:Y:S01]  /*11b10*/  SEL R68, R65, R66, !P2 ;  /* 0x0000004241447207 */ /* 0x000fe20005000000 */
[----:B0-----:R-:W-:Y:S02]  /*11b20*/  @P1 IMAD.MOV.U32 R70, RZ, RZ, R69 ;  /* 0x000000ffff461224 */ /* 0x001fe400078e0045 */
[----:B------:R-:W-:-:S02]  /*11b30*/  IMAD.MOV.U32 R66, RZ, RZ, R11 ;  /* 0x000000ffff427224 */ /* 0x000fc400078e000b */
[----:B------:R-:W3:Y:S02]  /*11b40*/  LDL.LU R11, [R1+0xb44] ;  /* 0x000b4400010b7983 */ /* 0x000ee40000300800 */
[----:B------:R-:W-:-:S04]  /*11b50*/  @!P5 IMAD.MOV R66, RZ, RZ, -R66 ;  /* 0x000000ffff42d224 */ /* 0x000fc800078e0a42 */
[----:B------:R-:W-:Y:S01]  /*11b60*/  @!P6 IMAD.IADD R67, R67, 0x1, -R91 ;  /* 0x000000014343e824 */ /* 0x000fe200078e0a5b */
[----:B------:R-:W-:Y:S02]  /*11b70*/  SEL R66, R65, R66, !P2 ;  /* 0x0000004241427207 */ /* 0x000fe40005000000 */
[----:B------:R-:W-:Y:S02]  /*11b80*/  ISETP.GT.U32.AND P5, PT, R91, R64, PT ;  /* 0x000000405b00720c */ /* 0x000fe40003fa4070 */
[----:B------:R-:W-:Y:S01]  /*11b90*/  PRMT R46, RZ, 0x7610, R46 ;  /* 0x00007610ff2e7816 */ /* 0x000fe2000000002e */
[----:B------:R-:W-:Y:S02]  /*11ba0*/  IMAD R66, R66, UR7, RZ ;  /* 0x0000000742427c24 */ /* 0x000fe4000f8e02ff */
[----:B------:R-:W-:-:S05]  /*11bb0*/  @!P3 IMAD.MOV R67, RZ, RZ, -R67 ;  /* 0x000000ffff43b224 */ /* 0x000fca00078e0a43 */
[----:B------:R-:W-:-:S03]  /*11bc0*/  SEL R67, R65, R67, !P2 ;  /* 0x0000004341437207 */ /* 0x000fc60005000000 */
[----:B------:R-:W-:Y:S02]  /*11bd0*/  @!P5 IMAD.IADD R64, R64, 0x1, -R91 ;  /* 0x000000014040d824 */ /* 0x000fe400078e0a5b */
[----:B------:R-:W-:Y:S01]  /*11be0*/  IMAD R67, R67, UR7, RZ ;  /* 0x0000000743437c24 */ /* 0x000fe2000f8e02ff */
[----:B------:R-:W-:Y:S02]  /*11bf0*/  PRMT R47, RZ, 0x7610, R47 ;  /* 0x00007610ff2f7816 */ /* 0x000fe4000000002f */
[----:B------:R-:W-:Y:S02]  /*11c00*/  PRMT R44, RZ, 0x7610, R44 ;  /* 0x00007610ff2c7816 */ /* 0x000fe4000000002c */
[----:B------:R-:W-:Y:S02]  /*11c10*/  PRMT R45, RZ, 0x7610, R45 ;  /* 0x00007610ff2d7816 */ /* 0x000fe4000000002d */
[----:B--2---:R-:W-:-:S06]  /*11c20*/  PRMT R16, RZ, 0x7610, R16 ;  /* 0x00007610ff107816 */ /* 0x004fcc0000000010 */
[----:B------:R0:W2:Y:S02]  /*11c30*/  @P1 LDG.E.U16 R16, desc[UR24][R70.64] ;  /* 0x0000001846101981 */ /* 0x0000a4000c1e1500 */
[----:B0-----:R-:W-:-:S05]  /*11c40*/  IMAD R70, R68, UR7, RZ ;  /* 0x0000000744467c24 */ /* 0x001fca000f8e02ff */
[C---:B------:R-:W-:Y:S01]  /*11c50*/  LEA R69, P6, R70.reuse, R92, 0x1 ;  /* 0x0000005c46457211 */ /* 0x040fe200078c08ff */
[----:B------:R-:W-:Y:S02]  /*11c60*/  IMAD.MOV.U32 R68, RZ, RZ, R10 ;  /* 0x000000ffff447224 */ /* 0x000fe400078e000a */
[----:B------:R-:W2:Y:S01]  /*11c70*/  LDL.LU R10, [R1+0xb40] ;  /* 0x000b4000010a7983 */ /* 0x000ea20000300800 */
[----:B------:R-:W-:Y:S01]  /*11c80*/  LEA.HI.X.SX32 R70, R70, R93, 0x1, P6 ;  /* 0x0000005d46467211 */ /* 0x000fe200030f0eff */
[----:B------:R-:W-:Y:S02]  /*11c90*/  @!P4 IMAD.MOV R68, RZ, RZ, -R68 ;  /* 0x000000ffff44c224 */ /* 0x000fe400078e0a44 */
[----:B------:R-:W-:Y:S02]  /*11ca0*/  STL [R1+0x6dc], R69 ;  /* 0x0006dc4501007387 */ /* 0x000fe40000100800 */
[----:B------:R-:W-:Y:S02]  /*11cb0*/  @P1 IMAD.MOV.U32 R71, RZ, RZ, R70 ;  /* 0x000000ffff471224 */ /* 0x000fe400078e0046 */
[----:B------:R0:W-:Y:S01]  /*11cc0*/  STL [R1+0x6d8], R70 ;  /* 0x0006d84601007387 */ /* 0x0001e20000100800 */
[----:B------:R-:W-:Y:S01]  /*11cd0*/  SEL R68, R65, R68, !P2 ;  /* 0x0000004441447207 */ /* 0x000fe20005000000 */
[----:B0-----:R-:W-:Y:S01]  /*11ce0*/  @P1 IMAD.MOV.U32 R70, RZ, RZ, R69 ;  /* 0x000000ffff461224 */ /* 0x001fe200078e0045 */
[----:B------:R-:W-:-:S04]  /*11cf0*/  PRMT R17, RZ, 0x7610, R17 ;  /* 0x00007610ff117816 */ /* 0x000fc80000000011 */
[----:B------:R0:W2:Y:S01]  /*11d00*/  @P1 LDG.E.U16 R46, desc[UR24][R70.64] ;  /* 0x00000018462e1981 */ /* 0x0000a2000c1e1500 */
[----:B------:R-:W-:Y:S01]  /*11d10*/  IMAD R69, R68, UR7, RZ ;  /* 0x0000000744457c24 */ /* 0x000fe2000f8e02ff */
[----:B0-----:R-:W-:-:S04]  /*11d20*/  LEA R70, P3, R66, R92, 0x1 ;  /* 0x0000005c42467211 */ /* 0x001fc800078608ff */
[-C--:B------:R-:W-:Y:S01]  /*11d30*/  LEA.HI.X.SX32 R71, R66, R93.reuse, 0x1, P3 ;  /* 0x0000005d42477211 */ /* 0x080fe200018f0eff */
[----:B------:R-:W-:Y:S01]  /*11d40*/  STL [R1+0x6e4], R70 ;  /* 0x0006e44601007387 */ /* 0x000fe20000100800 */
[----:B------:R-:W-:Y:S02]  /*11d50*/  LEA R68, P4, R69, R92, 0x1 ;  /* 0x0000005c45447211 */ /* 0x000fe400078808ff */
[----:B------:R-:W-:Y:S01]  /*11d60*/  ISETP.GT.U32.AND P3, PT, R91, R64, PT ;  /* 0x000000405b00720c */ /* 0x000fe20003f64070 */
[----:B------:R0:W-:Y:S04]  /*11d70*/  STL [R1+0x6e0], R71 ;  /* 0x0006e04701007387 */ /* 0x0001e80000100800 */
[----:B------:R0:W2:Y:S01]  /*11d80*/  @P1 LDG.E.U16 R17, desc[UR24][R70.64] ;  /* 0x0000001846111981 */ /* 0x0000a2000c1e1500 */
[----:B------:R-:W-:-:S02]  /*11d90*/  LEA.HI.X.SX32 R69, R69, R93, 0x1, P4 ;  /* 0x0000005d45457211 */ /* 0x000fc400020f0eff */
[----:B------:R-:W-:Y:S02]  /*11da0*/  LEA R66, P5, R67, R92, 0x1 ;  /* 0x0000005c43427211 */ /* 0x000fe400078a08ff */
[----:B---3--:R-:W-:Y:S01]  /*11db0*/  PRMT R14, RZ, 0x7610, R14 ;  /* 0x00007610ff0e7816 */ /* 0x008fe2000000000e */
[----:B------:R1:W-:Y:S01]  /*11dc0*/  STL [R1+0x6ec], R68 ;  /* 0x0006ec4401007387 */ /* 0x0003e20000100800 */
[----:B0-----:R-:W-:-:S03]  /*11dd0*/  LOP3.LUT R71, R90, 0xcc, RZ, 0xfc, !PT ;  /* 0x000000cc5a477812 */ /* 0x001fc600078efcff */
[----:B------:R1:W3:Y:S01]  /*11de0*/  @P1 LDG.E.U16 R47, desc[UR24][R68.64] ;  /* 0x00000018442f1981 */ /* 0x0002e2000c1e1500 */
[----:B------:R-:W-:Y:S01]  /*11df0*/  ISETP.GE.AND P4, PT, R71, RZ, PT ;  /* 0x000000ff4700720c */ /* 0x000fe20003f86270 */
[----:B------:R-:W-:Y:S01]  /*11e00*/  @!P3 IMAD.IADD R64, R64, 0x1, -R91 ;  /* 0x000000014040b824 */ /* 0x000fe200078e0a5b */
[----:B------:R-:W-:Y:S01]  /*11e10*/  LEA.HI.X.SX32 R67, R67, R93, 0x1, P5 ;  /* 0x0000005d43437211 */ /* 0x000fe200028f0eff */
[----:B------:R0:W-:Y:S01]  /*11e20*/  STL [R1+0x6f4], R66 ;  /* 0x0006f44201007387 */ /* 0x0001e20000100800 */
[----:B-1----:R-:W-:-:S03]  /*11e30*/  LOP3.LUT R68, R90, 0xce, RZ, 0xfc, !PT ;  /* 0x000000ce5a447812 */ /* 0x002fc600078efcff */
[----:B------:R0:W2:Y:S06]  /*11e40*/  @P1 LDG.E.U16 R14, desc[UR24][R66.64] ;  /* 0x00000018420e1981 */ /* 0x0000ac000c1e1500 */
[----:B------:R-:W-:Y:S01]  /*11e50*/  @!P4 IMAD.MOV R64, RZ, RZ, -R64 ;  /* 0x000000ffff40c224 */ /* 0x000fe200078e0a40 */
[----:B------:R-:W-:Y:S01]  /*11e60*/  STL [R1+0x6e8], R69 ;  /* 0x0006e84501007387 */ /* 0x000fe20000100800 */
[----:B0-----:R-:W-:-:S03]  /*11e70*/  IABS R66, R68 ;  /* 0x0000004400427213 */ /* 0x001fc60000000000 */
[----:B------:R0:W-:Y:S02]  /*11e80*/  STL [R1+0x6f0], R67 ;  /* 0x0006f04301007387 */ /* 0x0001e40000100800 */
[----:B0-----:R-:W-:Y:S01]  /*11e90*/  SEL R67, R65, R64, !P2 ;  /* 0x0000004041437207 */ /* 0x001fe20005000000 */
[----:B------:R-:W-:-:S04]  /*11ea0*/  IMAD.HI.U32 R64, R3, R66, RZ ;  /* 0x0000004203407227 */ /* 0x000fc800078e00ff */
[----:B------:R-:W-:Y:S02]  /*11eb0*/  IMAD.MOV R64, RZ, RZ, -R64 ;  /* 0x000000ffff407224 */ /* 0x000fe400078e0a40 */
[----:B------:R-:W-:Y:S02]  /*11ec0*/  IMAD R67, R67, UR7, RZ ;  /* 0x0000000743437c24 */ /* 0x000fe4000f8e02ff */
[----:B------:R-:W-:-:S03]  /*11ed0*/  IMAD R64, R91, R64, R66 ;  /* 0x000000405b407224 */ /* 0x000fc600078e0242 */
[----:B------:R-:W-:Y:S02]  /*11ee0*/  LEA R66, P3, R67, R92, 0x1 ;  /* 0x0000005c43427211 */ /* 0x000fe400078608ff */
[----:B------:R-:W-:Y:S02]  /*11ef0*/  ISETP.GT.U32.AND P5, PT, R91, R64, PT ;  /* 0x000000405b00720c */ /* 0x000fe40003fa4070 */
[----:B------:R-:W-:Y:S01]  /*11f00*/  LEA.HI.X.SX32 R67, R67, R93, 0x1, P3 ;  /* 0x0000005d43437211 */ /* 0x000fe200018f0eff */
[----:B------:R0:W-:Y:S04]  /*11f10*/  STL [R1+0x6fc], R66 ;  /* 0x0006fc4201007387 */ /* 0x0001e80000100800 */
[----:B------:R0:W2:Y:S04]  /*11f20*/  @P1 LDG.E.U16 R44, desc[UR24][R66.64] ;  /* 0x00000018422c1981 */ /* 0x0000a8000c1e1500 */
[----:B------:R1:W-:Y:S02]  /*11f30*/  STL [R1+0x6f8], R67 ;  /* 0x0006f84301007387 */ /* 0x0003e40000100800 */
[----:B------:R-:W-:Y:S01]  /*11f40*/  @!P5 IMAD.IADD R64, R64, 0x1, -R91 ;  /* 0x000000014040d824 */ /* 0x000fe200078e0a5b */
[----:B0-----:R-:W-:-:S04]  /*11f50*/  LOP3.LUT R66, R90, 0xd4, RZ, 0xfc, !PT ;  /* 0x000000d45a427812 */ /* 0x001fc800078efcff */
[----:B-1----:R-:W-:Y:S02]  /*11f60*/  IABS R67, R66 ;  /* 0x0000004200437213 */ /* 0x002fe40000000000 */
[----:B------:R-:W-:Y:S02]  /*11f70*/  ISETP.GE.AND P3, PT, R66, RZ, PT ;  /* 0x000000ff4200720c */ /* 0x000fe40003f66270 */
[----:B------:R-:W-:Y:S01]  /*11f80*/  ISETP.GT.U32.AND P5, PT, R91, R64, PT ;  /* 0x000000405b00720c */ /* 0x000fe20003fa4070 */
[----:B------:R-:W-:-:S04]  /*11f90*/  IMAD.HI.U32 R66, R3, R67, RZ ;  /* 0x0000004303427227 */ /* 0x000fc800078e00ff */
[----:B------:R-:W-:-:S04]  /*11fa0*/  IMAD.MOV R66, RZ, RZ, -R66 ;  /* 0x000000ffff427224 */ /* 0x000fc800078e0a42 */
[----:B------:R-:W-:-:S04]  /*11fb0*/  IMAD R66, R91, R66, R67 ;  /* 0x000000425b427224 */ /* 0x000fc800078e0243 */
[----:B------:R-:W-:Y:S01]  /*11fc0*/  @!P5 IMAD.IADD R64, R64, 0x1, -R91 ;  /* 0x000000014040d824 */ /* 0x000fe200078e0a5b */
[----:B------:R-:W-:Y:S02]  /*11fd0*/  ISETP.GT.U32.AND P5, PT, R91, R66, PT ;  /* 0x000000425b00720c */ /* 0x000fe40003fa4070 */
[----:B------:R-:W-:Y:S02]  /*11fe0*/  LOP3.LUT R67, R90, 0xd6, RZ, 0xfc, !PT ;  /* 0x000000d65a437812 */ /* 0x000fe400078efcff */
[----:B------:R-:W-:Y:S02]  /*11ff0*/  ISETP.GE.AND P4, PT, R68, RZ, PT ;  /* 0x000000ff4400720c */ /* 0x000fe40003f86270 */
[----:B------:R-:W-:-:S05]  /*12000*/  IABS R68, R67 ;  /* 0x0000004300447213 */ /* 0x000fca0000000000 */
[----:B------:R-:W-:Y:S02]  /*12010*/  IMAD.MOV.U32 R69, RZ, RZ, R68 ;  /* 0x000000ffff457224 */ /* 0x000fe400078e0044 */
[----:B------:R-:W-:Y:S02]  /*12020*/  IMAD.MOV.U32 R68, RZ, RZ, R64 ;  /* 0x000000ffff447224 */ /* 0x000fe400078e0040 */
[----:B------:R-:W-:Y:S02]  /*12030*/  @!P5 IMAD.IADD R66, R66, 0x1, -R91 ;  /* 0x000000014242d824 */ /* 0x000fe400078e0a5b */
[----:B------:R-:W-:Y:S02]  /*12040*/  @!P4 IMAD.MOV R68, RZ, RZ, -R68 ;  /* 0x000000ffff44c224 */ /* 0x000fe400078e0a44 */
[----:B------:R-:W-:Y:S01]  /*12050*/  IMAD.HI.U32 R64, R3, R69, RZ ;  /* 0x0000004503407227 */ /* 0x000fe200078e00ff */
[----:B------:R-:W-:-:S03]  /*12060*/  ISETP.GT.U32.AND P4, PT, R91, R66, PT ;  /* 0x000000425b00720c */ /* 0x000fc60003f84070 */
[----:B------:R-:W-:-:S04]  /*12070*/  IMAD.MOV R64, RZ, RZ, -R64 ;  /* 0x000000ffff407224 */ /* 0x000fc800078e0a40 */
[----:B------:R-:W-:-:S06]  /*12080*/  IMAD R64, R91, R64, R69 ;  /* 0x000000405b407224 */ /* 0x000fcc00078e0245 */
[----:B------:R-:W-:Y:S01]  /*12090*/  @!P4 IMAD.IADD R66, R66, 0x1, -R91 ;  /* 0x000000014242c824 */ /* 0x000fe200078e0a5b */
[----:B------:R-:W-:Y:S02]  /*120a0*/  ISETP.GT.U32.AND P4, PT, R91, R64, PT ;  /* 0x000000405b00720c */ /* 0x000fe40003f84070 */
[----:B------:R-:W-:Y:S01]  /*120b0*/  SEL R68, R65, R68, !P2 ;  /* 0x0000004441447207 */ /* 0x000fe20005000000 */
[----:B------:R-:W-:-:S04]  /*120c0*/  @!P3 IMAD.MOV R66, RZ, RZ, -R66 ;  /* 0x000000ffff42b224 */ /* 0x000fc800078e0a42 */
[----:B------:R-:W-:Y:S01]  /*120d0*/  IMAD R69, R68, UR7, RZ ;  /* 0x0000000744457c24 */ /* 0x000fe2000f8e02ff */
[----:B------:R-:W-:-:S05]  /*120e0*/  SEL R66, R65, R66, !P2 ;  /* 0x0000004241427207 */ /* 0x000fca0005000000 */
[----:B------:R-:W-:Y:S01]  /*120f0*/  @!P4 IMAD.IADD R64, R64, 0x1, -R91 ;  /* 0x000000014040c824 */ /* 0x000fe200078e0a5b */
[----:B------:R-:W-:-:S04]  /*12100*/  LEA R68, P5, R69, R92, 0x1 ;  /* 0x0000005c45447211 */ /* 0x000fc800078a08ff */
[----:B------:R-:W-:Y:S02]  /*12110*/  ISETP.GT.U32.AND P3, PT, R91, R64, PT ;  /* 0x000000405b00720c */ /* 0x000fe40003f64070 */
[----:B------:R-:W-:Y:S02]  /*12120*/  LEA.HI.X.SX32 R69, R69, R93, 0x1, P5 ;  /* 0x0000005d45457211 */ /* 0x000fe400028f0eff */
[----:B------:R-:W-:Y:S01]  /*12130*/  ISETP.GE.AND P5, PT, R67, RZ, PT ;  /* 0x000000ff4300720c */ /* 0x000fe20003fa6270 */
[----:B------:R-:W-:Y:S01]  /*12140*/  IMAD R67, R66, UR7, RZ ;  /* 0x0000000742437c24 */ /* 0x000fe2000f8e02ff */
[----:B------:R-:W-:-:S04]  /*12150*/  PRMT R15, RZ, 0x7610, R15 ;  /* 0x00007610ff0f7816 */ /* 0x000fc8000000000f */
[C---:B------:R-:W-:Y:S01]  /*12160*/  LEA R66, P4, R67.reuse, R92, 0x1 ;  /* 0x0000005c43427211 */ /* 0x040fe200078808ff */
[----:B------:R0:W-:Y:S02]  /*12170*/  STL [R1+0x704], R68 ;  /* 0x0007044401007387 */ /* 0x0001e40000100800 */
[----:B------:R-:W-:Y:S01]  /*12180*/  @!P3 IMAD.IADD R64, R64, 0x1, -R91 ;  /* 0x000000014040b824 */ /* 0x000fe200078e0a5b */
[----:B------:R-:W-:Y:S01]  /*12190*/  LEA.HI.X.SX32 R67, R67, R93, 0x1, P4 ;  /* 0x0000005d43437211 */ /* 0x000fe200020f0eff */
[----:B------:R0:W3:Y:S02]  /*121a0*/  @P1 LDG.E.U16 R15, desc[UR24][R68.64] ;  /* 0x00000018440f1981 */ /* 0x0000e4000c1e1500 */
[----:B------:R-:W-:Y:S02]  /*121b0*/  @!P5 IMAD.MOV R64, RZ, RZ, -R64 ;  /* 0x000000ffff40d224 */ /* 0x000fe400078e0a40 */
[----:B------:R-:W-:Y:S04]  /*121c0*/  STL [R1+0x700], R69 ;  /* 0x0007004501007387 */ /* 0x000fe80000100800 */
[----:B------:R1:W3:Y:S01]  /*121d0*/  @P1 LDG.E.U16 R45, desc[UR24][R66.64] ;  /* 0x00000018422d1981 */ /* 0x0002e2000c1e1500 */
[----:B0-----:R-:W-:-:S03]  /*121e0*/  LOP3.LUT R68, R90, 0xdc, RZ, 0xfc, !PT ;  /* 0x000000dc5a447812 */ /* 0x001fc600078efcff */
[----:B------:R1:W-:Y:S04]  /*121f0*/  STL [R1+0x70c], R66 ;  /* 0x00070c4201007387 */ /* 0x0003e80000100800 */
[----:B------:R0:W-:Y:S01]  /*12200*/  STL [R1+0x708], R67 ;  /* 0x0007084301007387 */ /* 0x0001e20000100800 */
[----:B-1----:R-:W-:Y:S02]  /*12210*/  IABS R66, R68 ;  /* 0x0000004400427213 */ /* 0x002fe40000000000 */
[----:B0-----:R-:W-:-:S03]  /*12220*/  SEL R67, R65, R64, !P2 ;  /* 0x0000004041437207 */ /* 0x001fc60005000000 */
[----:B------:R-:W-:-:S04]  /*12230*/  IMAD.HI.U32 R64, R3, R66, RZ ;  /* 0x0000004203407227 */ /* 0x000fc800078e00ff */
[----:B------:R-:W-:Y:S02]  /*12240*/  IMAD.MOV R64, RZ, RZ, -R64 ;  /* 0x000000ffff407224 */ /* 0x000fe400078e0a40 */
[----:B------:R-:W-:Y:S02]  /*12250*/  IMAD R67, R67, UR7, RZ ;  /* 0x0000000743437c24 */ /* 0x000fe4000f8e02ff */
[----:B------:R-:W-:-:S03]  /*12260*/  IMAD R64, R91, R64, R66 ;  /* 0x000000405b407224 */ /* 0x000fc600078e0242 */
[----:B------:R-:W-:Y:S02]  /*12270*/  LEA R66, P3, R67, R92, 0x1 ;  /* 0x0000005c43427211 */ /* 0x000fe400078608ff */
[----:B------:R-:W-:Y:S02]  /*12280*/  ISETP.GT.U32.AND P5, PT, R91, R64, PT ;  /* 0x000000405b00720c */ /* 0x000fe40003fa4070 */
[----:B------:R-:W-:Y:S02]  /*12290*/  PRMT R12, RZ, 0x7610, R12 ;  /* 0x00007610ff0c7816 */ /* 0x000fe4000000000c */
[----:B------:R-:W-:Y:S01]  /*122a0*/  LEA.HI.X.SX32 R67, R67, R93, 0x1, P3 ;  /* 0x0000005d43437211 */ /* 0x000fe200018f0eff */
[----:B------:R0:W-:Y:S04]  /*122b0*/  STL [R1+0x714], R66 ;  /* 0x0007144201007387 */ /* 0x0001e80000100800 */
[----:B------:R0:W3:Y:S04]  /*122c0*/  @P1 LDG.E.U16 R12, desc[UR24][R66.64] ;  /* 0x00000018420c1981 */ /* 0x0000e8000c1e1500 */
[----:B------:R1:W-:Y:S01]  /*122d0*/  STL [R1+0x710], R67 ;  /* 0x0007104301007387 */ /* 0x0003e20000100800 */
        /* <DEDUP_REMOVED lines=34> */
[C---:B------:R-:W-:Y:S02]  /*12500*/  LEA R66, P4, R67.reuse, R92, 0x1 ;  /* 0x0000005c43427211 */ /* 0x040fe400078808ff */
[----:B------:R-:W-:Y:S01]  /*12510*/  PRMT R13, RZ, 0x7610, R13 ;  /* 0x00007610ff0d7816 */ /* 0x000fe2000000000d */
[----:B------:R0:W-:Y:S01]  /*12520*/  STL [R1+0x71c], R68 ;  /* 0x00071c4401007387 */ /* 0x0001e20000100800 */
[----:B------:R-:W-:Y:S01]  /*12530*/  LEA.HI.X.SX32 R67, R67, R93, 0x1, P4 ;  /* 0x0000005d43437211 */ /* 0x000fe200020f0eff */
[----:B------:R-:W-:Y:S02]  /*12540*/  @!P3 IMAD.IADD R64, R64, 0x1, -R91 ;  /* 0x000000014040b824 */ /* 0x000fe400078e0a5b */
        /* <DEDUP_REMOVED lines=40> */
[----:B------:R-:W-:Y:S01]  /*127d0*/  IMAD R64, R91, R64, R69 ;  /* 0x000000405b407224 */ /* 0x000fe200078e0245 */
[----:B------:R-:W-:-:S05]  /*127e0*/  SEL R68, R65, R68, !P2 ;  /* 0x0000004441447207 */ /* 0x000fca0005000000 */
[----:B------:R-:W-:Y:S01]  /*127f0*/  @!P4 IMAD.IADD R66, R66, 0x1, -R91 ;  /* 0x000000014242c824 */ /* 0x000fe200078e0a5b */
[----:B------:R-:W-:Y:S01]  /*12800*/  ISETP.GT.U32.AND P4, PT, R91, R64, PT ;  /* 0x000000405b00720c */ /* 0x000fe20003f84070 */
[----:B------:R-:W-:Y:S02]  /*12810*/  IMAD R69, R68, UR7, RZ ;  /* 0x0000000744457c24 */ /* 0x000fe4000f8e02ff */
[----:B------:R-:W-:-:S03]  /*12820*/  @!P3 IMAD.MOV R66, RZ, RZ, -R66 ;  /* 0x000000ffff42b224 */ /* 0x000fc600078e0a42 */
[----:B------:R-:W-:Y:S02]  /*12830*/  LEA R68, P5, R69, R92, 0x1 ;  /* 0x0000005c45447211 */ /* 0x000fe400078a08ff */
[----:B------:R-:W-:Y:S02]  /*12840*/  SEL R66, R65, R66, !P2 ;  /* 0x0000004241427207 */ /* 0x000fe40005000000 */
[----:B------:R-:W-:-:S03]  /*12850*/  LEA.HI.X.SX32 R69, R69, R93, 0x1, P5 ;  /* 0x0000005d45457211 */ /* 0x000fc600028f0eff */
[----:B------:R-:W-:Y:S01]  /*12860*/  @!P4 IMAD.IADD R64, R64, 0x1, -R91 ;  /* 0x000000014040c824 */ /* 0x000fe200078e0a5b */
[----:B------:R-:W-:Y:S01]  /*12870*/  ISETP.GE.AND P5, PT, R67, RZ, PT ;  /* 0x000000ff4300720c */ /* 0x000fe20003fa6270 */
[----:B------:R-:W-:-:S03]  /*12880*/  IMAD R67, R66, UR7, RZ ;  /* 0x0000000742437c24 */ /* 0x000fc6000f8e02ff */
[----:B------:R-:W-:Y:S02]  /*12890*/  ISETP.GT.U32.AND P3, PT, R91, R64, PT ;  /* 0x000000405b00720c */ /* 0x000fe40003f64070 */
[----:B--2---:R-:W-:Y:S02]  /*128a0*/  PRMT R10, RZ, 0x7610, R10 ;  /* 0x00007610ff0a7816 */ /* 0x004fe4000000000a */
[C---:B------:R-:W-:Y:S02]  /*128b0*/  LEA R66, P4, R67.reuse, R92, 0x1 ;  /* 0x0000005c43427211 */ /* 0x040fe400078808ff */
[----:B------:R-:W-:Y:S01]  /*128c0*/  PRMT R40, RZ, 0x7610, R40 ;  /* 0x00007610ff287816 */ /* 0x000fe20000000028 */
[----:B------:R0:W-:Y:S01]  /*128d0*/  STL [R1+0x734], R68 ;  /* 0x0007344401007387 */ /* 0x0001e20000100800 */
[----:B------:R-:W-:-:S03]  /*128e0*/  LEA.HI.X.SX32 R67, R67, R93, 0x1, P4 ;  /* 0x0000005d43437211 */ /* 0x000fc600020f0eff */
[----:B------:R0:W2:Y:S02]  /*128f0*/  @P1 LDG.E.U16 R10, desc[UR24][R68.64] ;  /* 0x00000018440a1981 */ /* 0x0000a4000c1e1500 */
[----:B------:R-:W-:Y:S02]  /*12900*/  @!P3 IMAD.IADD R64, R64, 0x1, -R91 ;  /* 0x000000014040b824 */ /* 0x000fe400078e0a5b */
[----:B------:R-:W-:Y:S04]  /*12910*/  STL [R1+0x730], R69 ;  /* 0x0007304501007387 */ /* 0x000fe80000100800 */
[----:B------:R1:W2:Y:S01]  /*12920*/  @P1 LDG.E.U16 R40, desc[UR24][R66.64] ;  /* 0x0000001842281981 */ /* 0x0002a2000c1e1500 */
[----:B0-----:R-:W-:-:S03]  /*12930*/  LOP3.LUT R68, R90, 0xfc, RZ, 0xfc, !PT ;  /* 0x000000fc5a447812 */ /* 0x001fc600078efcff */
[----:B------:R1:W-:Y:S01]  /*12940*/  STL [R1+0x73c], R66 ;  /* 0x00073c4201007387 */ /* 0x0003e20000100800 */
[----:B------:R-:W-:-:S03]  /*12950*/  @!P5 IMAD.MOV R64, RZ, RZ, -R64 ;  /* 0x000000ffff40d224 */ /* 0x000fc600078e0a40 */
[----:B------:R0:W-:Y:S01]  /*12960*/  STL [R1+0x738], R67 ;  /* 0x0007384301007387 */ /* 0x0001e20000100800 */
[----:B-1----:R-:W-:-:S05]  /*12970*/  IABS R66, R68 ;  /* 0x0000004400427213 */ /* 0x002fca0000000000 */
[----:B0-----:R-:W-:Y:S01]  /*12980*/  IMAD.MOV.U32 R67, RZ, RZ, R66 ;  /* 0x000000ffff437224 */ /* 0x001fe200078e0042 */
[----:B------:R-:W-:-:S03]  /*12990*/  SEL R66, R65, R64, !P2 ;  /* 0x0000004041427207 */ /* 0x000fc60005000000 */
[----:B------:R-:W-:-:S04]  /*129a0*/  IMAD.HI.U32 R64, R3, R67, RZ ;  /* 0x0000004303407227 */ /* 0x000fc800078e00ff */
[----:B------:R-:W-:Y:S02]  /*129b0*/  IMAD.MOV R64, RZ, RZ, -R64 ;  /* 0x000000ffff407224 */ /* 0x000fe400078e0a40 */
[----:B------:R-:W-:Y:S02]  /*129c0*/  IMAD R66, R66, UR7, RZ ;  /* 0x0000000742427c24 */ /* 0x000fe4000f8e02ff */
[----:B------:R-:W-:-:S03]  /*129d0*/  IMAD R71, R91, R64, R67 ;  /* 0x000000405b477224 */ /* 0x000fc600078e0243 */
[----:B------:R-:W-:-:S04]  /*129e0*/  LEA R64, P3, R66, R92, 0x1 ;  /* 0x0000005c42407211 */ /* 0x000fc800078608ff */
[----:B------:R-:W-:Y:S02]  /*129f0*/  LEA.HI.X.SX32 R66, R66, R93, 0x1, P3 ;  /* 0x0000005d42427211 */ /* 0x000fe400018f0eff */
[----:B------:R-:W-:Y:S01]  /*12a00*/  ISETP.GT.U32.AND P3, PT, R91, R71, PT ;  /* 0x000000475b00720c */ /* 0x000fe20003f64070 */
[----:B------:R-:W-:Y:S01]  /*12a10*/  STL [R1+0x744], R64 ;  /* 0x0007444001007387 */ /* 0x000fe20000100800 */
[----:B------:R-:W-:Y:S01]  /*12a20*/  PRMT R41, RZ, 0x7610, R41 ;  /* 0x00007610ff297816 */ /* 0x000fe20000000029 */
[----:B------:R-:W-:Y:S02]  /*12a30*/  @P1 IMAD.MOV.U32 R67, RZ, RZ, R66 ;  /* 0x000000ffff431224 */ /* 0x000fe400078e0042 */
[----:B------:R0:W-:Y:S02]  /*12a40*/  STL [R1+0x740], R66 ;  /* 0x0007404201007387 */ /* 0x0001e40000100800 */
[----:B0-----:R-:W-:Y:S01]  /*12a50*/  @P1 IMAD.MOV.U32 R66, RZ, RZ, R64 ;  /* 0x000000ffff421224 */ /* 0x001fe200078e0040 */
[----:B------:R-:W-:-:S05]  /*12a60*/  LOP3.LUT R64, R90, 0xfe, RZ, 0xfc, !PT ;  /* 0x000000fe5a407812 */ /* 0x000fca00078efcff */
[----:B------:R-:W-:Y:S01]  /*12a70*/  @!P3 IMAD.IADD R71, R71, 0x1, -R91 ;  /* 0x000000014747b824 */ /* 0x000fe200078e0a5b */
[----:B------:R0:W2:Y:S04]  /*12a80*/  @P1 LDG.E.U16 R41, desc[UR24][R66.64] ;  /* 0x0000001842291981 */ /* 0x0000a8000c1e1500 */
[----:B------:R-:W-:Y:S02]  /*12a90*/  ISETP.GT.U32.AND P3, PT, R91, R71, PT ;  /* 0x000000475b00720c */ /* 0x000fe40003f64070 */
[----:B0-----:R-:W-:-:S05]  /*12aa0*/  IABS R66, R64 ;  /* 0x0000004000427213 */ /* 0x001fca0000000000 */
[----:B------:R-:W-:Y:S01]  /*12ab0*/  IMAD.MOV.U32 R67, RZ, RZ, R66 ;  /* 0x000000ffff437224 */ /* 0x000fe200078e0042 */
[----:B------:R-:W-:-:S03]  /*12ac0*/  ISETP.GE.AND P4, PT, R68, RZ, PT ;  /* 0x000000ff4400720c */ /* 0x000fc60003f86270 */
[----:B------:R-:W-:Y:S01]  /*12ad0*/  IMAD.HI.U32 R66, R3, R67, RZ ;  /* 0x0000004303427227 */ /* 0x000fe200078e00ff */
[----:B------:R-:W-:-:S03]  /*12ae0*/  LOP3.LUT R69, R90, 0xee, RZ, 0xfc, !PT ;  /* 0x000000ee5a457812 */ /* 0x000fc600078efcff */
[----:B------:R-:W-:Y:S02]  /*12af0*/  IMAD.MOV R66, RZ, RZ, -R66 ;  /* 0x000000ffff427224 */ /* 0x000fe400078e0a42 */
[----:B------:R-:W-:Y:S02]  /*12b00*/  @!P3 IMAD.IADD R71, R71, 0x1, -R91 ;  /* 0x000000014747b824 */ /* 0x000fe400078e0a5b */
[----:B------:R-:W-:Y:S01]  /*12b10*/  IMAD R67, R91, R66, R67 ;  /* 0x000000425b437224 */ /* 0x000fe200078e0243 */
[----:B------:R-:W-:Y:S02]  /*12b20*/  LOP3.LUT R66, R90, 0xf6, RZ, 0xfc, !PT ;  /* 0x000000f65a427812 */ /* 0x000fe400078efcff */
[----:B------:R-:W-:Y:S01]  /*12b30*/  IABS R70, R69 ;  /* 0x0000004500467213 */ /* 0x000fe20000000000 */
[----:B------:R-:W-:Y:S01]  /*12b40*/  IMAD.MOV.U32 R90, RZ, RZ, R71 ;  /* 0x000000ffff5a7224 */ /* 0x000fe200078e0047 */
[----:B------:R-:W-:-:S03]  /*12b50*/  IABS R68, R66 ;  /* 0x0000004200447213 */ /* 0x000fc60000000000 */
[----:B------:R-:W-:Y:S02]  /*12b60*/  IMAD.MOV.U32 R73, RZ, RZ, R70 ;  /* 0x000000ffff497224 */ /* 0x000fe400078e0046 */
[----:B------:R-:W-:Y:S02]  /*12b70*/  @!P4 IMAD.MOV R90, RZ, RZ, -R90 ;  /* 0x000000ffff5ac224 */ /* 0x000fe400078e0a5a */
[----:B------:R-:W-:Y:S02]  /*12b80*/  IMAD.MOV.U32 R70, RZ, RZ, R68 ;  /* 0x000000ffff467224 */ /* 0x000fe400078e0044 */
[----:B------:R-:W-:Y:S01]  /*12b90*/  IMAD.HI.U32 R68, R3, R73, RZ ;  /* 0x0000004903447227 */ /* 0x000fe200078e00ff */
[----:B------:R-:W-:-:S03]  /*12ba0*/  SEL R90, R65, R90, !P2 ;  /* 0x0000005a415a7207 */ /* 0x000fc60005000000 */
[----:B------:R-:W-:Y:S02]  /*12bb0*/  IMAD.MOV R68, RZ, RZ, -R68 ;  /* 0x000000ffff447224 */ /* 0x000fe400078e0a44 */
[----:B------:R-:W-:Y:S02]  /*12bc0*/  IMAD R71, R90, UR7, RZ ;  /* 0x000000075a477c24 */ /* 0x000fe4000f8e02ff */
[----:B------:R-:W-:Y:S02]  /*12bd0*/  IMAD R90, R91, R68, R73 ;  /* 0x000000445b5a7224 */ /* 0x000fe400078e0249 */
[----:B------:R-:W-:Y:S01]  /*12be0*/  IMAD.HI.U32 R3, R3, R70, RZ ;  /* 0x0000004603037227 */ /* 0x000fe200078e00ff */
[C---:B------:R-:W-:Y:S01]  /*12bf0*/  ISETP.GT.U32.AND P5, PT, R91.reuse, R67, PT ;  /* 0x000000435b00720c */ /* 0x040fe20003fa4070 */
[----:B------:R-:W5:Y:S01]  /*12c00*/  LDL.LU R73, [R1+0xb3c] ;  /* 0x000b3c0001497983 */ /* 0x000f620000300800 */
[C---:B------:R-:W-:Y:S01]  /*12c10*/  ISETP.GT.U32.AND P4, PT, R91.reuse, R90, PT ;  /* 0x0000005a5b00720c */ /* 0x040fe20003f84070 */
[----:B------:R-:W-:Y:S01]  /*12c20*/  IMAD.MOV R3, RZ, RZ, -R3 ;  /* 0x000000ffff037224 */ /* 0x000fe200078e0a03 */
[----:B------:R-:W-:Y:S01]  /*12c30*/  PRMT R11, RZ, 0x7610, R11 ;  /* 0x00007610ff0b7816 */ /* 0x000fe2000000000b */
[----:B------:R-:W5:Y:S02]  /*12c40*/  LDL.LU R68, [R1+0xb38] ;  /* 0x000b380001447983 */ /* 0x000f640000300800 */
[----:B------:R-:W-:Y:S01]  /*12c50*/  IMAD R3, R91, R3, R70 ;  /* 0x000000035b037224 */ /* 0x000fe200078e0246 */
[----:B------:R-:W-:-:S04]  /*12c60*/  LEA R70, P3, R71, R92, 0x1 ;  /* 0x0000005c47467211 */ /* 0x000fc800078608ff */
[----:B------:R-:W-:Y:S02]  /*12c70*/  LEA.HI.X.SX32 R71, R71, R93, 0x1, P3 ;  /* 0x0000005d47477211 */ /* 0x000fe400018f0eff */
[----:B------:R-:W-:Y:S01]  /*12c80*/  ISETP.GT.U32.AND P3, PT, R91, R3, PT ;  /* 0x000000035b00720c */ /* 0x000fe20003f64070 */
[--C-:B------:R-:W-:Y:S02]  /*12c90*/  @!P4 IMAD.IADD R90, R90, 0x1, -R91.reuse ;  /* 0x000000015a5ac824 */ /* 0x100fe400078e0a5b */
[----:B------:R-:W-:Y:S01]  /*12ca0*/  @!P5 IMAD.IADD R67, R67, 0x1, -R91 ;  /* 0x000000014343d824 */ /* 0x000fe200078e0a5b */
[----:B------:R-:W4:Y:S02]  /*12cb0*/  @P1 LDG.E.U16 R11, desc[UR24][R70.64] ;  /* 0x00000018460b1981 */ /* 0x000f24000c1e1500 */
[C---:B------:R-:W-:Y:S02]  /*12cc0*/  ISETP.GT.U32.AND P5, PT, R91.reuse, R90, PT ;  /* 0x0000005a5b00720c */ /* 0x040fe40003fa4070 */
[----:B------:R-:W-:-:S02]  /*12cd0*/  ISETP.GT.U32.AND P6, PT, R91, R67, PT ;  /* 0x000000435b00720c */ /* 0x000fc40003fc4070 */
[----:B------:R-:W-:-:S03]  /*12ce0*/  ISETP.GE.AND P4, PT, R69, RZ, PT ;  /* 0x000000ff4500720c */ /* 0x000fc60003f86270 */
[----:B------:R-:W-:-:S05]  /*12cf0*/  @!P3 IMAD.IADD R3, R3, 0x1, -R91 ;  /* 0x000000010303b824 */ /* 0x000fca00078e0a5b */
[----:B------:R-:W-:Y:S01]  /*12d00*/  ISETP.GT.U32.AND P3, PT, R91, R3, PT ;  /* 0x000000035b00720c */ /* 0x000fe20003f64070 */
[--C-:B------:R-:W-:Y:S01]  /*12d10*/  @!P5 IMAD.IADD R90, R90, 0x1, -R91.reuse ;  /* 0x000000015a5ad824 */ /* 0x100fe200078e0a5b */
[----:B------:R-:W-:Y:S01]  /*12d20*/  ISETP.GE.AND P5, PT, R66, RZ, PT ;  /* 0x000000ff4200720c */ /* 0x000fe20003fa6270 */
[----:B------:R-:W-:Y:S01]  /*12d30*/  @!P6 IMAD.IADD R67, R67, 0x1, -R91 ;  /* 0x000000014343e824 */ /* 0x000fe200078e0a5b */
[----:B------:R-:W-:Y:S01]  /*12d40*/  ISETP.GE.AND P6, PT, R64, RZ, PT ;  /* 0x000000ff4000720c */ /* 0x000fe20003fc6270 */
[----:B------:R-:W-:-:S04]  /*12d50*/  IMAD.MOV.U32 R66, RZ, RZ, R90 ;  /* 0x000000ffff427224 */ /* 0x000fc800078e005a */
[----:B------:R-:W-:Y:S02]  /*12d60*/  @!P4 IMAD.MOV R66, RZ, RZ, -R66 ;  /* 0x000000ffff42c224 */ /* 0x000fe400078e0a42 */
[----:B------:R-:W-:Y:S02]  /*12d70*/  IMAD.MOV.U32 R90, RZ, RZ, R67 ;  /* 0x000000ffff5a7224 */ /* 0x000fe400078e0043 */
[----:B------:R-:W-:Y:S01]  /*12d80*/  @!P3 IMAD.IADD R3, R3, 0x1, -R91 ;  /* 0x000000010303b824 */ /* 0x000fe200078e0a5b */
[----:B------:R-:W-:-:S03]  /*12d90*/  SEL R91, R65, R66, !P2 ;  /* 0x00000042415b7207 */ /* 0x000fc60005000000 */
[----:B------:R-:W-:Y:S02]  /*12da0*/  @!P6 IMAD.MOV R90, RZ, RZ, -R90 ;  /* 0x000000ffff5ae224 */ /* 0x000fe400078e0a5a */
[----:B------:R-:W-:Y:S02]  /*12db0*/  @!P5 IMAD.MOV R3, RZ, RZ, -R3 ;  /* 0x000000ffff03d224 */ /* 0x000fe400078e0a03 */
[----:B------:R-:W-:Y:S01]  /*12dc0*/  IMAD R91, R91, UR7, RZ ;  /* 0x000000075b5b7c24 */ /* 0x000fe2000f8e02ff */
[C---:B------:R-:W-:Y:S02]  /*12dd0*/  SEL R90, R65.reuse, R90, !P2 ;  /* 0x0000005a415a7207 */ /* 0x040fe40005000000 */
[----:B------:R-:W-:Y:S02]  /*12de0*/  SEL R3, R65, R3, !P2 ;  /* 0x0000000341037207 */ /* 0x000fe40005000000 */
[C---:B------:R-:W-:Y:S01]  /*12df0*/  LEA R65, P2, R91.reuse, R92, 0x1 ;  /* 0x0000005c5b417211 */ /* 0x040fe200078408ff */
[----:B------:R-:W-:Y:S03]  /*12e00*/  STL [R1+0x574], R70 ;  /* 0x0005744601007387 */ /* 0x000fe60000100800 */
[----:B------:R-:W-:Y:S01]  /*12e10*/  LEA.HI.X.SX32 R66, R91, R93, 0x1, P2 ;  /* 0x0000005d5b427211 */ /* 0x000fe200010f0eff */
[----:B------:R0:W-:Y:S01]  /*12e20*/  STL [R1+0x570], R71 ;  /* 0x0005704701007387 */ /* 0x0001e20000100800 */
[----:B------:R-:W-:Y:S01]  /*12e30*/  PRMT R91, RZ, 0x7610, R91 ;  /* 0x00007610ff5b7816 */ /* 0x000fe2000000005b */
[----:B------:R-:W-:-:S02]  /*12e40*/  IMAD R3, R3, UR7, RZ ;  /* 0x0000000703037c24 */ /* 0x000fc4000f8e02ff */
[----:B------:R-:W-:Y:S01]  /*12e50*/  @P1 IMAD.MOV.U32 R67, RZ, RZ, R66 ;  /* 0x000000ffff431224 */ /* 0x000fe200078e0042 */
[----:B0-----:R-:W5:Y:S04]  /*12e60*/  LDL.LU.64 R70, [R1+0xb30] ;  /* 0x000b300001467983 */ /* 0x001f680000300a00 */
[----:B------:R-:W5:Y:S04]  /*12e70*/  LDL.LU R69, [R1+0xb2c] ;  /* 0x000b2c0001457983 */ /* 0x000f680000300800 */
[----:B------:R-:W5:Y:S04]  /*12e80*/  LDL.LU R64, [R1+0xb28] ;  /* 0x000b280001407983 */ /* 0x000f680000300800 */
[----:B------:R-:W-:Y:S04]  /*12e90*/  STL [R1+0x564], R65 ;  /* 0x0005644101007387 */ /* 0x000fe80000100800 */
[----:B------:R0:W-:Y:S02]  /*12ea0*/  STL [R1+0x560], R66 ;  /* 0x0005604201007387 */ /* 0x0001e40000100800 */
[----:B0-----:R-:W-:-:S02]  /*12eb0*/  @P1 IMAD.MOV.U32 R66, RZ, RZ, R65 ;  /* 0x000000ffff421224 */ /* 0x001fc400078e0041 */
[----:B------:R-:W-:-:S03]  /*12ec0*/  IMAD R65, R90, UR7, RZ ;  /* 0x000000075a417c24 */ /* 0x000fc6000f8e02ff */
[----:B------:R0:W4:Y:S01]  /*12ed0*/  @P1 LDG.E.U16 R91, desc[UR24][R66.64] ;  /* 0x00000018425b1981 */ /* 0x000122000c1e1500 */
[----:B------:R-:W-:Y:S02]  /*12ee0*/  PRMT R90, RZ, 0x7610, R90 ;  /* 0x00007610ff5a7816 */ /* 0x000fe4000000005a */
[----:B0-----:R-:W-:-:S04]  /*12ef0*/  LEA R66, P2, R3, R92, 0x1 ;  /* 0x0000005c03427211 */ /* 0x001fc800078408ff */
[-C--:B------:R-:W-:Y:S02]  /*12f00*/  LEA.HI.X.SX32 R67, R3, R93.reuse, 0x1, P2 ;  /* 0x0000005d03437211 */ /* 0x080fe400010f0eff */
[C---:B------:R-:W-:Y:S02]  /*12f10*/  LEA R92, P2, R65.reuse, R92, 0x1 ;  /* 0x0000005c415c7211 */ /* 0x040fe400078408ff */
[----:B------:R-:W-:Y:S01]  /*12f20*/  PRMT R3, RZ, 0x7610, R3 ;  /* 0x00007610ff037816 */ /* 0x000fe20000000003 */
[----:B------:R-:W4:Y:S01]  /*12f30*/  @P1 LDG.E.U16 R90, desc[UR24][R66.64] ;  /* 0x00000018425a1981 */ /* 0x000f22000c1e1500 */
[----:B------:R-:W-:-:S05]  /*12f40*/  LEA.HI.X.SX32 R93, R65, R93, 0x1, P2 ;  /* 0x0000005d415d7211 */ /* 0x000fca00010f0eff */
[----:B------:R0:W4:Y:S04]  /*12f50*/  @P1 LDG.E.U16 R3, desc[UR24][R92.64] ;  /* 0x000000185c031981 */ /* 0x000128000c1e1500 */
[----:B------:R-:W-:Y:S04]  /*12f60*/  STL [R1+0x56c], R66 ;  /* 0x00056c4201007387 */ /* 0x000fe80000100800 */
[----:B------:R1:W-:Y:S04]  /*12f70*/  STL [R1+0x568], R67 ;  /* 0x0005684301007387 */ /* 0x0003e80000100800 */
[----:B-1----:R1:W5:Y:S04]  /*12f80*/  LDL.LU.64 R66, [R1+0xb20] ;  /* 0x000b200001427983 */ /* 0x0023680000300a00 */
[----:B------:R1:W5:Y:S04]  /*12f90*/  LDL.LU R65, [R1+0xb1c] ;  /* 0x000b1c0001417983 */ /* 0x0003680000300800 */
[----:B------:R-:W-:Y:S04]  /*12fa0*/  STL [R1+0x55c], R92 ;  /* 0x00055c5c01007387 */ /* 0x000fe80000100800 */
[----:B------:R0:W-:Y:S02]  /*12fb0*/  STL [R1+0x558], R93 ;  /* 0x0005585d01007387 */ /* 0x0001e40000100800 */
[----:B0-----:R-:W-:-:S05]  /*12fc0*/  LOP3.LUT R93, R0, 0x40, RZ, 0x3c, !PT ;  /* 0x00000040005d7812 */ /* 0x001fca00078e3cff */
[----:B------:R0:W-:Y:S04]  /*12fd0*/  STS.U16 [R93+UR9+0x9e00], R62 ;  /* 0x009e003e5d007988 */ /* 0x0001e80008000409 */
        /* <DEDUP_REMOVED lines=12> */
[----:B------:R-:W-:Y:S04]  /*130a0*/  STS.U16 [R93+UR9+0xd200], R51 ;  /* 0x00d200335d007988 */ /* 0x000fe80008000409 */
[----:B------:R-:W-:Y:S04]  /*130b0*/  STS.U16 [R93+UR9+0xd600], R48 ;  /* 0x00d600305d007988 */ /* 0x000fe80008000409 */
[----:B------:R-:W-:Y:S04]  /*130c0*/  STS.U16 [R93+UR9+0xda00], R49 ;  /* 0x00da00315d007988 */ /* 0x000fe80008000409 */
[----:B------:R-:W-:Y:S04]  /*130d0*/  STS.U16 [R93+UR9+0xde00], R46 ;  /* 0x00de002e5d007988 */ /* 0x000fe80008000409 */
[----:B---3--:R-:W-:Y:S04]  /*130e0*/  STS.U16 [R93+UR9+0xe200], R47 ;  /* 0x00e2002f5d007988 */ /* 0x008fe80008000409 */
[----:B------:R-:W-:Y:S01]  /*130f0*/  STS.U16 [R93+UR9+0xe600], R44 ;  /* 0x00e6002c5d007988 */ /* 0x000fe20008000409 */
[----:B------:R-:W3:Y:S03]  /*13100*/  S2R R92, SR_TID.X ;  /* 0x00000000005c7919 */ /* 0x000ee60000002100 */
[----:B------:R-:W-:Y:S04]  /*13110*/  STS.U16 [R93+UR9+0xea00], R45 ;  /* 0x00ea002d5d007988 */ /* 0x000fe80008000409 */
[----:B------:R-:W-:Y:S04]  /*13120*/  STS.U16 [R93+UR9+0xee00], R42 ;  /* 0x00ee002a5d007988 */ /* 0x000fe80008000409 */
[----:B------:R-:W-:Y:S04]  /*13130*/  STS.U16 [R93+UR9+0xf200], R43 ;  /* 0x00f2002b5d007988 */ /* 0x000fe80008000409 */
[----:B--2---:R-:W-:Y:S04]  /*13140*/  STS.U16 [R93+UR9+0xf600], R40 ;  /* 0x00f600285d007988 */ /* 0x004fe80008000409 */
[----:B------:R-:W-:Y:S04]  /*13150*/  STS.U16 [R93+UR9+0xfa00], R41 ;  /* 0x00fa00295d007988 */ /* 0x000fe80008000409 */
[----:B0-----:R1:W5:Y:S04]  /*13160*/  LDL.LU R62, [R1+0xb18] ;  /* 0x000b1800013e7983 */ /* 0x0013680000300800 */
[----:B------:R1:W5:Y:S04]  /*13170*/  LDL.LU R63, [R1+0xb14] ;  /* 0x000b1400013f7983 */ /* 0x0003680000300800 */
        /* <DEDUP_REMOVED lines=9> */
[----:B----4-:R0:W-:Y:S04]  /*13210*/  STS.U16 [R93+UR9+0xfe00], R11 ;  /* 0x00fe000b5d007988 */ /* 0x0101e80008000409 */
[----:B------:R1:W5:Y:S04]  /*13220*/  LDL.LU R53, [R1+0xaec] ;  /* 0x000aec0001357983 */ /* 0x0003680000300800 */
[----:B------:R1:W5:Y:S01]  /*13230*/  LDL.LU R50, [R1+0xae8] ;  /* 0x000ae80001327983 */ /* 0x0003620000300800 */
[----:B0-----:R-:W-:-:S03]  /*13240*/  LOP3.LUT R11, R0, 0x60, RZ, 0x3c, !PT ;  /* 0x00000060000b7812 */ /* 0x001fc600078e3cff */
[----:B------:R1:W5:Y:S04]  /*13250*/  LDL.LU R51, [R1+0xae4] ;  /* 0x000ae40001337983 */ /* 0x0003680000300800 */
        /* <DEDUP_REMOVED lines=9> */
[----:B------:R1:W5:Y:S04]  /*132f0*/  LDL.LU R48, [R1+0xae0] ;  /* 0x000ae00001307983 */ /* 0x0003680000300800 */
        /* <DEDUP_REMOVED lines=8> */
[----:B------:R-:W-:Y:S04]  /*13380*/  STS.U16 [R11+UR9+0xb700], R27 ;  /* 0x00b7001b0b007988 */ /* 0x000fe80008000409 */
[----:B------:R1:W5:Y:S04]  /*13390*/  LDL.LU R45, [R1+0xacc] ;  /* 0x000acc00012d7983 */ /* 0x0003680000300800 */
[----:B------:R-:W-:Y:S04]  /*133a0*/  STS.U16 [R11+UR9+0xbb00], R24 ;  /* 0x00bb00180b007988 */ /* 0x000fe80008000409 */
[----:B------:R1:W5:Y:S04]  /*133b0*/  LDL.LU R42, [R1+0xac8] ;  /* 0x000ac800012a7983 */ /* 0x0003680000300800 */
[----:B------:R-:W-:Y:S04]  /*133c0*/  STS.U16 [R11+UR9+0xbf00], R25 ;  /* 0x00bf00190b007988 */ /* 0x000fe80008000409 */
[----:B------:R1:W5:Y:S04]  /*133d0*/  LDL.LU R43, [R1+0xac4] ;  /* 0x000ac400012b7983 */ /* 0x0003680000300800 */
[----:B------:R-:W-:Y:S04]  /*133e0*/  STS.U16 [R11+UR9+0xc300], R22 ;  /* 0x00c300160b007988 */ /* 0x000fe80008000409 */
[----:B------:R1:W5:Y:S04]  /*133f0*/  LDL.LU R40, [R1+0xac0] ;  /* 0x000ac00001287983 */ /* 0x0003680000300800 */
[----:B------:R-:W-:Y:S01]  /*13400*/  STS.U16 [R11+UR9+0xc700], R23 ;  /* 0x00c700170b007988 */ /* 0x000fe20008000409 */
[----:B---3--:R-:W-:-:S03]  /*13410*/  SHF.R.U32.HI R92, RZ, 0x5, R92 ;  /* 0x00000005ff5c7819 */ /* 0x008fc6000001165c */
[----:B------:R1:W5:Y:S04]  /*13420*/  LDL.LU R41, [R1+0xabc] ;  /* 0x000abc0001297983 */ /* 0x0003680000300800 */
[----:B------:R-:W-:Y:S04]  /*13430*/  STS.U16 [R11+UR9+0xcb00], R20 ;  /* 0x00cb00140b007988 */ /* 0x000fe80008000409 */
[----:B0-----:R1:W5:Y:S04]  /*13440*/  LDL.LU R38, [R1+0xab8] ;  /* 0x000ab80001267983 */ /* 0x0013680000300800 */
[----:B------:R-:W-:Y:S04]  /*13450*/  STS.U16 [R11+UR9+0xcf00], R21 ;  /* 0x00cf00150b007988 */ /* 0x000fe80008000409 */
[----:B--2---:R1:W5:Y:S04]  /*13460*/  LDL.LU R39, [R1+0xab4] ;  /* 0x000ab40001277983 */ /* 0x0043680000300800 */
[----:B------:R-:W-:Y:S04]  /*13470*/  STS.U16 [R11+UR9+0xd300], R18 ;  /* 0x00d300120b007988 */ /* 0x000fe80008000409 */
[----:B----4-:R1:W5:Y:S04]  /*13480*/  LDL.LU R36, [R1+0xab0] ;  /* 0x000ab00001247983 */ /* 0x0103680000300800 */
[----:B------:R-:W-:Y:S01]  /*13490*/  STS.U16 [R11+UR9+0xd700], R19 ;  /* 0x00d700130b007988 */ /* 0x000fe20008000409 */
[----:B------:R-:W-:-:S03]  /*134a0*/  ISETP.NE.U32.AND P1, PT, R92, RZ, PT ;  /* 0x000000ff5c00720c */ /* 0x000fc60003f25070 */
[----:B------:R1:W5:Y:S04]  /*134b0*/  LDL.LU R37, [R1+0xaac] ;  /* 0x000aac0001257983 */ /* 0x0003680000300800 */
[----:B------:R-:W-:Y:S01]  /*134c0*/  STS.U16 [R11+UR9+0xdb00], R16 ;  /* 0x00db00100b007988 */ /* 0x000fe20008000409 */
[----:B------:R-:W-:-:S03]  /*134d0*/  SHF.R.S32.HI R92, RZ, 0x1f, R8 ;  /* 0x0000001fff5c7819 */ /* 0x000fc60000011408 */
        /* <DEDUP_REMOVED lines=13> */
[----:B------:R0:W-:Y:S04]  /*135b0*/  STS.U16 [R11+UR9+0xf700], R91 ;  /* 0x00f7005b0b007988 */ /* 0x0001e80008000409 */
[----:B------:R1:W5:Y:S04]  /*135c0*/  LDL.LU R29, [R1+0xa8c] ;  /* 0x000a8c00011d7983 */ /* 0x0003680000300800 */
[----:B------:R1:W5:Y:S01]  /*135d0*/  LDL.LU R26, [R1+0xa88] ;  /* 0x000a8800011a7983 */ /* 0x0003620000300800 */
[----:B0-----:R-:W-:-:S02]  /*135e0*/  LEA.HI R91, R92, R8, RZ, 0x6 ;  /* 0x000000085c5b7211 */ /* 0x001fc400078f30ff */
[----:B------:R-:W-:Y:S01]  /*135f0*/  LOP3.LUT R92, R0, 0x60, RZ, 0x3c, !PT ;  /* 0x00000060005c7812 */ /* 0x000fe200078e3cff */
[----:B------:R1:W5:Y:S04]  /*13600*/  LDL.LU R27, [R1+0xa84] ;  /* 0x000a8400011b7983 */ /* 0x0003680000300800 */
[----:B------:R1:W5:Y:S04]  /*13610*/  LDL.LU R24, [R1+0xa80] ;  /* 0x000a800001187983 */ /* 0x0003680000300800 */
[----:B------:R1:W5:Y:S04]  /*13620*/  LDL.LU R25, [R1+0xa7c] ;  /* 0x000a7c0001197983 */ /* 0x0003680000300800 */
[----:B------:R1:W5:Y:S04]  /*13630*/  LDL.LU R22, [R1+0xa78] ;  /* 0x000a780001167983 */ /* 0x0003680000300800 */
[----:B------:R1:W5:Y:S04]  /*13640*/  LDL.LU R23, [R1+0xa74] ;  /* 0x000a740001177983 */ /* 0x0003680000300800 */
[----:B------:R0:W-:Y:S04]  /*13650*/  STS.U16 [R92+UR9+0xfb00], R90 ;  /* 0x00fb005a5c007988 */ /* 0x0001e80008000409 */
[----:B------:R1:W5:Y:S04]  /*13660*/  LDL.LU R20, [R1+0xa70] ;  /* 0x000a700001147983 */ /* 0x0003680000300800 */
[----:B------:R1:W5:Y:S01]  /*13670*/  LDL.LU R21, [R1+0xa6c] ;  /* 0x000a6c0001157983 */ /* 0x0003620000300800 */
[----:B0-----:R-:W-:-:S03]  /*13680*/  SHF.R.S32.HI R90, RZ, 0x6, R91 ;  /* 0x00000006ff5a7819 */ /* 0x001fc6000001145b */
[----:B------:R1:W5:Y:S04]  /*13690*/  LDL.LU R18, [R1+0xa68] ;  /* 0x000a680001127983 */ /* 0x0003680000300800 */
[----:B------:R1:W5:Y:S04]  /*136a0*/  LDL.LU R19, [R1+0xa64] ;  /* 0x000a640001137983 */ /* 0x0003680000300800 */
[----:B------:R0:W-:Y:S04]  /*136b0*/  STS.U16 [R92+UR9+0xff00], R3 ;  /* 0x00ff00035c007988 */ /* 0x0001e80008000409 */
[----:B------:R1:W5:Y:S04]  /*136c0*/  LDL.LU R16, [R1+0xa60] ;  /* 0x000a600001107983 */ /* 0x0003680000300800 */
[----:B------:R-:W2:Y:S01]  /*136d0*/  LDL.LU R93, [R1+0x2ac] ;  /* 0x0002ac00015d7983 */ /* 0x000ea20000300800 */
[----:B0-----:R-:W-:-:S03]  /*136e0*/  VIMNMX R3, PT, PT, R90, 0x1, !PT ;  /* 0x000000015a037848 */ /* 0x001fc60007fe0100 */
[----:B------:R1:W5:Y:S04]  /*136f0*/  LDL.LU R17, [R1+0xa5c] ;  /* 0x000a5c0001117983 */ /* 0x0003680000300800 */
[----:B------:R1:W5:Y:S01]  /*13700*/  LDL.LU R14, [R1+0xa58] ;  /* 0x000a5800010e7983 */ /* 0x0003620000300800 */
[----:B------:R-:W-:-:S03]  /*13710*/  VIADD R3, R3, 0xffffffff ;  /* 0xffffffff03037836 */ /* 0x000fc60000000000 */
[----:B------:R1:W5:Y:S01]  /*13720*/  LDL.LU R15, [R1+0xa54] ;  /* 0x000a5400010f7983 */ /* 0x0003620000300800 */
[----:B------:R-:W-:-:S03]  /*13730*/  ISETP.LT.OR P2, PT, R8, 0x40, P1 ;  /* 0x000000400800780c */ /* 0x000fc60000f41670 */
[----:B------:R1:W5:Y:S04]  /*13740*/  LDL.LU R12, [R1+0xa50] ;  /* 0x000a5000010c7983 */ /* 0x0003680000300800 */
[----:B------:R1:W5:Y:S01]  /*13750*/  LDL.LU R13, [R1+0xa4c] ;  /* 0x000a4c00010d7983 */ /* 0x0003620000300800 */
[----:B------:R-:W-:-:S03]  /*13760*/  IMAD.SHL.U32 R92, R9, 0x40, RZ ;  /* 0x00000040095c7824 */ /* 0x000fc600078e00ff */
[----:B------:R1:W5:Y:S04]  /*13770*/  LDL.LU R10, [R1+0xa48] ;  /* 0x000a4800010a7983 */ /* 0x0003680000300800 */
[----:B------:R1:W5:Y:S04]  /*13780*/  LDL.LU R11, [R1+0xa44] ;  /* 0x000a4400010b7983 */ /* 0x0003680000300800 */
[----:B------:R1:W5:Y:S04]  /*13790*/  LDL.LU R8, [R1+0xa40] ;  /* 0x000a400001087983 */ /* 0x0003680000300800 */
[----:B------:R1:W-:Y:S04]  /*137a0*/  STL [R1+0xa18], R3 ;  /* 0x000a180301007387 */ /* 0x0003e80000100800 */
[----:B------:R1:W5:Y:S01]  /*137b0*/  LDL.LU R9, [R1+0xa3c] ;  /* 0x000a3c0001097983 */ /* 0x0003620000300800 */
[----:B------:R0:W-:Y:S06]  /*137c0*/  MEMBAR.ALL.CTA ;  /* 0x0000000000007992 */ /* 0x0001ec0000008000 */
[----:B0-----:R-:W0:Y:S01]  /*137d0*/  FENCE.VIEW.ASYNC.S ;  /* 0x00000000000073c6 */ /* 0x001e220000000000 */
[----:B------:R-:W-:-:S02]  /*137e0*/  UIADD3 UR6, UPT, UPT, UR9, 0x10000, URZ ;  /* 0x0001000009067890 */ /* 0x000fc4000fffe0ff */
[----:B------:R-:W-:Y:S02]  /*137f0*/  UIADD3 UR7, UPT, UPT, UR9, 0x18000, URZ ;  /* 0x0001800009077890 */ /* 0x000fe4000fffe0ff */
[----:B------:R-:W-:Y:S02]  /*13800*/  USHF.R.U32.HI UR6, URZ, 0x4, UR6 ;  /* 0x00000004ff067899 */ /* 0x000fe40008011606 */
[----:B------:R-:W-:Y:S02]  /*13810*/  USHF.R.U32.HI UR7, URZ, 0x4, UR7 ;  /* 0x00000004ff077899 */ /* 0x000fe40008011607 */
[----:B------:R-:W-:Y:S02]  /*13820*/  USGXT.U32 UR13, UR6, 0xe ;  /* 0x0000000e060d789a */ /* 0x000fe40008000000 */
[----:B------:R-:W-:Y:S02]  /*13830*/  USGXT.U32 UR12, UR7, 0xe ;  /* 0x0000000e070c789a */ /* 0x000fe40008000000 */
[----:B------:R-:W-:-:S02]  /*13840*/  UIADD3 UR17, UP1, UPT, UR13, 0x2000080, URZ ;  /* 0x020000800d117890 */ /* 0x000fc4000ff3e0ff */
[----:B------:R-:W-:Y:S01]  /*13850*/  UIADD3 UR19, UP2, UPT, UR12, 0x2, URZ ;  /* 0x000000020c137890 */ /* 0x000fe2000ff5e0ff */
[----:B------:R-:W-:Y:S01]  /*13860*/  UMOV UR4, URZ ;  /* 0x000000ff00047c82 */ /* 0x000fe20008000000 */
[----:B------:R-:W-:Y:S01]  /*13870*/  UMOV UR5, URZ ;  /* 0x000000ff00057c82 */ /* 0x000fe20008000000 */
[----:B------:R-:W-:Y:S02]  /*13880*/  UIADD3.X UR18, UPT, UPT, UR4, 0x40004040, URZ, UP1, !UPT ;  /* 0x4000404004127890 */ /* 0x000fe40008ffe4ff */
[----:B------:R-:W-:Y:S01]  /*13890*/  UIADD3.X UR20, UPT, UPT, UR5, 0x40004040, URZ, UP2, !UPT ;  /* 0x4000404005147890 */ /* 0x000fe200097fe4ff */
[----:B0-----:R-:W-:Y:S01]  /*138a0*/  BAR.SYNC.DEFER_BLOCKING 0x0 ;  /* 0x0000000000007b1d */ /* 0x001fe20000010000 */
[----:B------:R-:W-:Y:S01]  /*138b0*/  ISETP.NE.U32.AND P3, PT, R3, RZ, PT ;  /* 0x000000ff0300720c */ /* 0x000fe20003f65070 */
[----:B--2---:R-:W-:-:S04]  /*138c0*/  IMAD.SHL.U32 R90, R93, 0x40, RZ ;  /* 0x000000405d5a7824 */ /* 0x004fc800078e00ff */
[----:B-1----:R-:W-:Y:S08]  /*138d0*/  @P2 BRA `(.L_x_6) ;  /* 0x0000000000dc2947 */ /* 0x002ff00003800000 */
[----:B------:R-:W-:Y:S02]  /*138e0*/  USHF.R.U32.HI UR7, URZ, 0x4, UR9 ;  /* 0x00000004ff077899 */ /* 0x000fe40008011609 */
[----:B------:R-:W-:Y:S02]  /*138f0*/  UIADD3 UR5, UPT, UPT, UR9, 0x8000, URZ ;  /* 0x0000800009057890 */ /* 0x000fe4000fffe0ff */
[----:B------:R-:W-:Y:S02]  /*13900*/  USGXT.U32 UR7, UR7, 0xe ;  /* 0x0000000e0707789a */ /* 0x000fe40008000000 */
[----:B------:R-:W-:Y:S02]  /*13910*/  USHF.R.U32.HI UR5, URZ, 0x4, UR5 ;  /* 0x00000004ff057899 */ /* 0x000fe40008011605 */
[----:B------:R-:W-:Y:S02]  /*13920*/  UIADD3 UR40, UP1, UPT, UR7, 0x2000080, URZ ;  /* 0x0200008007287890 */ /* 0x000fe4000ff3e0ff */
[----:B------:R-:W-:Y:S01]  /*13930*/  USGXT.U32 UR14, UR5, 0xe ;  /* 0x0000000e050e789a */ /* 0x000fe20008000000 */
[----:B------:R-:W-:Y:S01]  /*13940*/  UMOV UR4, URZ ;  /* 0x000000ff00047c82 */ /* 0x000fe20008000000 */
[----:B------:R-:W-:Y:S01]  /*13950*/  UMOV UR6, URZ ;  /* 0x000000ff00067c82 */ /* 0x000fe20008000000 */
[----:B------:R-:W-:-:S02]  /*13960*/  UIADD3.X UR41, UPT, UPT, UR4, 0x40004040, URZ, UP1, !UPT ;  /* 0x4000404004297890 */ /* 0x000fc40008ffe4ff */
[----:B------:R-:W-:Y:S01]  /*13970*/  UIADD3 UR42, UP1, UPT, UR14, 0x2, URZ ;  /* 0x000000020e2a7890 */ /* 0x000fe2000ff3e0ff */
[----:B------:R-:W-:Y:S01]  /*13980*/  UMOV UR4, UR11 ;  /* 0x0000000b00047c82 */ /* 0x000fe20008000000 */
[----:B------:R-:W-:Y:S02]  /*13990*/  UMOV UR5, URZ ;  /* 0x000000ff00057c82 */ /* 0x000fe40008000000 */
[----:B------:R-:W-:Y:S01]  /*139a0*/  UIADD3.X UR43, UPT, UPT, UR6, 0x40004040, URZ, UP1, !UPT ;  /* 0x40004040062b7890 */ /* 0x000fe20008ffe4ff */
[----:B------:R-:W-:Y:S01]  /*139b0*/  UMOV UR16, UR4 ;  /* 0x0000000400107c82 */ /* 0x000fe20008000000 */
[----:B------:R-:W-:Y:S02]  /*139c0*/  ULOP3.LUT UR4, UR7, 0x2000000, URZ, 0xfc, !UPT ;  /* 0x0200000007047892 */ /* 0x000fe4000f8efcff */
[----:B------:R-:W-:Y:S02]  /*139d0*/  UIADD3.64 UR6, UPT, UPT, UR40, 0x80, URZ ;  /* 0x0000008028067897 */ /* 0x000fe4000fffe0ff */
[----:B------:R-:W-:-:S02]  /*139e0*/  UIADD3.64 UR44, UPT, UPT, UR42, 0x2, URZ ;  /* 0x000000022a2c7897 */ /* 0x000fc4000fffe0ff */
[----:B------:R-:W-:Y:S02]  /*139f0*/  UIADD3.64 UR46, UPT, UPT, UR40, 0x100, URZ ;  /* 0x00000100282e7897 */ /* 0x000fe4000fffe0ff */
[----:B------:R-:W-:Y:S02]  /*13a00*/  UIADD3.64 UR48, UPT, UPT, UR42, 0x4, URZ ;  /* 0x000000042a307897 */ /* 0x000fe4000fffe0ff */
[----:B------:R-:W-:Y:S02]  /*13a10*/  UIADD3 UR21, UPT, UPT, UR8, 0x100, URZ ;  /* 0x0000010008157890 */ /* 0x000fe4000fffe0ff */
[----:B------:R-:W-:Y:S02]  /*13a20*/  UIADD3.64 UR50, UPT, UPT, UR40, 0x380, URZ ;  /* 0x0000038028327897 */ /* 0x000fe4000fffe0ff */
[----:B------:R-:W-:Y:S02]  /*13a30*/  UIADD3 UR58, UPT, UPT, UR8, 0x100, URZ ;  /* 0x00000100083a7890 */ /* 0x000fe4000fffe0ff */
[----:B------:R-:W-:-:S02]  /*13a40*/  UIADD3.64 UR52, UPT, UPT, UR40, 0x400, URZ ;  /* 0x0000040028347897 */ /* 0x000fc4000fffe0ff */
[----:B------:R-:W-:Y:S02]  /*13a50*/  UIADD3 UR59, UPT, UPT, UR8, 0x100, URZ ;  /* 0x00000100083b7890 */ /* 0x000fe4000fffe0ff */
[----:B------:R-:W-:Y:S01]  /*13a60*/  UIADD3.64 UR54, UPT, UPT, UR40, 0x480, URZ ;  /* 0x0000048028367897 */ /* 0x000fe2000fffe0ff */
[----:B------:R-:W-:Y:S01]  /*13a70*/  UMOV UR26, 0x0 ;  /* 0x00000000001a7882 */ /* 0x000fe20000000000 */
[----:B------:R-:W-:Y:S01]  /*13a80*/  UMOV UR27, 0x8408010 ;  /* 0x08408010001b7882 */ /* 0x000fe20000000000 */
[----:B------:R-:W-:Y:S01]  /*13a90*/  UIADD3 UR60, UPT, UPT, UR8, 0x100, URZ ;  /* 0x00000100083c7890 */ /* 0x000fe2000fffe0ff */
[----:B------:R-:W-:Y:S01]  /*13aa0*/  UMOV UR15, 0x40004040 ;  /* 0x40004040000f7882 */ /* 0x000fe20000000000 */
[----:B------:R-:W-:Y:S01]  /*13ab0*/  UIADD3.64 UR56, UPT, UPT, UR40, 0x500, URZ ;  /* 0x0000050028387897 */ /* 0x000fe2000fffe0ff */
[----:B------:R-:W-:Y:S01]  /*13ac0*/  UMOV UR5, 0x40004040 ;  /* 0x4000404000057882 */ /* 0x000fe20000000000 */
[----:B------:R-:W-:Y:S01]  /*13ad0*/  UMOV UR22, 0x0 ;  /* 0x0000000000167882 */ /* 0x000fe20000000000 */
[----:B------:R-:W-:Y:S01]  /*13ae0*/  UMOV UR23, 0x8408010 ;  /* 0x0840801000177882 */ /* 0x000fe20000000000 */
[----:B------:R-:W-:Y:S01]  /*13af0*/  UMOV UR30, 0x0 ;  /* 0x00000000001e7882 */ /* 0x000fe20000000000 */
[----:B------:R-:W-:Y:S01]  /*13b00*/  UMOV UR31, 0x8408010 ;  /* 0x08408010001f7882 */ /* 0x000fe20000000000 */
[----:B------:R0:W-:Y:S01]  /*13b10*/  UTCHMMA gdesc[UR4], gdesc[UR14], tmem[UR8], tmem[UR26], idesc[UR27], !UPT ;  /* 0x00ff1a0e040075ea */ /* 0x0001e2000f800008 */
[----:B------:R-:W-:Y:S01]  /*13b20*/  UMOV UR28, 0x0 ;  /* 0x00000000001c7882 */ /* 0x000fe20000000000 */
[----:B------:R-:W-:Y:S01]  /*13b30*/  UMOV UR29, 0x8408010 ;  /* 0x08408010001d7882 */ /* 0x000fe20000000000 */
[----:B------:R0:W-:Y:S01]  /*13b40*/  UTCHMMA gdesc[UR40], gdesc[UR42], tmem[UR8], tmem[UR22], idesc[UR23], UPT ;  /* 0x00ff162a280075ea */ /* 0x0001e2000b800008 */
        /* <DEDUP_REMOVED lines=8> */
[----:B------:R0:W-:Y:S01]  /*13bd0*/  UTCHMMA gdesc[UR50], gdesc[UR14], tmem[UR21], tmem[UR32], idesc[UR33], !UPT ;  /* 0x00ff200e320075ea */ /* 0x0001e2000f800015 */
[----:B------:R-:W-:Y:S01]  /*13be0*/  UMOV UR38, 0x0 ;  /* 0x0000000000267882 */ /* 0x000fe20000000000 */
[----:B------:R-:W-:Y:S01]  /*13bf0*/  UMOV UR39, 0x8408010 ;  /* 0x0840801000277882 */ /* 0x000fe20000000000 */
[----:B------:R0:W-:Y:S01]  /*13c00*/  UTCHMMA gdesc[UR52], gdesc[UR42], tmem[UR58], tmem[UR34], idesc[UR35], UPT ;  /* 0x00ff222a340075ea */ /* 0x0001e2000b80003a */
[----:B------:R0:W-:Y:S01]  /*13c10*/  UTCHMMA gdesc[UR54], gdesc[UR44], tmem[UR59], tmem[UR36], idesc[UR37], UPT ;  /* 0x00ff242c360075ea */ /* 0x0001e2000b80003b */
[----:B------:R0:W-:Y:S01]  /*13c20*/  UTCHMMA gdesc[UR56], gdesc[UR48], tmem[UR60], tmem[UR38], idesc[UR39], UPT ;  /* 0x00ff2630380075ea */ /* 0x0001e2000b80003c */
[----:B------:R0:W-:Y:S01]  /*13c30*/  UTCBAR [UR16], URZ ;  /* 0x000000ff100073e9 */ /* 0x0001e200080000ff */
[----:B------:R-:W-:Y:S01]  /*13c40*/  NOP ;  /* 0x0000000000007918 */ /* 0x000fe20000000000 */
.L_x_6:
[----:B------:R1:W-:Y:S01]  /*13c50*/  STL [R1+0x484], RZ ;  /* 0x000484ff01007387 */ /* 0x0003e20000100800 */
[----:B0-----:R-:W-:Y:S01]  /*13c60*/  UMOV UR14, UR17 ;  /* 0x00000011000e7c82 */ /* 0x001fe20008000000 */
[----:B------:R-:W-:Y:S01]  /*13c70*/  UMOV UR4, URZ ;  /* 0x000000ff00047c82 */ /* 0x000fe20008000000 */
[----:B------:R-:W-:Y:S01]  /*13c80*/  UMOV UR15, UR18 ;  /* 0x00000012000f7c82 */ /* 0x000fe20008000000 */
[----:B------:R-:W-:Y:S01]  /*13c90*/  UMOV UR16, UR19 ;  /* 0x0000001300107c82 */ /* 0x000fe20008000000 */
[----:B------:R-:W-:Y:S01]  /*13ca0*/  UMOV UR17, UR20 ;  /* 0x0000001400117c82 */ /* 0x000fe20008000000 */
[----:B------:R-:W-:Y:S05]  /*13cb0*/  @!P3 BRA `(.L_x_7) ;  /* 0x000001000084b947 */ /* 0x000fea0003800000 */
[----:B------:R-:W-:Y:S01]  /*13cc0*/  SHF.R.S32.HI R3, RZ, 0x1f, R90 ;  /* 0x0000001fff037819 */ /* 0x000fe2000001145a */
[----:B------:R-:W-:Y:S01]  /*13cd0*/  ULOP3.LUT UR18, UR13, 0x2000000, URZ, 0xfc, !UPT ;  /* 0x020000000d127892 */ /* 0x000fe2000f8efcff */
[----:B------:R-:W-:Y:S01]  /*13ce0*/  SHF.R.S32.HI R91, RZ, 0x1f, R92 ;  /* 0x0000001fff5b7819 */ /* 0x000fe2000001145c */
[----:B------:R-:W-:Y:S01]  /*13cf0*/  UIADD3.64 UR26, UPT, UPT, UR14, 0x80, URZ ;  /* 0x000000800e1a7897 */ /* 0x000fe2000fffe0ff */
[C---:B------:R-:W-:Y:S01]  /*13d00*/  SHF.L.U64.HI R3, R90.reuse, 0x1, R3 ;  /* 0x000000015a037819 */ /* 0x040fe20000010203 */
[----:B------:R-:W-:Y:S01]  /*13d10*/  IMAD.SHL.U32 R90, R90, 0x2, RZ ;  /* 0x000000025a5a7824 */ /* 0x000fe200078e00ff */
[C---:B------:R-:W-:Y:S01]  /*13d20*/  SHF.L.U64.HI R91, R92.reuse, 0x1, R91 ;  /* 0x000000015c5b7819 */ /* 0x040fe2000001025b */
[----:B------:R-:W-:Y:S01]  /*13d30*/  IMAD.SHL.U32 R92, R92, 0x2, RZ ;  /* 0x000000025c5c7824 */ /* 0x000fe200078e00ff */
[----:B------:R-:W-:Y:S02]  /*13d40*/  UIADD3.64 UR28, UPT, UPT, UR16, 0x2, URZ ;  /* 0x00000002101c7897 */ /* 0x000fe4000fffe0ff */
[----:B------:R-:W-:-:S02]  /*13d50*/  UIADD3.64 UR30, UPT, UPT, UR14, 0x100, URZ ;  /* 0x000001000e1e7897 */ /* 0x000fc4000fffe0ff */
[----:B------:R-:W-:Y:S02]  /*13d60*/  UIADD3.64 UR32, UPT, UPT, UR16, 0x4, URZ ;  /* 0x0000000410207897 */ /* 0x000fe4000fffe0ff */
[----:B------:R-:W-:Y:S02]  /*13d70*/  UIADD3.64 UR34, UPT, UPT, UR14, 0x380, URZ ;  /* 0x000003800e227897 */ /* 0x000fe4000fffe0ff */
[----:B------:R-:W-:Y:S02]  /*13d80*/  UIADD3.64 UR36, UPT, UPT, UR14, 0x400, URZ ;  /* 0x000004000e247897 */ /* 0x000fe4000fffe0ff */
[----:B------:R-:W-:Y:S02]  /*13d90*/  UIADD3.64 UR38, UPT, UPT, UR14, 0x480, URZ ;  /* 0x000004800e267897 */ /* 0x000fe4000fffe0ff */
[----:B------:R-:W-:Y:S01]  /*13da0*/  UIADD3.64 UR40, UPT, UPT, UR14, 0x500, URZ ;  /* 0x000005000e287897 */ /* 0x000fe2000fffe0ff */
[----:B------:R-:W-:Y:S01]  /*13db0*/  UMOV UR22, 0x1 ;  /* 0x0000000100167882 */ /* 0x000fe20000000000 */
[----:B------:R-:W-:Y:S01]  /*13dc0*/  UMOV UR5, URZ ;  /* 0x000000ff00057c82 */ /* 0x000fe20008000000 */
[----:B------:R-:W-:-:S09]  /*13dd0*/  UMOV UR13, 0x40004040 ;  /* 0x40004040000d7882 */ /* 0x000fd20000000000 */
.L_x_10:
[----:B-----5:R-:W-:Y:S04]  /*13de0*/  STL.64 [R1+0xa58], R6 ;  /* 0x000a580601007387 */ /* 0x020fe80000100a00 */
[----:B0-----:R0:W-:Y:S04]  /*13df0*/  STL.64 [R1+0xa50], R4 ;  /* 0x000a500401007387 */ /* 0x0011e80000100a00 */
[----:B------:R2:W-:Y:S01]  /*13e00*/  STL.64 [R1+0xa40], R2 ;  /* 0x000a400201007387 */ /* 0x0005e20000100a00 */
[-C--:B0-----:R-:W-:Y:S02]  /*13e10*/  IADD3 R4, P4, PT, R76, R92.reuse, RZ ;  /* 0x0000005c4c047210 */ /* 0x081fe40007f9e0ff */
[----:B--2---:R-:W-:-:S02]  /*13e20*/  IADD3 R3, P2, PT, R88, R92, RZ ;  /* 0x0000005c58037210 */ /* 0x004fc40007f5e0ff */
[----:B------:R-:W-:-:S03]  /*13e30*/  IADD3 R2, P3, PT, R86, R92, RZ ;  /* 0x0000005c56027210 */ /* 0x000fc60007f7e0ff */
[----:B------:R0:W-:Y:S04]  /*13e40*/  STL [R1+0x9ec], R3 ;  /* 0x0009ec0301007387 */ /* 0x0001e80000100800 */
[----:B------:R2:W-:Y:S04]  /*13e50*/  STL [R1+0x9f0], R2 ;  /* 0x0009f00201007387 */ /* 0x0005e80000100800 */
[----:B------:R3:W-:Y:S01]  /*13e60*/  STL [R1+0x9f4], R4 ;  /* 0x0009f40401007387 */ /* 0x0007e20000100800 */
[----:B0-----:R-:W-:Y:S01]  /*13e70*/  IADD3 R3, P5, PT, R74, R92, RZ ;  /* 0x0000005c4a037210 */ /* 0x001fe20007fbe0ff */
[----:B--2---:R-:W-:-:S04]  /*13e80*/  IMAD.X R2, R89, 0x1, R91, P2 ;  /* 0x0000000159027824 */ /* 0x004fc800010e065b */
[----:B------:R0:W-:Y:S01]  /*13e90*/  STL [R1+0x9f8], R3 ;  /* 0x0009f80301007387 */ /* 0x0001e20000100800 */
[----:B---3--:R-:W-:-:S03]  /*13ea0*/  IMAD.X R4, R87, 0x1, R91, P3 ;  /* 0x0000000157047824 */ /* 0x008fc600018e065b */
[----:B------:R2:W-:Y:S04]  /*13eb0*/  STL [R1+0x9cc], R2 ;  /* 0x0009cc0201007387 */ /* 0x0005e80000100800 */
[----:B------:R3:W-:Y:S01]  /*13ec0*/  STL [R1+0x9d0], R4 ;  /* 0x0009d00401007387 */ /* 0x0007e20000100800 */
[--C-:B0-----:R-:W-:Y:S02]  /*13ed0*/  IMAD.X R3, R77, 0x1, R91.reuse, P4 ;  /* 0x000000014d037824 */ /* 0x101fe400020e065b */
[----:B--2---:R-:W-:-:S03]  /*13ee0*/  IMAD.X R2, R75, 0x1, R91, P5 ;  /* 0x000000014b027824 */ /* 0x004fc600028e065b */
[----:B------:R0:W-:Y:S01]  /*13ef0*/  STL [R1+0x9d4], R3 ;  /* 0x0009d40301007387 */ /* 0x0001e20000100800 */
[----:B---3-5:R-:W-:-:S03]  /*13f00*/  IADD3 R4, P2, PT, R64, R92, RZ ;  /* 0x0000005c40047210 */ /* 0x028fc60007f5e0ff */
[----:B------:R2:W-:Y:S04]  /*13f10*/  STL [R1+0x9d8], R2 ;  /* 0x0009d80201007387 */ /* 0x0005e80000100800 */
[----:B------:R3:W-:Y:S01]  /*13f20*/  STL [R1+0x9fc], R4 ;  /* 0x0009fc0401007387 */ /* 0x0007e20000100800 */
[-C--:B0-----:R-:W-:Y:S02]  /*13f30*/  IADD3 R3, P3, PT, R62, R92.reuse, RZ ;  /* 0x0000005c3e037210 */ /* 0x081fe40007f7e0ff */
[----:B--2---:R-:W-:-:S03]  /*13f40*/  IADD3 R2, P4, PT, R52, R92, RZ ;  /* 0x0000005c34027210 */ /* 0x004fc60007f9e0ff */
[----:B------:R0:W-:Y:S01]  /*13f50*/  STL [R1+0xa00], R3 ;  /* 0x000a000301007387 */ /* 0x0001e20000100800 */
[----:B---3--:R-:W-:-:S03]  /*13f60*/  IADD3 R4, P5, PT, R50, R92, RZ ;  /* 0x0000005c32047210 */ /* 0x008fc60007fbe0ff */
[----:B------:R2:W-:Y:S04]  /*13f70*/  STL [R1+0xa04], R2 ;  /* 0x000a040201007387 */ /* 0x0005e80000100800 */
[----:B------:R3:W-:Y:S01]  /*13f80*/  STL [R1+0xa08], R4 ;  /* 0x000a080401007387 */ /* 0x0007e20000100800 */
[--C-:B0-----:R-:W-:Y:S02]  /*13f90*/  IMAD.X R3, R65, 0x1, R91.reuse, P2 ;  /* 0x0000000141037824 */ /* 0x101fe400010e065b */
[----:B--2---:R-:W-:-:S03]  /*13fa0*/  IMAD.X R2, R63, 0x1, R91, P3 ;  /* 0x000000013f027824 */ /* 0x004fc600018e065b */
[----:B------:R0:W-:Y:S01]  /*13fb0*/  STL [R1+0x9dc], R3 ;  /* 0x0009dc0301007387 */ /* 0x0001e20000100800 */
[----:B---3--:R-:W-:-:S03]  /*13fc0*/  IMAD.X R4, R53, 0x1, R91, P4 ;  /* 0x0000000135047824 */ /* 0x008fc600020e065b */
[----:B------:R2:W-:Y:S04]  /*13fd0*/  STL [R1+0x9e0], R2 ;  /* 0x0009e00201007387 */ /* 0x0005e80000100800 */
[----:B------:R3:W-:Y:S01]  /*13fe0*/  STL [R1+0x9e4], R4 ;  /* 0x0009e40401007387 */ /* 0x0007e20000100800 */
[----:B0-----:R-:W-:Y:S01]  /*13ff0*/  IMAD.X R3, R51, 0x1, R91, P5 ;  /* 0x0000000133037824 */ /* 0x001fe200028e065b */
[----:B--2---:R-:W-:-:S04]  /*14000*/  IADD3 R2, P2, PT, R40, R92, RZ ;  /* 0x0000005c28027210 */ /* 0x004fc80007f5e0ff */
[----:B------:R0:W-:Y:S01]  /*14010*/  STL [R1+0x9e8], R3 ;  /* 0x0009e80301007387 */ /* 0x0001e20000100800 */
[----:B---3--:R-:W-:-:S03]  /*14020*/  IADD3 R4, P3, PT, R38, R92, RZ ;  /* 0x0000005c26047210 */ /* 0x008fc60007f7e0ff */
[----:B------:R2:W-:Y:S01]  /*14030*/  STL [R1+0x420], R2 ;  /* 0x0004200201007387 */ /* 0x0005e20000100800 */
[----:B------:R-:W-:-:S03]  /*14040*/  IMAD.X R40, R41, 0x1, R91, P2 ;  /* 0x0000000129287824 */ /* 0x000fc600010e065b */
[----:B------:R3:W-:Y:S01]  /*14050*/  STL [R1+0x424], R4 ;  /* 0x0004240401007387 */ /* 0x0007e20000100800 */
[----:B------:R-:W-:Y:S01]  /*14060*/  IMAD.X R38, R39, 0x1, R91, P3 ;  /* 0x0000000127267824 */ /* 0x000fe200018e065b */
[-C--:B0-----:R-:W-:Y:S02]  /*14070*/  IADD3 R3, P4, PT, R30, R92.reuse, RZ ;  /* 0x0000005c1e037210 */ /* 0x081fe40007f9e0ff */
[----:B--2---:R-:W-:-:S03]  /*14080*/  IADD3 R2, P5, PT, R28, R92, RZ ;  /* 0x0000005c1c027210 */ /* 0x004fc60007fbe0ff */
[----:B------:R0:W-:Y:S01]  /*14090*/  STL [R1+0x428], R3 ;  /* 0x0004280301007387 */ /* 0x0001e20000100800 */
[--C-:B------:R-:W-:Y:S01]  /*140a0*/  IMAD.X R30, R31, 0x1, R91.reuse, P4 ;  /* 0x000000011f1e7824 */ /* 0x100fe200020e065b */
[----:B---3--:R-:W-:Y:S02]  /*140b0*/  IADD3 R4, P3, PT, R20, R92, RZ ;  /* 0x0000005c14047210 */ /* 0x008fe40007f7e0ff */
[----:B------:R-:W-:Y:S01]  /*140c0*/  STL [R1+0xa48], R40 ;  /* 0x000a482801007387 */ /* 0x000fe20000100800 */
[----:B------:R-:W-:-:S03]  /*140d0*/  IMAD.X R28, R29, 0x1, R91, P5 ;  /* 0x000000011d1c7824 */ /* 0x000fc600028e065b */
[----:B------:R2:W-:Y:S01]  /*140e0*/  STL [R1+0x42c], R2 ;  /* 0x00042c0201007387 */ /* 0x0005e20000100800 */
[--C-:B------:R-:W-:Y:S01]  /*140f0*/  IMAD.X R20, R21, 0x1, R91.reuse, P3 ;  /* 0x0000000115147824 */ /* 0x100fe200018e065b */
[-C--:B0-----:R-:W-:Y:S02]  /*14100*/  IADD3 R3, P4, PT, R14, R92.reuse, RZ ;  /* 0x0000005c0e037210 */ /* 0x081fe40007f9e0ff */
[----:B------:R-:W-:Y:S03]  /*14110*/  STL [R1+0xa60], R38 ;  /* 0x000a602601007387 */ /* 0x000fe60000100800 */
[----:B------:R-:W-:Y:S01]  /*14120*/  IMAD.X R14, R15, 0x1, R91, P4 ;  /* 0x000000010f0e7824 */ /* 0x000fe200020e065b */
[----:B------:R-:W-:Y:S01]  /*14130*/  STL [R1+0xa64], R30 ;  /* 0x000a641e01007387 */ /* 0x000fe20000100800 */
[----:B--2---:R-:W-:-:S03]  /*14140*/  IADD3 R2, P2, PT, R22, R92, RZ ;  /* 0x0000005c16027210 */ /* 0x004fc60007f5e0ff */
[----:B------:R-:W-:Y:S02]  /*14150*/  STL [R1+0xa68], R28 ;  /* 0x000a681c01007387 */ /* 0x000fe40000100800 */
[----:B------:R-:W-:Y:S02]  /*14160*/  IMAD.X R22, R23, 0x1, R91, P2 ;  /* 0x0000000117167824 */ /* 0x000fe400010e065b */
[----:B------:R0:W-:Y:S04]  /*14170*/  STL [R1+0x430], R2 ;  /* 0x0004300201007387 */ /* 0x0001e80000100800 */
[----:B------:R2:W-:Y:S04]  /*14180*/  STL [R1+0x434], R4 ;  /* 0x0004340401007387 */ /* 0x0005e80000100800 */
[----:B------:R3:W-:Y:S01]  /*14190*/  STL [R1+0x438], R3 ;  /* 0x0004380301007387 */ /* 0x0007e20000100800 */
[----:B0-----:R-:W-:-:S03]  /*141a0*/  IADD3 R2, P5, PT, R12, R92, RZ ;  /* 0x0000005c0c027210 */ /* 0x001fc60007fbe0ff */
[----:B------:R-:W-:Y:S01]  /*141b0*/  STL [R1+0xa6c], R22 ;  /* 0x000a6c1601007387 */ /* 0x000fe20000100800 */
[-C--:B--2---:R-:W-:Y:S01]  /*141c0*/  IADD3 R4, P3, PT, R82, R92.reuse, RZ ;  /* 0x0000005c52047210 */ /* 0x084fe20007f7e0ff */
[--C-:B------:R-:W-:Y:S02]  /*141d0*/  IMAD.X R12, R13, 0x1, R91.reuse, P5 ;  /* 0x000000010d0c7824 */ /* 0x100fe400028e065b */
[----:B------:R0:W-:Y:S01]  /*141e0*/  STL [R1+0x43c], R2 ;  /* 0x00043c0201007387 */ /* 0x0001e20000100800 */
[----:B---3--:R-:W-:Y:S01]  /*141f0*/  IADD3 R3, P4, PT, R72, R92, RZ ;  /* 0x0000005c48037210 */ /* 0x008fe20007f9e0ff */
[--C-:B------:R-:W-:Y:S02]  /*14200*/  IMAD.X R82, R83, 0x1, R91.reuse, P3 ;  /* 0x0000000153527824 */ /* 0x100fe400018e065b */
[----:B------:R-:W-:Y:S02]  /*14210*/  STL [R1+0xa70], R20 ;  /* 0x000a701401007387 */ /* 0x000fe40000100800 */
[----:B------:R-:W-:-:S02]  /*14220*/  IMAD.X R72, R73, 0x1, R91, P4 ;  /* 0x0000000149487824 */ /* 0x000fc400020e065b */
[----:B------:R-:W-:Y:S01]  /*14230*/  STL [R1+0xa74], R14 ;  /* 0x000a740e01007387 */ /* 0x000fe20000100800 */
[----:B0-----:R-:W-:-:S05]  /*14240*/  IADD3 R2, P2, PT, R84, R92, RZ ;  /* 0x0000005c54027210 */ /* 0x001fca0007f5e0ff */
[----:B------:R0:W-:Y:S01]  /*14250*/  STL [R1+0x440], R2 ;  /* 0x0004400201007387 */ /* 0x0001e20000100800 */
[----:B------:R-:W-:-:S03]  /*14260*/  IMAD.X R84, R85, 0x1, R91, P2 ;  /* 0x0000000155547824 */ /* 0x000fc600010e065b */
[----:B------:R2:W-:Y:S04]  /*14270*/  STL [R1+0x444], R4 ;  /* 0x0004440401007387 */ /* 0x0005e80000100800 */
[----:B------:R3:W-:Y:S01]  /*14280*/  STL [R1+0x448], R3 ;  /* 0x0004480301007387 */ /* 0x0007e20000100800 */
[-C--:B0-----:R-:W-:Y:S02]  /*14290*/  IADD3 R2, P5, PT, R70, R92.reuse, RZ ;  /* 0x0000005c46027210 */ /* 0x081fe40007fbe0ff */
[----:B--2---:R-:W-:-:S03]  /*142a0*/  IADD3 R4, P3, PT, R58, R92, RZ ;  /* 0x0000005c3a047210 */ /* 0x004fc60007f7e0ff */
[----:B------:R0:W-:Y:S01]  /*142b0*/  STL [R1+0x44c], R2 ;  /* 0x00044c0201007387 */ /* 0x0001e20000100800 */
[--C-:B------:R-:W-:Y:S01]  /*142c0*/  IMAD.X R70, R71, 0x1, R91.reuse, P5 ;  /* 0x0000000147467824 */ /* 0x100fe200028e065b */
[----:B---3--:R-:W-:Y:S01]  /*142d0*/  IADD3 R3, P4, PT, R48, R92, RZ ;  /* 0x0000005c30037210 */ /* 0x008fe20007f9e0ff */
[----:B------:R-:W-:-:S04]  /*142e0*/  IMAD.X R58, R59, 0x1, R91, P3 ;  /* 0x000000013b3a7824 */ /* 0x000fc800018e065b */
[----:B------:R-:W-:Y:S01]  /*142f0*/  IMAD.X R48, R49, 0x1, R91, P4 ;  /* 0x0000000131307824 */ /* 0x000fe200020e065b */
        /* <DEDUP_REMOVED lines=15> */
[----:B------:R-:W-:Y:S04]  /*143f0*/  STL [R1+0x968], R4 ;  /* 0x0009680401007387 */ /* 0x000fe80000100800 */
[----:B------:R2:W-:Y:S01]  /*14400*/  STL [R1+0x96c], R3 ;  /* 0x00096c0301007387 */ /* 0x0005e20000100800 */
[----:B0-----:R-:W-:-:S05]  /*14410*/  IADD3 R2, P5, PT, R24, R92, RZ ;  /* 0x0000005c18027210 */ /* 0x001fca0007fbe0ff */
[----:B------:R0:W-:Y:S01]  /*14420*/  STL [R1+0x970], R2 ;  /* 0x0009700201007387 */ /* 0x0001e20000100800 */
[----:B------:R-:W-:Y:S01]  /*14430*/  IMAD.X R24, R25, 0x1, R91, P5 ;  /* 0x0000000119187824 */ /* 0x000fe200028e065b */
[-C--:B--2---:R-:W-:Y:S02]  /*14440*/  IADD3 R3, P2, PT, R18, R92.reuse, RZ ;  /* 0x0000005c12037210 */ /* 0x084fe40007f5e0ff */
[----:B------:R-:W2:Y:S04]  /*14450*/  LDL.LU.64 R14, [R1] ;  /* 0x00000000010e7983 */ /* 0x000ea80000300a00 */
[----:B------:R3:W-:Y:S01]  /*14460*/  STL [R1+0x974], R3 ;  /* 0x0009740301007387 */ /* 0x0007e20000100800 */
[----:B0-----:R-:W-:-:S03]  /*14470*/  IADD3 R2, P3, PT, R16, R92, RZ ;  /* 0x0000005c10027210 */ /* 0x001fc60007f7e0ff */
[----:B------:R-:W4:Y:S04]  /*14480*/  LDL.LU.64 R6, [R1+0x8] ;  /* 0x0000080001067983 */ /* 0x000f280000300a00 */
[----:B------:R0:W-:Y:S04]  /*14490*/  STL [R1+0x978], R2 ;  /* 0x0009780201007387 */ /* 0x0001e80000100800 */
[----:B------:R-:W4:Y:S01]  /*144a0*/  LDL.LU.64 R4, [R1+0x10] ;  /* 0x0000100001047983 */ /* 0x000f220000300a00 */
[-C--:B---3--:R-:W-:Y:S01]  /*144b0*/  IADD3 R3, P4, PT, R10, R92.reuse, RZ ;  /* 0x0000005c0a037210 */ /* 0x088fe20007f9e0ff */
[----:B------:R-:W-:Y:S01]  /*144c0*/  IMAD.X R18, R19, 0x1, R91, P2 ;  /* 0x0000000113127824 */ /* 0x000fe200010e065b */
[----:B0-----:R-:W-:-:S03]  /*144d0*/  IADD3 R2, P5, PT, R8, R92, RZ ;  /* 0x0000005c08027210 */ /* 0x001fc60007fbe0ff */
[----:B------:R0:W-:Y:S01]  /*144e0*/  STL [R1+0x97c], R3 ;  /* 0x00097c0301007387 */ /* 0x0001e20000100800 */
[----:B------:R-:W-:-:S03]  /*144f0*/  IMAD.X R16, R17, 0x1, R91, P3 ;  /* 0x0000000111107824 */ /* 0x000fc600018e065b */
[----:B------:R3:W-:Y:S04]  /*14500*/  STL [R1+0x980], R2 ;  /* 0x0009800201007387 */ /* 0x0007e80000100800 */
[----:B------:R-:W4:Y:S01]  /*14510*/  LDL.LU.64 R30, [R1+0x18] ;  /* 0x00001800011e7983 */ /* 0x000f220000300a00 */
[-C--:B0-----:R-:W-:Y:S02]  /*14520*/  IADD3 R3, P2, PT, R80, R92.reuse, RZ ;  /* 0x0000005c50037210 */ /* 0x081fe40007f5e0ff */
[----:B---3--:R-:W-:-:S03]  /*14530*/  IADD3 R2, P3, PT, R78, R92, RZ ;  /* 0x0000005c4e027210 */ /* 0x008fc60007f7e0ff */
[----:B------:R-:W-:Y:S04]  /*14540*/  STL [R1+0x984], R3 ;  /* 0x0009840301007387 */ /* 0x000fe80000100800 */
[----:B------:R-:W3:Y:S04]  /*14550*/  LDL.LU.64 R22, [R1+0x20] ;  /* 0x0000200001167983 */ /* 0x000ee80000300a00 */
[----:B------:R0:W-:Y:S04]  /*14560*/  STL [R1+0x988], R2 ;  /* 0x0009880201007387 */ /* 0x0001e80000100800 */
[----:B------:R-:W3:Y:S04]  /*14570*/  LDL.LU.64 R20, [R1+0x28] ;  /* 0x0000280001147983 */ /* 0x000ee80000300a00 */
[----:B0-----:R-:W3:Y:S01]  /*14580*/  LDL.LU.64 R2, [R1+0x30] ;  /* 0x0000300001027983 */ /* 0x001ee20000300a00 */
[--C-:B------:R-:W-:Y:S01]  /*14590*/  IMAD.X R10, R11, 0x1, R91.reuse, P4 ;  /* 0x000000010b0a7824 */ /* 0x100fe200020e065b */
[-C--:B------:R-:W-:Y:S01]  /*145a0*/  IADD3 R11, P4, PT, R68, R92.reuse, RZ ;  /* 0x0000005c440b7210 */ /* 0x080fe20007f9e0ff */
[--C-:B------:R-:W-:Y:S01]  /*145b0*/  IMAD.X R9, R9, 0x1, R91.reuse, P5 ;  /* 0x0000000109097824 */ /* 0x100fe200028e065b */
[----:B------:R-:W-:Y:S01]  /*145c0*/  IADD3 R8, P5, PT, R66, R92, RZ ;  /* 0x0000005c42087210 */ /* 0x000fe20007fbe0ff */
[----:B------:R-:W-:-:S02]  /*145d0*/  IMAD.X R80, R81, 0x1, R91, P2 ;  /* 0x0000000151507824 */ /* 0x000fc400010e065b */
[----:B------:R0:W-:Y:S01]  /*145e0*/  STL [R1+0x98c], R11 ;  /* 0x00098c0b01007387 */ /* 0x0001e20000100800 */
[----:B------:R-:W-:-:S03]  /*145f0*/  IMAD.X R78, R79, 0x1, R91, P3 ;  /* 0x000000014f4e7824 */ /* 0x000fc600018e065b */
[----:B------:R1:W-:Y:S01]  /*14600*/  STL [R1+0x990], R8 ;  /* 0x0009900801007387 */ /* 0x0003e20000100800 */
[--C-:B------:R-:W-:Y:S01]  /*14610*/  IMAD.X R68, R69, 0x1, R91.reuse, P4 ;  /* 0x0000000145447824 */ /* 0x100fe200020e065b */
[-C--:B------:R-:W-:Y:S01]  /*14620*/  IADD3 R13, P3, PT, R54, R92.reuse, RZ ;  /* 0x0000005c360d7210 */ /* 0x080fe20007f7e0ff */
[----:B------:R-:W-:Y:S01]  /*14630*/  IMAD.X R66, R67, 0x1, R91, P5 ;  /* 0x0000000143427824 */ /* 0x000fe200028e065b */
[-C--:B0-----:R-:W-:Y:S02]  /*14640*/  IADD3 R11, P4, PT, R44, R92.reuse, RZ ;  /* 0x0000005c2c0b7210 */ /* 0x081fe40007f9e0ff */
[----:B-1----:R-:W-:-:S05]  /*14650*/  IADD3 R8, P2, PT, R56, R92, RZ ;  /* 0x0000005c38087210 */ /* 0x002fca0007f5e0ff */
[----:B------:R0:W-:Y:S01]  /*14660*/  STL [R1+0x994], R8 ;  /* 0x0009940801007387 */ /* 0x0001e20000100800 */
[----:B------:R-:W-:-:S03]  /*14670*/  IMAD.X R56, R57, 0x1, R91, P2 ;  /* 0x0000000139387824 */ /* 0x000fc600010e065b */
[----:B------:R-:W-:Y:S01]  /*14680*/  STL [R1+0x998], R13 ;  /* 0x0009980d01007387 */ /* 0x000fe20000100800 */
[--C-:B------:R-:W-:Y:S01]  /*14690*/  IMAD.X R54, R55, 0x1, R91.reuse, P3 ;  /* 0x0000000137367824 */ /* 0x100fe200018e065b */
[----:B0-----:R-:W-:Y:S02]  /*146a0*/  IADD3 R8, P5, PT, R42, R92, RZ ;  /* 0x0000005c2a087210 */ /* 0x001fe40007fbe0ff */
[----:B------:R0:W-:Y:S01]  /*146b0*/  STL [R1+0x99c], R11 ;  /* 0x00099c0b01007387 */ /* 0x0001e20000100800 */
[----:B------:R-:W-:-:S03]  /*146c0*/  IMAD.X R44, R45, 0x1, R91, P4 ;  /* 0x000000012d2c7824 */ /* 0x000fc600020e065b */
[----:B------:R4:W-:Y:S01]  /*146d0*/  STL [R1+0x9a0], R8 ;  /* 0x0009a00801007387 */ /* 0x0009e20000100800 */
[----:B------:R-:W-:Y:S01]  /*146e0*/  IMAD.X R42, R43, 0x1, R91, P5 ;  /* 0x000000012b2a7824 */ /* 0x000fe200028e065b */
[----:B0-----:R-:W-:-:S05]  /*146f0*/  IADD3 R11, P2, PT, R32, R92, RZ ;  /* 0x0000005c200b7210 */ /* 0x001fca0007f5e0ff */
[----:B------:R0:W-:Y:S01]  /*14700*/  STL [R1+0x9a4], R11 ;  /* 0x0009a40b01007387 */ /* 0x0001e20000100800 */
[----:B------:R-:W-:Y:S01]  /*14710*/  IMAD.X R32, R33, 0x1, R91, P2 ;  /* 0x0000000121207824 */ /* 0x000fe200010e065b */
[-C--:B--2---:R-:W-:Y:S02]  /*14720*/  IADD3 R13, P3, PT, R14, R92.reuse, RZ ;  /* 0x0000005c0e0d7210 */ /* 0x084fe40007f7e0ff */
[----:B----4-:R-:W-:-:S03]  /*14730*/  IADD3 R8, P4, PT, R6, R92, RZ ;  /* 0x0000005c06087210 */ /* 0x010fc60007f9e0ff */
[----:B------:R-:W-:Y:S04]  /*14740*/  STL [R1+0x9a8], R13 ;  /* 0x0009a80d01007387 */ /* 0x000fe80000100800 */
[----:B------:R1:W-:Y:S01]  /*14750*/  STL [R1+0x9ac], R8 ;  /* 0x0009ac0801007387 */ /* 0x0003e20000100800 */
[----:B0-----:R-:W-:Y:S01]  /*14760*/  IADD3 R11, P5, PT, R4, R92, RZ ;  /* 0x0000005c040b7210 */ /* 0x001fe20007fbe0ff */
[--C-:B------:R-:W-:Y:S02]  /*14770*/  IMAD.X R6, R7, 0x1, R91.reuse, P4 ;  /* 0x0000000107067824 */ /* 0x100fe400020e065b */
[--C-:B-1----:R-:W-:Y:S02]  /*14780*/  IMAD.X R8, R15, 0x1, R91.reuse, P3 ;  /* 0x000000010f087824 */ /* 0x102fe400018e065b */
[----:B------:R-:W-:Y:S01]  /*14790*/  STL [R1+0x9b0], R11 ;  /* 0x0009b00b01007387 */ /* 0x000fe20000100800 */
[----:B------:R-:W-:-:S03]  /*147a0*/  IMAD.X R4, R5, 0x1, R91, P5 ;  /* 0x0000000105047824 */ /* 0x000fc600028e065b */
[----:B------:R-:W2:Y:S04]  /*147b0*/  LDL.LU.64 R28, [R1+0x38] ;  /* 0x00003800011c7983 */ /* 0x000ea80000300a00 */
[----:B------:R-:W-:Y:S04]  /*147c0*/  STL [R1], R8 ;  /* 0x0000000801007387 */ /* 0x000fe80000100800 */
[----:B------:R0:W-:Y:S04]  /*147d0*/  STL [R1+0x8], R6 ;  /* 0x0000080601007387 */ /* 0x0001e80000100800 */
[----:B------:R-:W4:Y:S04]  /*147e0*/  LDL.LU.64 R14, [R1+0x40] ;  /* 0x00004000010e7983 */ /* 0x000f280000300a00 */
[----:B0-----:R-:W4:Y:S04]  /*147f0*/  LDL.LU.64 R6, [R1+0x48] ;  /* 0x0000480001067983 */ /* 0x001f280000300a00 */
[----:B------:R0:W-:Y:S04]  /*14800*/  STL [R1+0x10], R4 ;  /* 0x0000100401007387 */ /* 0x0001e80000100800 */
[----:B0-----:R-:W4:Y:S01]  /*14810*/  LDL.LU.64 R4, [R1+0x50] ;  /* 0x0000500001047983 */ /* 0x001f220000300a00 */
[----:B------:R-:W-:-:S02]  /*14820*/  IADD3 R8, P2, PT, R30, R92, RZ ;  /* 0x0000005c1e087210 */ /* 0x000fc40007f5e0ff */
[-C--:B---3--:R-:W-:Y:S02]  /*14830*/  IADD3 R13, P3, PT, R22, R92.reuse, RZ ;  /* 0x0000005c160d7210 */ /* 0x088fe40007f7e0ff */
[-C--:B------:R-:W-:Y:S01]  /*14840*/  IADD3 R11, P4, PT, R20, R92.reuse, RZ ;  /* 0x0000005c140b7210 */ /* 0x080fe20007f9e0ff */
[----:B------:R0:W-:Y:S04]  /*14850*/  STL [R1+0x9b4], R8 ;  /* 0x0009b40801007387 */ /* 0x0001e80000100800 */
[----:B------:R1:W-:Y:S01]  /*14860*/  STL [R1+0x9b8], R13 ;  /* 0x0009b80d01007387 */ /* 0x0003e20000100800 */
[----:B0-----:R-:W-:-:S03]  /*14870*/  IADD3 R8, P5, PT, R2, R92, RZ ;  /* 0x0000005c02087210 */ /* 0x001fc60007fbe0ff */
[----:B------:R0:W-:Y:S01]  /*14880*/  STL [R1+0x9bc], R11 ;  /* 0x0009bc0b01007387 */ /* 0x0001e20000100800 */
[----:B-1----:R-:W-:-:S03]  /*14890*/  IMAD.X R13, R31, 0x1, R91, P2 ;  /* 0x000000011f0d7824 */ /* 0x002fc600010e065b */
[----:B------:R1:W-:Y:S01]  /*148a0*/  STL [R1+0x9c0], R8 ;  /* 0x0009c00801007387 */ /* 0x0003e20000100800 */
[--C-:B------:R-:W-:Y:S02]  /*148b0*/  IMAD.X R2, R3, 0x1, R91.reuse, P5 ;  /* 0x0000000103027824 */ /* 0x100fe400028e065b */
[--C-:B0-----:R-:W-:Y:S01]  /*148c0*/  IMAD.X R11, R23, 0x1, R91.reuse, P3 ;  /* 0x00000001170b7824 */ /* 0x101fe200018e065b */
[----:B------:R-:W-:Y:S01]  /*148d0*/  STL [R1+0x18], R13 ;  /* 0x0000180d01007387 */ /* 0x000fe20000100800 */
[----:B-1----:R-:W-:-:S03]  /*148e0*/  IMAD.X R8, R21, 0x1, R91, P4 ;  /* 0x0000000115087824 */ /* 0x002fc600020e065b */
[----:B------:R-:W3:Y:S04]  /*148f0*/  LDL.LU.64 R30, [R1+0x58] ;  /* 0x00005800011e7983 */ /* 0x000ee80000300a00 */
[----:B------:R-:W-:Y:S04]  /*14900*/  STL [R1+0x40c], R11 ;  /* 0x00040c0b01007387 */ /* 0x000fe80000100800 */
[----:B------:R-:W-:Y:S04]  /*14910*/  STL [R1+0x28], R8 ;  /* 0x0000280801007387 */ /* 0x000fe80000100800 */
[----:B------:R-:W3:Y:S04]  /*14920*/  LDL.LU.64 R22, [R1+0x60] ;  /* 0x0000600001167983 */ /* 0x000ee80000300a00 */
[----:B------:R-:W3:Y:S04]  /*14930*/  LDL.LU.64 R20, [R1+0x68] ;  /* 0x0000680001147983 */ /* 0x000ee80000300a00 */
[----:B------:R0:W-:Y:S04]  /*14940*/  STL [R1+0x30], R2 ;  /* 0x0000300201007387 */ /* 0x0001e80000100800 */
[----:B0-----:R-:W3:Y:S01]  /*14950*/  LDL.LU.64 R2, [R1+0x70] ;  /* 0x0000700001027983 */ /* 0x001ee20000300a00 */
[----:B--2---:R-:W-:-:S05]  /*14960*/  IADD3 R13, P2, PT, R28, R92, RZ ;  /* 0x0000005c1c0d7210 */ /* 0x004fca0007f5e0ff */
[----:B------:R-:W-:Y:S01]  /*14970*/  STL [R1+0x9c4], R13 ;  /* 0x0009c40d01007387 */ /* 0x000fe20000100800 */
[-C--:B----4-:R-:W-:Y:S02]  /*14980*/  IADD3 R11, P3, PT, R14, R92.reuse, RZ ;  /* 0x0000005c0e0b7210 */ /* 0x090fe40007f7e0ff */
[----:B------:R-:W-:-:S03]  /*14990*/  IADD3 R8, P4, PT, R6, R92, RZ ;  /* 0x0000005c06087210 */ /* 0x000fc60007f9e0ff */
[----:B------:R0:W-:Y:S04]  /*149a0*/  STL [R1+0x9c8], R11 ;  /* 0x0009c80b01007387 */ /* 0x0001e80000100800 */
[----:B------:R1:W-:Y:S01]  /*149b0*/  STL [R1+0x418], R8 ;  /* 0x0004180801007387 */ /* 0x0003e20000100800 */
[--C-:B------:R-:W-:Y:S02]  /*149c0*/  IMAD.X R6, R7, 0x1, R91.reuse, P4 ;  /* 0x0000000107067824 */ /* 0x100fe400020e065b */
[--C-:B0-----:R-:W-:Y:S01]  /*149d0*/  IMAD.X R11, R29, 0x1, R91.reuse, P2 ;  /* 0x000000011d0b7824 */ /* 0x101fe200010e065b */
[----:B------:R-:W-:Y:S01]  /*149e0*/  IADD3 R13, P5, PT, R4, R92, RZ ;  /* 0x0000005c040d7210 */ /* 0x000fe20007fbe0ff */
[----:B-1----:R-:W-:-:S04]  /*149f0*/  IMAD.X R8, R15, 0x1, R91, P3 ;  /* 0x000000010f087824 */ /* 0x002fc800018e065b */
[----:B------:R-:W-:Y:S01]  /*14a00*/  STL [R1+0x41c], R13 ;  /* 0x00041c0d01007387 */ /* 0x000fe20000100800 */
[----:B------:R-:W-:-:S03]  /*14a10*/  IMAD.X R4, R5, 0x1, R91, P5 ;  /* 0x0000000105047824 */ /* 0x000fc600028e065b */
[----:B------:R-:W-:Y:S04]  /*14a20*/  STL [R1+0x410], R11 ;  /* 0x0004100b01007387 */ /* 0x000fe80000100800 */
[----:B------:R-:W2:Y:S04]  /*14a30*/  LDL.LU.64 R28, [R1+0x78] ;  /* 0x00007800011c7983 */ /* 0x000ea80000300a00 */
[----:B------:R-:W-:Y:S04]  /*14a40*/  STL [R1+0x414], R8 ;  /* 0x0004140801007387 */ /* 0x000fe80000100800 */
[----:B------:R0:W-:Y:S04]  /*14a50*/  STL [R1+0x48], R6 ;  /* 0x0000480601007387 */ /* 0x0001e80000100800 */
[----:B------:R-:W4:Y:S04]  /*14a60*/  LDL.LU.64 R14, [R1+0x80] ;  /* 0x00008000010e7983 */ /* 0x000f280000300a00 */
[----:B0-----:R-:W4:Y:S04]  /*14a70*/  LDL.LU.64 R6, [R1+0x88] ;  /* 0x0000880001067983 */ /* 0x001f280000300a00 */
[----:B------:R0:W-:Y:S04]  /*14a80*/  STL [R1+0x50], R4 ;  /* 0x0000500401007387 */ /* 0x0001e80000100800 */
[----:B0-----:R-:W4:Y:S01]  /*14a90*/  LDL.LU.64 R4, [R1+0x90] ;  /* 0x0000900001047983 */ /* 0x001f220000300a00 */
[----:B---3--:R-:W-:-:S02]  /*14aa0*/  IADD3 R8, P2, PT, R30, R92, RZ ;  /* 0x0000005c1e087210 */ /* 0x008fc40007f5e0ff */
[-C--:B------:R-:W-:Y:S02]  /*14ab0*/  IADD3 R13, P3, PT, R22, R92.reuse, RZ ;  /* 0x0000005c160d7210 */ /* 0x080fe40007f7e0ff */
        /* <DEDUP_REMOVED lines=42> */
[----:B------:R1:W-:Y:S04]  /*14d60*/  STL [R1+0x3c8], R13 ;  /* 0x0003c80d01007387 */ /* 0x0003e80000100800 */
[----:B------:R3:W-:Y:S01]  /*14d70*/  STL [R1+0x3cc], R11 ;  /* 0x0003cc0b01007387 */ /* 0x0007e20000100800 */
[----:B0-----:R-:W-:Y:S01]  /*14d80*/  IADD3 R8, P5, PT, R2, R92, RZ ;  /* 0x0000005c02087210 */ /* 0x001fe20007fbe0ff */
[----:B-1----:R-:W-:-:S04]  /*14d90*/  IMAD.X R13, R31, 0x1, R91, P2 ;  /* 0x000000011f0d7824 */ /* 0x002fc800010e065b */
[----:B------:R0:W-:Y:S01]  /*14da0*/  STL [R1+0x3d0], R8 ;  /* 0x0003d00801007387 */ /* 0x0001e20000100800 */
[--C-:B---3--:R-:W-:Y:S02]  /*14db0*/  IMAD.X R11, R23, 0x1, R91.reuse, P3 ;  /* 0x00000001170b7824 */ /* 0x108fe400018e065b */
[--C-:B------:R-:W-:Y:S01]  /*14dc0*/  IMAD.X R2, R3, 0x1, R91.reuse, P5 ;  /* 0x0000000103027824 */ /* 0x100fe200028e065b */
[----:B------:R-:W-:Y:S04]  /*14dd0*/  STL [R1+0x98], R13 ;  /* 0x0000980d01007387 */ /* 0x000fe80000100800 */
[----:B------:R-:W3:Y:S01]  /*14de0*/  LDL.LU.64 R30, [R1+0xd8] ;  /* 0x0000d800011e7983 */ /* 0x000ee20000300a00 */
[----:B0-----:R-:W-:-:S03]  /*14df0*/  IMAD.X R8, R21, 0x1, R91, P4 ;  /* 0x0000000115087824 */ /* 0x001fc600020e065b */
        /* <DEDUP_REMOVED lines=75> */
[----:B0-----:R-:W-:-:S03]  /*152b0*/  IMAD.X R11, R23, 0x1, R91, P3 ;  /* 0x00000001170b7824 */ /* 0x001fc600018e065b */
[----:B------:R-:W-:Y:S01]  /*152c0*/  STL [R1+0x354], R13 ;  /* 0x0003540d01007387 */ /* 0x000fe20000100800 */
[----:B-1----:R-:W-:-:S03]  /*152d0*/  IMAD.X R8, R21, 0x1, R91, P4 ;  /* 0x0000000115087824 */ /* 0x002fc600020e065b */
[----:B------:R-:W3:Y:S01]  /*152e0*/  LDL.LU.64 R30, [R1+0x158] ;  /* 0x00015800011e7983 */ /* 0x000ee20000300a00 */
[----:B------:R-:W-:-:S03]  /*152f0*/  IMAD.X R2, R3, 0x1, R91, P5 ;  /* 0x0000000103027824 */ /* 0x000fc600028e065b */
        /* <DEDUP_REMOVED lines=33> */
[----:B-1----:R-:W-:-:S02]  /*15510*/  IMAD.X R13, R31, 0x1, R91, P2 ;  /* 0x000000011f0d7824 */ /* 0x002fc400010e065b */
[--C-:B---3--:R-:W-:Y:S02]  /*15520*/  IMAD.X R8, R23, 0x1, R91.reuse, P3 ;  /* 0x0000000117087824 */ /* 0x108fe400018e065b */
[----:B------:R0:W-:Y:S04]  /*15530*/  STL [R1+0x170], R11 ;  /* 0x0001700b01007387 */ /* 0x0001e80000100800 */
[----:B------:R-:W-:Y:S04]  /*15540*/  STL [R1+0x2fc], R13 ;  /* 0x0002fc0d01007387 */ /* 0x000fe80000100800 */
[----:B------:R-:W3:Y:S01]  /*15550*/  LDL.LU.64 R22, [R1+0x198] ;  /* 0x0001980001167983 */ /* 0x000ee20000300a00 */
[----:B0-----:R-:W-:-:S03]  /*15560*/  IMAD.X R11, R21, 0x1, R91, P4 ;  /* 0x00000001150b7824 */ /* 0x001fc600020e065b */
[----:B------:R0:W-:Y:S04]  /*15570*/  STL [R1+0x300], R8 ;  /* 0x0003000801007387 */ /* 0x0001e80000100800 */
[----:B------:R4:W-:Y:S04]  /*15580*/  STL [R1+0xac], R11 ;  /* 0x0000ac0b01007387 */ /* 0x0009e80000100800 */
[----:B------:R-:W3:Y:S01]  /*15590*/  LDL.LU.64 R20, [R1+0x1a0] ;  /* 0x0001a00001147983 */ /* 0x000ee20000300a00 */
[----:B0-----:R-:W-:-:S03]  /*155a0*/  IMAD.X R8, R3, 0x1, R91, P5 ;  /* 0x0000000103087824 */ /* 0x001fc600028e065b */
[----:B------:R-:W3:Y:S04]  /*155b0*/  LDL.LU.64 R2, [R1+0x1a8] ;  /* 0x0001a80001027983 */ /* 0x000ee80000300a00 */
[----:B------:R0:W-:Y:S04]  /*155c0*/  STL [R1+0xb8], R8 ;  /* 0x0000b80801007387 */ /* 0x0001e80000100800 */
[----:B------:R-:W3:Y:S01]  /*155d0*/  LDL.LU.64 R38, [R1+0x1b0] ;  /* 0x0001b00001267983 */ /* 0x000ee20000300a00 */
[----:B--2---:R-:W-:-:S05]  /*155e0*/  IADD3 R13, P2, PT, R28, R92, RZ ;  /* 0x0000005c1c0d7210 */ /* 0x004fca0007f5e0ff */
[----:B------:R-:W-:Y:S01]  /*155f0*/  STL [R1+0x178], R13 ;  /* 0x0001780d01007387 */ /* 0x000fe20000100800 */
[-C--:B----4-:R-:W-:Y:S02]  /*15600*/  IADD3 R11, P3, PT, R14, R92.reuse, RZ ;  /* 0x0000005c0e0b7210 */ /* 0x090fe40007f7e0ff */
[----:B0-----:R-:W-:-:S03]  /*15610*/  IADD3 R8, P4, PT, R6, R92, RZ ;  /* 0x0000005c06087210 */ /* 0x001fc60007f9e0ff */
        /* <DEDUP_REMOVED lines=9> */
[----:B------:R-:W-:Y:S04]  /*156b0*/  STL [R1+0xc0], R8 ;  /* 0x0000c00801007387 */ /* 0x000fe80000100800 */
[----:B------:R-:W2:Y:S04]  /*156c0*/  LDL.LU.64 R30, [R1+0x1b8] ;  /* 0x0001b800011e7983 */ /* 0x000ea80000300a00 */
[----:B------:R0:W-:Y:S04]  /*156d0*/  STL [R1+0xc4], R6 ;  /* 0x0000c40601007387 */ /* 0x0001e80000100800 */
[----:B------:R-:W4:Y:S04]  /*156e0*/  LDL.LU.64 R14, [R1+0x1c0] ;  /* 0x0001c000010e7983 */ /* 0x000f280000300a00 */
[----:B------:R1:W-:Y:S04]  /*156f0*/  STL [R1+0xc8], R4 ;  /* 0x0000c80401007387 */ /* 0x0003e80000100800 */
[----:B0-----:R-:W4:Y:S04]  /*15700*/  LDL.LU.64 R6, [R1+0x1c8] ;  /* 0x0001c80001067983 */ /* 0x001f280000300a00 */
[----:B-1----:R-:W4:Y:S01]  /*15710*/  LDL.LU.64 R4, [R1+0x1d0] ;  /* 0x0001d00001047983 */ /* 0x002f220000300a00 */
[----:B---3--:R-:W-:-:S02]  /*15720*/  IADD3 R13, P2, PT, R22, R92, RZ ;  /* 0x0000005c160d7210 */ /* 0x008fc40007f5e0ff */
[----:B------:R-:W-:-:S03]  /*15730*/  IADD3 R11, P3, PT, R20, R92, RZ ;  /* 0x0000005c140b7210 */ /* 0x000fc60007f7e0ff */
[----:B------:R0:W-:Y:S01]  /*15740*/  STL [R1+0x198], R13 ;  /* 0x0001980d01007387 */ /* 0x0001e20000100800 */
[----:B------:R-:W-:-:S03]  /*15750*/  IADD3 R8, P4, PT, R2, R92, RZ ;  /* 0x0000005c02087210 */ /* 0x000fc60007f9e0ff */
[----:B------:R1:W-:Y:S01]  /*15760*/  STL [R1+0x2f4], R11 ;  /* 0x0002f40b01007387 */ /* 0x0003e20000100800 */
[----:B0-----:R-:W-:-:S03]  /*15770*/  IADD3 R13, P5, PT, R38, R92, RZ ;  /* 0x0000005c260d7210 */ /* 0x001fc60007fbe0ff */
[----:B------:R0:W-:Y:S01]  /*15780*/  STL [R1+0x1a8], R8 ;  /* 0x0001a80801007387 */ /* 0x0001e20000100800 */
[----:B-1----:R-:W-:-:S03]  /*15790*/  IMAD.X R11, R23, 0x1, R91, P2 ;  /* 0x00000001170b7824 */ /* 0x002fc600010e065b */
[----:B------:R-:W-:Y:S04]  /*157a0*/  STL [R1+0x1b0], R13 ;  /* 0x0001b00d01007387 */ /* 0x000fe80000100800 */
[----:B------:R-:W3:Y:S01]  /*157b0*/  LDL.LU.64 R28, [R1+0x1d8] ;  /* 0x0001d800011c7983 */ /* 0x000ee20000300a00 */
[----:B0-----:R-:W-:-:S03]  /*157c0*/  IMAD.X R8, R21, 0x1, R91, P3 ;  /* 0x0000000115087824 */ /* 0x001fc600018e065b */
[----:B------:R-:W-:Y:S01]  /*157d0*/  STL [R1+0xcc], R11 ;  /* 0x0000cc0b01007387 */ /* 0x000fe20000100800 */
[----:B------:R-:W-:-:S03]  /*157e0*/  IMAD.X R51, R3, 0x1, R91, P4 ;  /* 0x0000000103337824 */ /* 0x000fc600020e065b */
[----:B------:R-:W3:Y:S04]  /*157f0*/  LDL.LU.64 R22, [R1+0x1e0] ;  /* 0x0001e00001167983 */ /* 0x000ee80000300a00 */
[----:B------:R2:W-:Y:S04]  /*15800*/  STL [R1+0xd0], R8 ;  /* 0x0000d00801007387 */ /* 0x0005e80000100800 */
[----:B------:R-:W3:Y:S04]  /*15810*/  LDL.LU.64 R20, [R1+0x1e8] ;  /* 0x0001e80001147983 */ /* 0x000ee80000300a00 */
[----:B------:R-:W3:Y:S01]  /*15820*/  LDL.LU.64 R2, [R1+0x1f0] ;  /* 0x0001f00001027983 */ /* 0x000ee20000300a00 */
[----:B------:R-:W-:Y:S01]  /*15830*/  IMAD.X R52, R39, 0x1, R91, P5 ;  /* 0x0000000127347824 */ /* 0x000fe200028e065b */
[----:B--2---:R-:W-:-:S05]  /*15840*/  IADD3 R8, P2, PT, R30, R92, RZ ;  /* 0x0000005c1e087210 */ /* 0x004fca0007f5e0ff */
[----:B------:R0:W-:Y:S01]  /*15850*/  STL [R1+0xd4], R8 ;  /* 0x0000d40801007387 */ /* 0x0001e20000100800 */
[-C--:B----4-:R-:W-:Y:S01]  /*15860*/  IADD3 R13, P3, PT, R14, R92.reuse, RZ ;  /* 0x0000005c0e0d7210 */ /* 0x090fe20007f7e0ff */
[----:B------:R-:W-:Y:S01]  /*15870*/  IMAD.X R53, R31, 0x1, R91, P2 ;  /* 0x000000011f357824 */ /* 0x000fe200010e065b */
[----:B------:R-:W-:-:S03]  /*15880*/  IADD3 R11, P4, PT, R6, R92, RZ ;  /* 0x0000005c060b7210 */ /* 0x000fc60007f9e0ff */
[----:B------:R-:W-:Y:S01]  /*15890*/  STL [R1+0xd8], R13 ;  /* 0x0000d80d01007387 */ /* 0x000fe20000100800 */
[----:B0-----:R-:W-:-:S03]  /*158a0*/  IADD3 R8, P5, PT, R4, R92, RZ ;  /* 0x0000005c04087210 */ /* 0x001fc60007fbe0ff */
[----:B------:R-:W-:Y:S04]  /*158b0*/  STL [R1+0xdc], R11 ;  /* 0x0000dc0b01007387 */ /* 0x000fe80000100800 */
[----:B------:R3:W-:Y:S01]  /*158c0*/  STL [R1+0xe0], R8 ;  /* 0x0000e00801007387 */ /* 0x0007e20000100800 */
[----:B------:R-:W-:-:S03]  /*158d0*/  IMAD.X R62, R15, 0x1, R91, P3 ;  /* 0x000000010f3e7824 */ /* 0x000fc600018e065b */
[----:B------:R-:W2:Y:S01]  /*158e0*/  LDL.LU.64 R30, [R1+0x1f8] ;  /* 0x0001f800011e7983 */ /* 0x000ea20000300a00 */
[--C-:B------:R-:W-:Y:S02]  /*158f0*/  IMAD.X R63, R7, 0x1, R91.reuse, P4 ;  /* 0x00000001073f7824 */ /* 0x100fe400020e065b */
[----:B------:R-:W-:Y:S01]  /*15900*/  IMAD.X R64, R5, 0x1, R91, P5 ;  /* 0x0000000105407824 */ /* 0x000fe200028e065b */
[----:B------:R-:W4:Y:S04]  /*15910*/  LDL.LU.64 R14, [R1+0x200] ;  /* 0x00020000010e7983 */ /* 0x000f280000300a00 */
[----:B------:R-:W4:Y:S04]  /*15920*/  LDL.LU.64 R6, [R1+0x208] ;  /* 0x0002080001067983 */ /* 0x000f280000300a00 */
[----:B------:R-:W4:Y:S01]  /*15930*/  LDL.LU.64 R4, [R1+0x210] ;  /* 0x0002100001047983 */ /* 0x000f220000300a00 */
[----:B---3--:R-:W-:-:S05]  /*15940*/  IADD3 R8, P2, PT, R28, R92, RZ ;  /* 0x0000005c1c087210 */ /* 0x008fca0007f5e0ff */
[----:B------:R0:W-:Y:S01]  /*15950*/  STL [R1+0xe4], R8 ;  /* 0x0000e40801007387 */ /* 0x0001e20000100800 */
[-C--:B------:R-:W-:Y:S01]  /*15960*/  IADD3 R13, P3, PT, R22, R92.reuse, RZ ;  /* 0x0000005c160d7210 */ /* 0x080fe20007f7e0ff */
[----:B------:R-:W-:Y:S01]  /*15970*/  IMAD.X R65, R29, 0x1, R91, P2 ;  /* 0x000000011d417824 */ /* 0x000fe200010e065b */
[----:B------:R-:W-:-:S03]  /*15980*/  IADD3 R11, P4, PT, R20, R92, RZ ;  /* 0x0000005c140b7210 */ /* 0x000fc60007f9e0ff */
[----:B------:R-:W-:Y:S01]  /*15990*/  STL [R1+0xe8], R13 ;  /* 0x0000e80d01007387 */ /* 0x000fe20000100800 */
[----:B0-----:R-:W-:-:S03]  /*159a0*/  IADD3 R8, P5, PT, R2, R92, RZ ;  /* 0x0000005c02087210 */ /* 0x001fc60007fbe0ff */
[----:B------:R-:W-:Y:S01]  /*159b0*/  STL [R1+0xec], R11 ;  /* 0x0000ec0b01007387 */ /* 0x000fe20000100800 */
[----:B------:R-:W-:-:S03]  /*159c0*/  IMAD.X R74, R23, 0x1, R91, P3 ;  /* 0x00000001174a7824 */ /* 0x000fc600018e065b */
[----:B------:R2:W-:Y:S01]  /*159d0*/  STL [R1+0xf0], R8 ;  /* 0x0000f00801007387 */ /* 0x0005e20000100800 */
[----:B------:R-:W-:-:S03]  /*159e0*/  IMAD.X R75, R21, 0x1, R91, P4 ;  /* 0x00000001154b7824 */ /* 0x000fc600020e065b */
[----:B------:R-:W3:Y:S01]  /*159f0*/  LDL.LU.64 R28, [R1+0x218] ;  /* 0x00021800011c7983 */ /* 0x000ee20000300a00 */
[----:B------:R-:W-:-:S03]  /*15a00*/  IMAD.X R76, R3, 0x1, R91, P5 ;  /* 0x00000001034c7824 */ /* 0x000fc600028e065b */
[----:B------:R-:W3:Y:S04]  /*15a10*/  LDL.LU.64 R22, [R1+0x220] ;  /* 0x0002200001167983 */ /* 0x000ee80000300a00 */
[----:B------:R-:W3:Y:S04]  /*15a20*/  LDL.LU.64 R20, [R1+0x228] ;  /* 0x0002280001147983 */ /* 0x000ee80000300a00 */
[----:B------:R-:W3:Y:S01]  /*15a30*/  LDL.LU.64 R2, [R1+0x230] ;  /* 0x0002300001027983 */ /* 0x000ee20000300a00 */
[-C--:B--2---:R-:W-:Y:S02]  /*15a40*/  IADD3 R8, P2, PT, R30, R92.reuse, RZ ;  /* 0x0000005c1e087210 */ /* 0x084fe40007f5e0ff */
[----:B----4-:R-:W-:-:S03]  /*15a50*/  IADD3 R13, P3, PT, R14, R92, RZ ;  /* 0x0000005c0e0d7210 */ /* 0x010fc60007f7e0ff */
[----:B------:R0:W-:Y:S01]  /*15a60*/  STL [R1+0xf4], R8 ;  /* 0x0000f40801007387 */ /* 0x0001e20000100800 */
[----:B------:R-:W-:-:S03]  /*15a70*/  IADD3 R11, P4, PT, R6, R92, RZ ;  /* 0x0000005c060b7210 */ /* 0x000fc60007f9e0ff */
[----:B------:R-:W-:Y:S01]  /*15a80*/  STL [R1+0xf8], R13 ;  /* 0x0000f80d01007387 */ /* 0x000fe20000100800 */
[----:B0-----:R-:W-:-:S03]  /*15a90*/  IADD3 R8, P5, PT, R4, R92, RZ ;  /* 0x0000005c04087210 */ /* 0x001fc60007fbe0ff */
[----:B------:R-:W-:Y:S01]  /*15aa0*/  STL [R1+0xfc], R11 ;  /* 0x0000fc0b01007387 */ /* 0x000fe20000100800 */
[----:B------:R-:W-:-:S03]  /*15ab0*/  IMAD.X R87, R7, 0x1, R91, P4 ;  /* 0x0000000107577824 */ /* 0x000fc600020e065b */
[----:B------:R3:W-:Y:S01]  /*15ac0*/  STL [R1+0x100], R8 ;  /* 0x0001000801007387 */ /* 0x0007e20000100800 */
[----:B------:R-:W-:-:S03]  /*15ad0*/  IMAD.X R88, R5, 0x1, R91, P5 ;  /* 0x0000000105587824 */ /* 0x000fc600028e065b */
[----:B------:R-:W2:Y:S01]  /*15ae0*/  LDL.LU.64 R6, [R1+0x238] ;  /* 0x0002380001067983 */ /* 0x000ea20000300a00 */
[----:B------:R-:W-:-:S03]  /*15af0*/  IMAD.X R86, R15, 0x1, R91, P3 ;  /* 0x000000010f567824 */ /* 0x000fc600018e065b */
[----:B------:R-:W4:Y:S04]  /*15b00*/  LDL.LU.64 R4, [R1+0x240] ;  /* 0x0002400001047983 */ /* 0x000f280000300a00 */
[----:B------:R-:W4:Y:S04]  /*15b10*/  LDL.LU.64 R14, [R1+0x248] ;  /* 0x00024800010e7983 */ /* 0x000f280000300a00 */
[----:B------:R-:W4:Y:S01]  /*15b20*/  LDL.LU.64 R40, [R1+0x250] ;  /* 0x0002500001287983 */ /* 0x000f220000300a00 */
[----:B------:R-:W-:Y:S01]  /*15b30*/  IMAD.X R77, R31, 0x1, R91, P2 ;  /* 0x000000011f4d7824 */ /* 0x000fe200010e065b */
[----:B---3--:R-:W-:-:S02]  /*15b40*/  IADD3 R8, P2, PT, R28, R92, RZ ;  /* 0x0000005c1c087210 */ /* 0x008fc40007f5e0ff */
[----:B------:R-:W-:-:S03]  /*15b50*/  IADD3 R13, P3, PT, R22, R92, RZ ;  /* 0x0000005c160d7210 */ /* 0x000fc60007f7e0ff */
[----:B------:R0:W-:Y:S01]  /*15b60*/  STL [R1+0x104], R8 ;  /* 0x0001040801007387 */ /* 0x0001e20000100800 */
[----:B------:R-:W-:-:S03]  /*15b70*/  IADD3 R11, P4, PT, R20, R92, RZ ;  /* 0x0000005c140b7210 */ /* 0x000fc60007f9e0ff */
[----:B------:R-:W-:Y:S01]  /*15b80*/  STL [R1+0x108], R13 ;  /* 0x0001080d01007387 */ /* 0x000fe20000100800 */
[----:B0-----:R-:W-:-:S03]  /*15b90*/  IADD3 R8, P5, PT, R2, R92, RZ ;  /* 0x0000005c02087210 */ /* 0x001fc60007fbe0ff */
[----:B------:R0:W-:Y:S04]  /*15ba0*/  STL [R1+0x10c], R11 ;  /* 0x00010c0b01007387 */ /* 0x0001e80000100800 */
[----:B------:R1:W-:Y:S01]  /*15bb0*/  STL [R1+0x110], R8 ;  /* 0x0001100801007387 */ /* 0x0003e20000100800 */
[--C-:B0-----:R-:W-:Y:S02]  /*15bc0*/  IMAD.X R11, R23, 0x1, R91.reuse, P3 ;  /* 0x00000001170b7824 */ /* 0x101fe400018e065b */
[----:B-1----:R-:W-:-:S03]  /*15bd0*/  IMAD.X R8, R21, 0x1, R91, P4 ;  /* 0x0000000115087824 */ /* 0x002fc600020e065b */
[----:B------:R-:W-:Y:S04]  /*15be0*/  STL [R1+0x20], R11 ;  /* 0x0000200b01007387 */ /* 0x000fe80000100800 */
[----:B------:R-:W3:Y:S04]  /*15bf0*/  LDL.LU.64 R20, [R1+0x258] ;  /* 0x0002580001147983 */ /* 0x000ee80000300a00 */
[----:B------:R-:W-:Y:S04]  /*15c00*/  STL [R1+0x24], R8 ;  /* 0x0000240801007387 */ /* 0x000fe80000100800 */
[----:B------:R-:W3:Y:S01]  /*15c10*/  LDL.LU.64 R22, [R1+0x260] ;  /* 0x0002600001167983 */ /* 0x000ee20000300a00 */
[----:B------:R-:W-:-:S02]  /*15c20*/  IMAD.X R2, R3, 0x1, R91, P5 ;  /* 0x0000000103027824 */ /* 0x000fc400028e065b */
[----:B------:R-:W-:-:S03]  /*15c30*/  IMAD.X R89, R29, 0x1, R91, P2 ;  /* 0x000000011d597824 */ /* 0x000fc600010e065b */
[----:B------:R0:W-:Y:S04]  /*15c40*/  STL [R1+0x38], R2 ;  /* 0x0000380201007387 */ /* 0x0001e80000100800 */
[----:B0-----:R-:W3:Y:S04]  /*15c50*/  LDL.LU.64 R2, [R1+0x268] ;  /* 0x0002680001027983 */ /* 0x001ee80000300a00 */
[----:B------:R-:W3:Y:S01]  /*15c60*/  LDL.LU.64 R28, [R1+0x270] ;  /* 0x00027000011c7983 */ /* 0x000ee20000300a00 */
[-C--:B--2---:R-:W-:Y:S02]  /*15c70*/  IADD3 R8, P2, PT, R6, R92.reuse, RZ ;  /* 0x0000005c06087210 */ /* 0x084fe40007f5e0ff */
[----:B----4-:R-:W-:-:S03]  /*15c80*/  IADD3 R13, P3, PT, R4, R92, RZ ;  /* 0x0000005c040d7210 */ /* 0x010fc60007f7e0ff */
[----:B------:R0:W-:Y:S01]  /*15c90*/  STL [R1+0x114], R8 ;  /* 0x0001140801007387 */ /* 0x0001e20000100800 */
[-C--:B------:R-:W-:Y:S01]  /*15ca0*/  IADD3 R11, P4, PT, R14, R92.reuse, RZ ;  /* 0x0000005c0e0b7210 */ /* 0x080fe20007f9e0ff */
[--C-:B------:R-:W-:Y:S02]  /*15cb0*/  IMAD.X R6, R7, 0x1, R91.reuse, P2 ;  /* 0x0000000107067824 */ /* 0x100fe400010e065b */
[----:B------:R-:W-:Y:S01]  /*15cc0*/  STL [R1+0x118], R13 ;  /* 0x0001180d01007387 */ /* 0x000fe20000100800 */
[--C-:B------:R-:W-:Y:S01]  /*15cd0*/  IMAD.X R4, R5, 0x1, R91.reuse, P3 ;  /* 0x0000000105047824 */ /* 0x100fe200018e065b */
[----:B0-----:R-:W-:Y:S02]  /*15ce0*/  IADD3 R8, P5, PT, R40, R92, RZ ;  /* 0x0000005c28087210 */ /* 0x001fe40007fbe0ff */
        /* <DEDUP_REMOVED lines=8> */
[----:B------:R-:W-:-:S02]  /*15d70*/  IMAD.X R13, R15, 0x1, R91, P4 ;  /* 0x000000010f0d7824 */ /* 0x000fc400020e065b */
[----:B------:R-:W-:Y:S01]  /*15d80*/  IMAD.X R8, R41, 0x1, R91, P5 ;  /* 0x0000000129087824 */ /* 0x000fe200028e065b */
[----:B------:R0:W5:Y:S04]  /*15d90*/  LDL.LU R14, [R1+0xa74] ;  /* 0x000a7400010e7983 */ /* 0x0001680000300800 */
[----:B------:R1:W-:Y:S01]  /*15da0*/  STL [R1+0x44], R13 ;  /* 0x0000440d01007387 */ /* 0x0003e20000100800 */
[----:B---3--:R-:W-:-:S03]  /*15db0*/  IADD3 R11, P2, PT, R20, R92, RZ ;  /* 0x0000005c140b7210 */ /* 0x008fc60007f5e0ff */
[----:B------:R3:W-:Y:S01]  /*15dc0*/  STL [R1+0x70], R8 ;  /* 0x0000700801007387 */ /* 0x0007e20000100800 */
[----:B-1----:R-:W-:-:S03]  /*15dd0*/  IADD3 R13, P3, PT, R22, R92, RZ ;  /* 0x0000005c160d7210 */ /* 0x002fc60007f7e0ff */
[----:B------:R1:W-:Y:S04]  /*15de0*/  STL [R1+0x124], R11 ;  /* 0x0001240b01007387 */ /* 0x0003e80000100800 */
[----:B------:R-:W-:Y:S04]  /*15df0*/  STL [R1+0x150], R13 ;  /* 0x0001500d01007387 */ /* 0x000fe80000100800 */
[----:B------:R-:W4:Y:S01]  /*15e00*/  LDL.LU.64 R40, [R1+0x298] ;  /* 0x0002980001287983 */ /* 0x000f220000300a00 */
[-C--:B---3--:R-:W-:Y:S02]  /*15e10*/  IADD3 R8, P4, PT, R2, R92.reuse, RZ ;  /* 0x0000005c02087210 */ /* 0x088fe40007f9e0ff */
[----:B-1----:R-:W-:-:S03]  /*15e20*/  IADD3 R11, P5, PT, R28, R92, RZ ;  /* 0x0000005c1c0b7210 */ /* 0x002fc60007fbe0ff */
[----:B------:R1:W-:Y:S04]  /*15e30*/  STL [R1+0x154], R8 ;  /* 0x0001540801007387 */ /* 0x0003e80000100800 */
[----:B------:R3:W-:Y:S04]  /*15e40*/  STL [R1+0x158], R11 ;  /* 0x0001580b01007387 */ /* 0x0007e80000100800 */
[----:B------:R0:W5:Y:S01]  /*15e50*/  LDL.LU R20, [R1+0xa70] ;  /* 0x000a700001147983 */ /* 0x0001620000300800 */
[----:B-1----:R-:W-:-:S03]  /*15e60*/  IMAD.X R8, R21, 0x1, R91, P2 ;  /* 0x0000000115087824 */ /* 0x002fc600010e065b */
[----:B------:R0:W5:Y:S01]  /*15e70*/  LDL.LU R22, [R1+0xa6c] ;  /* 0x000a6c0001167983 */ /* 0x0001620000300800 */
[----:B---3--:R-:W-:-:S03]  /*15e80*/  IMAD.X R11, R23, 0x1, R91, P3 ;  /* 0x00000001170b7824 */ /* 0x008fc600018e065b */
[----:B------:R1:W-:Y:S01]  /*15e90*/  STL [R1+0x74], R8 ;  /* 0x0000740801007387 */ /* 0x0003e20000100800 */
[--C-:B------:R-:W-:Y:S02]  /*15ea0*/  IMAD.X R13, R29, 0x1, R91.reuse, P5 ;  /* 0x000000011d0d7824 */ /* 0x100fe400028e065b */
[----:B-1----:R-:W-:Y:S02]  /*15eb0*/  IMAD.X R8, R3, 0x1, R91, P4 ;  /* 0x0000000103087824 */ /* 0x002fe400020e065b */
[----:B------:R-:W3:Y:S04]  /*15ec0*/  LDL.LU.64 R2, [R1+0x2a0] ;  /* 0x0002a00001027983 */ /* 0x000ee80000300a00 */
[----:B------:R-:W-:Y:S04]  /*15ed0*/  STL [R1+0x78], R11 ;  /* 0x0000780b01007387 */ /* 0x000fe80000100800 */
[----:B------:R2:W-:Y:S04]  /*15ee0*/  STL [R1+0x7c], R8 ;  /* 0x00007c0801007387 */ /* 0x0005e80000100800 */
[----:B------:R0:W5:Y:S04]  /*15ef0*/  LDL.LU R28, [R1+0xa68] ;  /* 0x000a6800011c7983 */ /* 0x0001680000300800 */
[----:B------:R1:W-:Y:S01]  /*15f00*/  STL [R1+0x80], R13 ;  /* 0x0000800d01007387 */ /* 0x0003e20000100800 */
[----:B--2---:R-:W-:-:S05]  /*15f10*/  IADD3 R8, P2, PT, R30, R92, RZ ;  /* 0x0000005c1e087210 */ /* 0x004fca0007f5e0ff */
[----:B------:R2:W-:Y:S01]  /*15f20*/  STL [R1+0x15c], R8 ;  /* 0x00015c0801007387 */ /* 0x0005e20000100800 */
[-C--:B----4-:R-:W-:Y:S02]  /*15f30*/  IADD3 R11, P3, PT, R38, R92.reuse, RZ ;  /* 0x0000005c260b7210 */ /* 0x090fe40007f7e0ff */
[----:B-1----:R-:W-:-:S03]  /*15f40*/  IADD3 R13, P4, PT, R6, R92, RZ ;  /* 0x0000005c060d7210 */ /* 0x002fc60007f9e0ff */
[----:B------:R1:W-:Y:S01]  /*15f50*/  STL [R1+0x160], R11 ;  /* 0x0001600b01007387 */ /* 0x0003e20000100800 */
[----:B--2---:R-:W-:-:S03]  /*15f60*/  IADD3 R8, P5, PT, R4, R92, RZ ;  /* 0x0000005c04087210 */ /* 0x004fc60007fbe0ff */
[----:B------:R-:W-:Y:S01]  /*15f70*/  STL [R1+0x164], R13 ;  /* 0x0001640d01007387 */ /* 0x000fe20000100800 */
[----:B-1----:R-:W-:-:S03]  /*15f80*/  IMAD.X R11, R31, 0x1, R91, P2 ;  /* 0x000000011f0b7824 */ /* 0x002fc600010e065b */
[----:B------:R0:W5:Y:S04]  /*15f90*/  LDL.LU R30, [R1+0xa64] ;  /* 0x000a6400011e7983 */ /* 0x0001680000300800 */
[----:B------:R1:W-:Y:S04]  /*15fa0*/  STL [R1+0x1a0], R8 ;  /* 0x0001a00801007387 */ /* 0x0003e80000100800 */
[----:B------:R0:W5:Y:S04]  /*15fb0*/  LDL.LU R38, [R1+0xa60] ;  /* 0x000a600001267983 */ /* 0x0001680000300800 */
[----:B------:R2:W-:Y:S01]  /*15fc0*/  STL [R1+0x84], R11 ;  /* 0x0000840b01007387 */ /* 0x0005e20000100800 */
[----:B-1----:R-:W-:-:S02]  /*15fd0*/  IMAD.X R8, R39, 0x1, R91, P3 ;  /* 0x0000000127087824 */ /* 0x002fc400018e065b */
[--C-:B--2---:R-:W-:Y:S02]  /*15fe0*/  IMAD.X R11, R7, 0x1, R91.reuse, P4 ;  /* 0x00000001070b7824 */ /* 0x104fe400020e065b */
[----:B------:R-:W2:Y:S04]  /*15ff0*/  LDL.LU.64 R6, [R1+0xa58] ;  /* 0x000a580001067983 */ /* 0x000ea80000300a00 */
[----:B------:R1:W-:Y:S02]  /*16000*/  STL [R1+0xa0], R8 ;  /* 0x0000a00801007387 */ /* 0x0003e40000100800 */
[----:B-1----:R-:W-:Y:S02]  /*16010*/  IMAD.X R8, R5, 0x1, R91, P5 ;  /* 0x0000000105087824 */ /* 0x002fe400028e065b */
[----:B------:R-:W4:Y:S04]  /*16020*/  LDL.LU.64 R4, [R1+0xa50] ;  /* 0x000a500001047983 */ /* 0x000f280000300a00 */
[----:B------:R-:W-:Y:S04]  /*16030*/  STL [R1+0xa4], R11 ;  /* 0x0000a40b01007387 */ /* 0x000fe80000100800 */
[----:B------:R-:W4:Y:S04]  /*16040*/  LDL.LU R23, [R1+0x55c] ;  /* 0x00055c0001177983 */ /* 0x000f280000300800 */
[----:B------:R-:W4:Y:S04]  /*16050*/  LDL.LU R13, [R1+0x574] ;  /* 0x00057400010d7983 */ /* 0x000f280000300800 */
[----:B------:R1:W-:Y:S04]  /*16060*/  STL [R1+0xa8], R8 ;  /* 0x0000a80801007387 */ /* 0x0003e80000100800 */
[----:B------:R-:W4:Y:S04]  /*16070*/  LDL.LU R21, [R1+0x954] ;  /* 0x0009540001157983 */ /* 0x000f280000300800 */
[----:B------:R-:W4:Y:S01]  /*16080*/  LDL.LU R19, [R1+0x94c] ;  /* 0x00094c0001137983 */ /* 0x000f220000300800 */
[----:B-1----:R-:W-:-:S05]  /*16090*/  IADD3 R8, P2, PT, R40, R92, RZ ;  /* 0x0000005c28087210 */ /* 0x002fca0007f5e0ff */
[----:B------:R3:W-:Y:S04]  /*160a0*/  STL [R1+0x1a4], R8 ;  /* 0x0001a40801007387 */ /* 0x0007e80000100800 */
[----:B------:R-:W4:Y:S04]  /*160b0*/  LDL.LU R11, [R1+0x56c] ;  /* 0x00056c00010b7983 */ /* 0x000f280000300800 */
[----:B------:R-:W4:Y:S01]  /*160c0*/  LDL.LU R17, [R1+0x558] ;  /* 0x0005580001117983 */ /* 0x000f220000300800 */
[----:B---3--:R-:W-:-:S03]  /*160d0*/  IADD3 R8, P3, PT, R2, R92, RZ ;  /* 0x0000005c02087210 */ /* 0x008fc60007f7e0ff */
[----:B------:R-:W3:Y:S04]  /*160e0*/  LDL.LU R15, [R1+0x744] ;  /* 0x00074400010f7983 */ /* 0x000ee80000300800 */
[----:B------:R1:W-:Y:S04]  /*160f0*/  STL [R1+0x2a0], R8 ;  /* 0x0002a00801007387 */ /* 0x0003e80000100800 */
[----:B-1----:R-:W3:Y:S01]  /*16100*/  LDL.LU R8, [R1+0x570] ;  /* 0x0005700001087983 */ /* 0x002ee20000300800 */
[----:B--2---:R-:W-:-:S05]  /*16110*/  IADD3 R25, P4, PT, R6, R92, RZ ;  /* 0x0000005c06197210 */ /* 0x004fca0007f9e0ff */
[----:B------:R-:W-:Y:S04]  /*16120*/  STL [R1+0x2a8], R25 ;  /* 0x0002a81901007387 */ /* 0x000fe80000100800 */
[----:B------:R0:W5:Y:S01]  /*16130*/  LDL.LU R40, [R1+0xa48] ;  /* 0x000a480001287983 */ /* 0x0001620000300800 */
[----:B----4-:R-:W-:-:S05]  /*16140*/  IADD3 R6, P5, PT, R4, R92, RZ ;  /* 0x0000005c04067210 */ /* 0x010fca0007fbe0ff */
[----:B------:R1:W-:Y:S02]  /*16150*/  STL [R1+0x2ac], R6 ;  /* 0x0002ac0601007387 */ /* 0x0003e40000100800 */
[--C-:B-1----:R-:W-:Y:S02]  /*16160*/  IMAD.X R6, R3, 0x1, R91.reuse, P3 ;  /* 0x0000000103067824 */ /* 0x102fe400018e065b */
[----:B------:R-:W2:Y:S01]  /*16170*/  LDL.LU.64 R2, [R1+0xa40] ;  /* 0x000a400001027983 */ /* 0x000ea20000300a00 */
[-C--:B------:R-:W-:Y:S01]  /*16180*/  IADD3 R13, P6, PT, R13, R90.reuse, RZ ;  /* 0x0000005a0d0d7210 */ /* 0x080fe20007fde0ff */
[--C-:B------:R-:W-:Y:S01]  /*16190*/  IMAD.X R5, R5, 0x1, R91.reuse, P5 ;  /* 0x0000000105057824 */ /* 0x100fe200028e065b */
[-C--:B------:R-:W-:Y:S01]  /*161a0*/  IADD3 R23, P5, PT, R23, R90.reuse, RZ ;  /* 0x0000005a17177210 */ /* 0x080fe20007fbe0ff */
[--C-:B------:R-:W-:Y:S02]  /*161b0*/  IMAD.X R7, R7, 0x1, R91.reuse, P4 ;  /* 0x0000000107077824 */ /* 0x100fe400020e065b */
[----:B------:R1:W-:Y:S01]  /*161c0*/  STL [R1+0x574], R13 ;  /* 0x0005740d01007387 */ /* 0x0003e20000100800 */
[----:B------:R-:W-:Y:S01]  /*161d0*/  IMAD.X R4, R41, 0x1, R91, P2 ;  /* 0x0000000129047824 */ /* 0x000fe200010e065b */
[----:B------:R-:W-:-:S02]  /*161e0*/  IADD3 R21, P2, PT, R21, R90, RZ ;  /* 0x0000005a15157210 */ /* 0x000fc40007f5e0ff */
[----:B-1----:R-:W4:Y:S01]  /*161f0*/  LDL.LU R13, [R1+0x944] ;  /* 0x00094400010d7983 */ /* 0x002f220000300800 */
[----:B------:R-:W-:-:S03]  /*16200*/  IADD3 R11, P4, PT, R11, R90, RZ ;  /* 0x0000005a0b0b7210 */ /* 0x000fc60007f9e0ff */
[----:B------:R-:W-:Y:S04]  /*16210*/  STL [R1+0x55c], R23 ;  /* 0x00055c1701007387 */ /* 0x000fe80000100800 */
[----:B------:R1:W-:Y:S04]  /*16220*/  STL [R1+0x56c], R11 ;  /* 0x00056c0b01007387 */ /* 0x0003e80000100800 */
[----:B------:R-:W-:Y:S04]  /*16230*/  STL [R1+0x954], R21 ;  /* 0x0009541501007387 */ /* 0x000fe80000100800 */
[----:B-1----:R-:W4:Y:S01]  /*16240*/  LDL.LU R11, [R1+0x950] ;  /* 0x00095000010b7983 */ /* 0x002f220000300800 */
[----:B------:R-:W-:-:S05]  /*16250*/  IADD3 R19, P3, PT, R19, R90, RZ ;  /* 0x0000005a13137210 */ /* 0x000fca0007f7e0ff */
[----:B------:R-:W-:Y:S04]  /*16260*/  STL [R1+0x94c], R19 ;  /* 0x00094c1301007387 */ /* 0x000fe80000100800 */
[----:B------:R-:W4:Y:S01]  /*16270*/  LDL.LU R71, [R1+0x93c] ;  /* 0x00093c0001477983 */ /* 0x000f220000300800 */
[--C-:B--2---:R-:W-:Y:S01]  /*16280*/  IMAD.X R17, R17, 0x1, R3.reuse, P5 ;  /* 0x0000000111117824 */ /* 0x104fe200028e0603 */
[----:B---3--:R-:W-:Y:S01]  /*16290*/  IADD3 R15, P5, PT, R15, R90, RZ ;  /* 0x0000005a0f0f7210 */ /* 0x008fe20007fbe0ff */
[----:B------:R-:W-:-:S03]  /*162a0*/  IMAD.X R8, R8, 0x1, R3, P6 ;  /* 0x0000000108087824 */ /* 0x000fc600030e0603 */
[----:B------:R-:W-:Y:S04]  /*162b0*/  STL [R1+0x558], R17 ;  /* 0x0005581101007387 */ /* 0x000fe80000100800 */
[----:B------:R-:W2:Y:S04]  /*162c0*/  LDL.LU R69, [R1+0x948] ;  /* 0x0009480001457983 */ /* 0x000ea80000300800 */
[----:B------:R-:W-:Y:S04]  /*162d0*/  STL [R1+0x744], R15 ;  /* 0x0007440f01007387 */ /* 0x000fe80000100800 */
[----:B------:R-:W3:Y:S04]  /*162e0*/  LDL.LU R67, [R1+0x564] ;  /* 0x0005640001437983 */ /* 0x000ee80000300800 */
[----:B------:R1:W-:Y:S04]  /*162f0*/  STL [R1+0x570], R8 ;  /* 0x0005700801007387 */ /* 0x0003e80000100800 */
        /* <DEDUP_REMOVED lines=18> */
[----:B------:R-:W3:Y:S01]  /*16420*/  LDL.LU R23, [R1+0x728] ;  /* 0x0007280001177983 */ /* 0x000ee20000300800 */
[----:B----4-:R-:W-:-:S03]  /*16430*/  IADD3 R13, P6, PT, R13, R90, RZ ;  /* 0x0000005a0d0d7210 */ /* 0x010fc60007fde0ff */
[----:B-1----:R-:W4:Y:S04]  /*16440*/  LDL.LU R8, [R1+0x914] ;  /* 0x0009140001087983 */ /* 0x002f280000300800 */
[----:B------:R-:W4:Y:S04]  /*16450*/  LDL.LU R21, [R1+0x920] ;  /* 0x0009200001157983 */ /* 0x000f280000300800 */
[----:B------:R-:W4:Y:S04]  /*16460*/  LDL.LU R19, [R1+0x90c] ;  /* 0x00090c0001137983 */ /* 0x000f280000300800 */
[----:B------:R1:W-:Y:S01]  /*16470*/  STL [R1+0x944], R13 ;  /* 0x0009440d01007387 */ /* 0x0003e20000100800 */
[----:B------:R-:W-:-:S03]  /*16480*/  IMAD.X R11, R11, 0x1, R3, P2 ;  /* 0x000000010b0b7824 */ /* 0x000fc600010e0603 */
[----:B-1----:R-:W4:Y:S04]  /*16490*/  LDL.LU R13, [R1+0x918] ;  /* 0x00091800010d7983 */ /* 0x002f280000300800 */
[----:B------:R-:W4:Y:S04]  /*164a0*/  LDL.LU R17, [R1+0x714] ;  /* 0x0007140001117983 */ /* 0x000f280000300800 */
[----:B------:R-:W4:Y:S04]  /*164b0*/  LDL.LU R15, [R1+0x720] ;  /* 0x00072000010f7983 */ /* 0x000f280000300800 */
[----:B------:R1:W-:Y:S04]  /*164c0*/  STL [R1+0x950], R11 ;  /* 0x0009500b01007387 */ /* 0x0003e80000100800 */
[----:B-1----:R-:W4:Y:S01]  /*164d0*/  LDL.LU R11, [R1+0x70c] ;  /* 0x00070c00010b7983 */ /* 0x002f220000300800 */
[----:B------:R-:W-:-:S05]  /*164e0*/  IADD3 R71, P2, PT, R71, R90, RZ ;  /* 0x0000005a47477210 */ /* 0x000fca0007f5e0ff */
[----:B------:R-:W-:Y:S01]  /*164f0*/  STL [R1+0x93c], R71 ;  /* 0x00093c4701007387 */ /* 0x000fe20000100800 */
[----:B--2---:R-:W-:Y:S01]  /*16500*/  IMAD.X R69, R69, 0x1, R3, P3 ;  /* 0x0000000145457824 */ /* 0x004fe200018e0603 */
[----:B---3--:R-:W-:-:S04]  /*16510*/  IADD3 R67, P3, PT, R67, R90, RZ ;  /* 0x0000005a43437210 */ /* 0x008fc80007f7e0ff */
[----:B------:R-:W-:Y:S01]  /*16520*/  STL [R1+0x948], R69 ;  /* 0x0009484501007387 */ /* 0x000fe20000100800 */
[----:B------:R-:W-:-:S03]  /*16530*/  IMAD.X R61, R61, 0x1, R3, P4 ;  /* 0x000000013d3d7824 */ /* 0x000fc600020e0603 */
[----:B------:R-:W-:Y:S01]  /*16540*/  STL [R1+0x564], R67 ;  /* 0x0005644301007387 */ /* 0x000fe20000100800 */
[----:B------:R-:W-:-:S03]  /*16550*/  IADD3 R59, P4, PT, R59, R90, RZ ;  /* 0x0000005a3b3b7210 */ /* 0x000fc60007f9e0ff */
        /* <DEDUP_REMOVED lines=31> */
[-C--:B------:R-:W-:Y:S01]  /*16750*/  IADD3 R25, P2, PT, R25, R90.reuse, RZ ;  /* 0x0000005a19197210 */ /* 0x080fe20007f5e0ff */
[--C-:B------:R-:W-:Y:S01]  /*16760*/  IMAD.X R23, R23, 0x1, R3.reuse, P3 ;  /* 0x0000000117177824 */ /* 0x100fe200018e0603 */
[----:B----4-:R-:W-:Y:S01]  /*16770*/  IADD3 R8, P3, PT, R8, R90, RZ ;  /* 0x0000005a08087210 */ /* 0x010fe20007f7e0ff */
[----:B------:R-:W-:Y:S04]  /*16780*/  STL [R1+0x730], R27 ;  /* 0x0007301b01007387 */ /* 0x000fe80000100800 */
[----:B------:R1:W-:Y:S04]  /*16790*/  STL [R1+0x914], R8 ;  /* 0x0009140801007387 */ /* 0x0003e80000100800 */
[----:B------:R-:W-:Y:S01]  /*167a0*/  STL [R1+0x71c], R25 ;  /* 0x00071c1901007387 */ /* 0x000fe20000100800 */
[----:B------:R-:W-:-:S03]  /*167b0*/  IMAD.X R21, R21, 0x1, R3, P4 ;  /* 0x0000000115157824 */ /* 0x000fc600020e0603 */
[----:B-1----:R-:W2:Y:S01]  /*167c0*/  LDL.LU R8, [R1+0x718] ;  /* 0x0007180001087983 */ /* 0x002ea20000300800 */
[-C--:B------:R-:W-:Y:S01]  /*167d0*/  IADD3 R19, P4, PT, R19, R90.reuse, RZ ;  /* 0x0000005a13137210 */ /* 0x080fe20007f9e0ff */
[----:B------:R-:W-:Y:S02]  /*167e0*/  IMAD.X R13, R13, 0x1, R3, P5 ;  /* 0x000000010d0d7824 */ /* 0x000fe400028e0603 */
[----:B------:R-:W-:Y:S01]  /*167f0*/  STL [R1+0x728], R23 ;  /* 0x0007281701007387 */ /* 0x000fe20000100800 */
[----:B------:R-:W-:-:S03]  /*16800*/  IADD3 R17, P5, PT, R17, R90, RZ ;  /* 0x0000005a11117210 */ /* 0x000fc60007fbe0ff */
[----:B------:R1:W-:Y:S01]  /*16810*/  STL [R1+0x918], R13 ;  /* 0x0009180d01007387 */ /* 0x0003e20000100800 */
[----:B------:R-:W-:-:S03]  /*16820*/  IMAD.X R15, R15, 0x1, R3, P6 ;  /* 0x000000010f0f7824 */ /* 0x000fc600030e0603 */
[----:B------:R-:W-:Y:S04]  /*16830*/  STL [R1+0x920], R21 ;  /* 0x0009201501007387 */ /* 0x000fe80000100800 */
[----:B-1----:R-:W3:Y:S04]  /*16840*/  LDL.LU R13, [R1+0x904] ;  /* 0x00090400010d7983 */ /* 0x002ee80000300800 */
[----:B------:R-:W-:Y:S01]  /*16850*/  STL [R1+0x90c], R19 ;  /* 0x00090c1301007387 */ /* 0x000fe20000100800 */
[----:B------:R-:W-:-:S03]  /*16860*/  IADD3 R11, P6, PT, R11, R90, RZ ;  /* 0x0000005a0b0b7210 */ /* 0x000fc60007fde0ff */
[----:B------:R-:W4:Y:S04]  /*16870*/  LDL.LU R71, [R1+0x910] ;  /* 0x0009100001477983 */ /* 0x000f280000300800 */
[----:B------:R-:W-:Y:S04]  /*16880*/  STL [R1+0x714], R17 ;  /* 0x0007141101007387 */ /* 0x000fe80000100800 */
[----:B------:R-:W4:Y:S04]  /*16890*/  LDL.LU R69, [R1+0x8fc] ;  /* 0x0008fc0001457983 */ /* 0x000f280000300800 */
[----:B------:R-:W-:Y:S04]  /*168a0*/  STL [R1+0x720], R15 ;  /* 0x0007200f01007387 */ /* 0x000fe80000100800 */
[----:B------:R-:W4:Y:S04]  /*168b0*/  LDL.LU R67, [R1+0x908] ;  /* 0x0009080001437983 */ /* 0x000f280000300800 */
[----:B------:R1:W-:Y:S04]  /*168c0*/  STL [R1+0x70c], R11 ;  /* 0x00070c0b01007387 */ /* 0x0003e80000100800 */
        /* <DEDUP_REMOVED lines=19> */
[----:B-1----:R-:W4:Y:S04]  /*16a00*/  LDL.LU R11, [R1+0x6e8] ;  /* 0x0006e800010b7983 */ /* 0x002f280000300800 */
[----:B------:R-:W4:Y:S04]  /*16a10*/  LDL.LU R21, [R1+0x8d4] ;  /* 0x0008d40001157983 */ /* 0x000f280000300800 */
[----:B------:R-:W4:Y:S01]  /*16a20*/  LDL.LU R19, [R1+0x8e0] ;  /* 0x0008e00001137983 */ /* 0x000f220000300800 */
[----:B--2---:R-:W-:-:S05]  /*16a30*/  IMAD.X R8, R8, 0x1, R3, P2 ;  /* 0x0000000108087824 */ /* 0x004fca00010e0603 */
[----:B------:R1:W-:Y:S04]  /*16a40*/  STL [R1+0x718], R8 ;  /* 0x0007180801007387 */ /* 0x0003e80000100800 */
[----:B-1----:R-:W2:Y:S04]  /*16a50*/  LDL.LU R8, [R1+0x8cc] ;  /* 0x0008cc0001087983 */ /* 0x002ea80000300800 */
[----:B------:R-:W2:Y:S01]  /*16a60*/  LDL.LU R17, [R1+0x8d8] ;  /* 0x0008d80001117983 */ /* 0x000ea20000300800 */
[----:B---3--:R-:W-:-:S03]  /*16a70*/  IADD3 R13, P2, PT, R13, R90, RZ ;  /* 0x0000005a0d0d7210 */ /* 0x008fc60007f5e0ff */
[----:B------:R-:W3:Y:S04]  /*16a80*/  LDL.LU R15, [R1+0x6d4] ;  /* 0x0006d400010f7983 */ /* 0x000ee80000300800 */
[----:B------:R1:W-:Y:S01]  /*16a90*/  STL [R1+0x904], R13 ;  /* 0x0009040d01007387 */ /* 0x0003e20000100800 */
[----:B----4-:R-:W-:-:S03]  /*16aa0*/  IMAD.X R71, R71, 0x1, R3, P3 ;  /* 0x0000000147477824 */ /* 0x010fc600018e0603 */
[----:B-1----:R-:W4:Y:S01]  /*16ab0*/  LDL.LU R13, [R1+0x6e0] ;  /* 0x0006e000010d7983 */ /* 0x002f220000300800 */
        /* <DEDUP_REMOVED lines=40> */
[----:B------:R-:W-:-:S05]  /*16d40*/  IMAD.X R11, R11, 0x1, R3, P4 ;  /* 0x000000010b0b7824 */ /* 0x000fca00020e0603 */
[----:B------:R1:W-:Y:S04]  /*16d50*/  STL [R1+0x6e8], R11 ;  /* 0x0006e80b01007387 */ /* 0x0003e80000100800 */
[----:B------:R-:W-:Y:S04]  /*16d60*/  STL [R1+0x6f0], R25 ;  /* 0x0006f01901007387 */ /* 0x000fe80000100800 */
[----:B-1----:R-:W4:Y:S01]  /*16d70*/  LDL.LU R11, [R1+0x6cc] ;  /* 0x0006cc00010b7983 */ /* 0x002f220000300800 */
[-C--:B------:R-:W-:Y:S01]  /*16d80*/  IADD3 R23, P3, PT, R23, R90.reuse, RZ ;  /* 0x0000005a17177210 */ /* 0x080fe20007f7e0ff */
[----:B------:R-:W-:Y:S01]  /*16d90*/  IMAD.X R19, R19, 0x1, R3, P5 ;  /* 0x0000000113137824 */ /* 0x000fe200028e0603 */
[----:B------:R-:W-:-:S03]  /*16da0*/  IADD3 R21, P4, PT, R21, R90, RZ ;  /* 0x0000005a15157210 */ /* 0x000fc60007f9e0ff */
[----:B------:R-:W-:Y:S01]  /*16db0*/  STL [R1+0x6dc], R23 ;  /* 0x0006dc1701007387 */ /* 0x000fe20000100800 */
[----:B--2---:R-:W-:Y:S01]  /*16dc0*/  IADD3 R8, P5, PT, R8, R90, RZ ;  /* 0x0000005a08087210 */ /* 0x004fe20007fbe0ff */
[----:B------:R-:W-:-:S04]  /*16dd0*/  IMAD.X R17, R17, 0x1, R3, P6 ;  /* 0x0000000111117824 */ /* 0x000fc800030e0603 */
[----:B------:R1:W-:Y:S01]  /*16de0*/  STL [R1+0x8cc], R8 ;  /* 0x0008cc0801007387 */ /* 0x0003e20000100800 */
[----:B---3--:R-:W-:-:S03]  /*16df0*/  IADD3 R15, P6, PT, R15, R90, RZ ;  /* 0x0000005a0f0f7210 */ /* 0x008fc60007fde0ff */
[----:B------:R-:W-:Y:S04]  /*16e00*/  STL [R1+0x8d4], R21 ;  /* 0x0008d41501007387 */ /* 0x000fe80000100800 */
[----:B-1----:R-:W2:Y:S04]  /*16e10*/  LDL.LU R8, [R1+0x6d8] ;  /* 0x0006d80001087983 */ /* 0x002ea80000300800 */
[----:B------:R-:W-:Y:S01]  /*16e20*/  STL [R1+0x8e0], R19 ;  /* 0x0008e01301007387 */ /* 0x000fe20000100800 */
[----:B----4-:R-:W-:-:S03]  /*16e30*/  IMAD.X R13, R13, 0x1, R3, P2 ;  /* 0x000000010d0d7824 */ /* 0x010fc600010e0603 */
[----:B------:R-:W3:Y:S04]  /*16e40*/  LDL.LU R71, [R1+0x8c4] ;  /* 0x0008c40001477983 */ /* 0x000ee80000300800 */
        /* <DEDUP_REMOVED lines=25> */
[----:B------:R-:W4:Y:S01]  /*16fe0*/  LDL.LU R21, [R1+0x6a8] ;  /* 0x0006a80001157983 */ /* 0x000f220000300800 */
[----:B------:R-:W-:-:S03]  /*16ff0*/  IADD3 R11, P2, PT, R11, R90, RZ ;  /* 0x0000005a0b0b7210 */ /* 0x000fc60007f5e0ff */
[----:B------:R-:W4:Y:S04]  /*17000*/  LDL.LU R19, [R1+0x894] ;  /* 0x0008940001137983 */ /* 0x000f280000300800 */
[----:B------:R1:W-:Y:S04]  /*17010*/  STL [R1+0x6cc], R11 ;  /* 0x0006cc0b01007387 */ /* 0x0003e80000100800 */
[----:B-1----:R-:W4:Y:S04]  /*17020*/  LDL.LU R11, [R1+0x8a0] ;  /* 0x0008a000010b7983 */ /* 0x002f280000300800 */
[----:B------:R-:W4:Y:S04]  /*17030*/  LDL.LU R17, [R1+0x88c] ;  /* 0x00088c0001117983 */ /* 0x000f280000300800 */
[----:B------:R-:W4:Y:S01]  /*17040*/  LDL.LU R15, [R1+0x898] ;  /* 0x00089800010f7983 */ /* 0x000f220000300800 */
[----:B--2---:R-:W-:-:S05]  /*17050*/  IMAD.X R8, R8, 0x1, R3, P3 ;  /* 0x0000000108087824 */ /* 0x004fca00018e0603 */
[----:B------:R1:W-:Y:S01]  /*17060*/  STL [R1+0x6d8], R8 ;  /* 0x0006d80801007387 */ /* 0x0003e20000100800 */
[----:B---3--:R-:W-:-:S03]  /*17070*/  IADD3 R71, P3, PT, R71, R90, RZ ;  /* 0x0000005a47477210 */ /* 0x008fc60007f7e0ff */
[----:B-1----:R-:W2:Y:S01]  /*17080*/  LDL.LU R8, [R1+0x694] ;  /* 0x0006940001087983 */ /* 0x002ea20000300800 */
[----:B----4-:R-:W-:-:S03]  /*17090*/  IMAD.X R69, R69, 0x1, R3, P4 ;  /* 0x0000000145457824 */ /* 0x010fc600020e0603 */
        /* <DEDUP_REMOVED lines=39> */
[----:B------:R-:W-:Y:S01]  /*17310*/  IADD3 R13, P4, PT, R13, R90, RZ ;  /* 0x0000005a0d0d7210 */ /* 0x000fe20007f9e0ff */
[----:B------:R-:W-:Y:S04]  /*17320*/  STL [R1+0x8a8], R27 ;  /* 0x0008a81b01007387 */ /* 0x000fe80000100800 */
[----:B------:R1:W-:Y:S04]  /*17330*/  STL [R1+0x69c], R13 ;  /* 0x00069c0d01007387 */ /* 0x0003e80000100800 */
[----:B------:R-:W-:Y:S01]  /*17340*/  STL [R1+0x6a4], R25 ;  /* 0x0006a41901007387 */ /* 0x000fe20000100800 */
[----:B------:R-:W-:-:S03]  /*17350*/  IMAD.X R21, R21, 0x1, R3, P5 ;  /* 0x0000000115157824 */ /* 0x000fc600028e0603 */
[----:B-1----:R-:W3:Y:S01]  /*17360*/  LDL.LU R13, [R1+0x6a0] ;  /* 0x0006a000010d7983 */ /* 0x002ee20000300800 */
[----:B------:R-:W-:-:S03]  /*17370*/  IMAD.X R11, R11, 0x1, R3, P6 ;  /* 0x000000010b0b7824 */ /* 0x000fc600030e0603 */
[----:B------:R-:W-:Y:S04]  /*17380*/  STL [R1+0x6b0], R23 ;  /* 0x0006b01701007387 */ /* 0x000fe80000100800 */
[----:B------:R1:W-:Y:S04]  /*17390*/  STL [R1+0x8a0], R11 ;  /* 0x0008a00b01007387 */ /* 0x0003e80000100800 */
[----:B------:R-:W-:Y:S04]  /*173a0*/  STL [R1+0x6a8], R21 ;  /* 0x0006a81501007387 */ /* 0x000fe80000100800 */
[----:B-1----:R-:W4:Y:S01]  /*173b0*/  LDL.LU R11, [R1+0x68c] ;  /* 0x00068c00010b7983 */ /* 0x002f220000300800 */
[----:B------:R-:W-:-:S02]  /*173c0*/  IADD3 R19, P5, PT, R19, R90, RZ ;  /* 0x0000005a13137210 */ /* 0x000fc40007fbe0ff */
[-C--:B------:R-:W-:Y:S01]  /*173d0*/  IADD3 R17, P6, PT, R17, R90.reuse, RZ ;  /* 0x0000005a11117210 */ /* 0x080fe20007fde0ff */
[----:B------:R-:W-:Y:S02]  /*173e0*/  IMAD.X R15, R15, 0x1, R3, P2 ;  /* 0x000000010f0f7824 */ /* 0x000fe400010e0603 */
[----:B------:R-:W-:Y:S04]  /*173f0*/  STL [R1+0x894], R19 ;  /* 0x0008941301007387 */ /* 0x000fe80000100800 */
[----:B------:R-:W4:Y:S04]  /*17400*/  LDL.LU R71, [R1+0x698] ;  /* 0x0006980001477983 */ /* 0x000f280000300800 */
[----:B------:R-:W-:Y:S04]  /*17410*/  STL [R1+0x88c], R17 ;  /* 0x00088c1101007387 */ /* 0x000fe80000100800 */
[----:B------:R-:W4:Y:S04]  /*17420*/  LDL.LU R69, [R1+0x884] ;  /* 0x0008840001457983 */ /* 0x000f280000300800 */
[----:B------:R-:W-:Y:S04]  /*17430*/  STL [R1+0x898], R15 ;  /* 0x0008980f01007387 */ /* 0x000fe80000100800 */
[----:B------:R-:W4:Y:S01]  /*17440*/  LDL.LU R67, [R1+0x890] ;  /* 0x0008900001437983 */ /* 0x000f220000300800 */
[----:B--2---:R-:W-:-:S05]  /*17450*/  IADD3 R8, P2, PT, R8, R90, RZ ;  /* 0x0000005a08087210 */ /* 0x004fca0007f5e0ff */
[----:B------:R1:W-:Y:S04]  /*17460*/  STL [R1+0x694], R8 ;  /* 0x0006940801007387 */ /* 0x0003e80000100800 */
        /* <DEDUP_REMOVED lines=19> */
[----:B-1----:R-:W2:Y:S04]  /*175a0*/  LDL.LU R8, [R1+0x670] ;  /* 0x0006700001087983 */ /* 0x002ea80000300800 */
[----:B------:R-:W2:Y:S04]  /*175b0*/  LDL.LU R21, [R1+0x65c] ;  /* 0x00065c0001157983 */ /* 0x000ea80000300800 */
[----:B------:R-:W2:Y:S01]  /*175c0*/  LDL.LU R19, [R1+0x668] ;  /* 0x0006680001137983 */ /* 0x000ea20000300800 */
[----:B---3--:R-:W-:-:S05]  /*175d0*/  IMAD.X R13, R13, 0x1, R3, P3 ;  /* 0x000000010d0d7824 */ /* 0x008fca00018e0603 */
[----:B------:R1:W-:Y:S04]  /*175e0*/  STL [R1+0x6a0], R13 ;  /* 0x0006a00d01007387 */ /* 0x0003e80000100800 */
[----:B-1----:R-:W3:Y:S04]  /*175f0*/  LDL.LU R13, [R1+0x854] ;  /* 0x00085400010d7983 */ /* 0x002ee80000300800 */
[----:B------:R-:W3:Y:S01]  /*17600*/  LDL.LU R17, [R1+0x860] ;  /* 0x0008600001117983 */ /* 0x000ee20000300800 */
[----:B----4-:R-:W-:-:S03]  /*17610*/  IADD3 R11, P3, PT, R11, R90, RZ ;  /* 0x0000005a0b0b7210 */ /* 0x010fc60007f7e0ff */
[----:B------:R-:W4:Y:S04]  /*17620*/  LDL.LU R15, [R1+0x84c] ;  /* 0x00084c00010f7983 */ /* 0x000f280000300800 */
[----:B------:R1:W-:Y:S04]  /*17630*/  STL [R1+0x68c], R11 ;  /* 0x00068c0b01007387 */ /* 0x0003e80000100800 */
[----:B-1----:R-:W4:Y:S01]  /*17640*/  LDL.LU R11, [R1+0x858] ;  /* 0x00085800010b7983 */ /* 0x002f220000300800 */
[----:B------:R-:W-:Y:S01]  /*17650*/  IMAD.X R71, R71, 0x1, R3, P4 ;  /* 0x0000000147477824 */ /* 0x000fe200020e0603 */
[----:B------:R-:W-:-:S04]  /*17660*/  IADD3 R69, P4, PT, R69, R90, RZ ;  /* 0x0000005a45457210 */ /* 0x000fc80007f9e0ff */
[----:B------:R-:W-:Y:S01]  /*17670*/  STL [R1+0x698], R71 ;  /* 0x0006984701007387 */ /* 0x000fe20000100800 */
[----:B------:R-:W-:-:S03]  /*17680*/  IMAD.X R67, R67, 0x1, R3, P5 ;  /* 0x0000000143437824 */ /* 0x000fc600028e0603 */
[----:B------:R-:W-:Y:S04]  /*17690*/  STL [R1+0x884], R69 ;  /* 0x0008844501007387 */ /* 0x000fe80000100800 */
[----:B------:R-:W-:Y:S01]  /*176a0*/  STL [R1+0x890], R67 ;  /* 0x0008904301007387 */ /* 0x000fe20000100800 */
[----:B--2---:R-:W-:Y:S01]  /*176b0*/  IADD3 R61, P5, PT, R61, R90, RZ ;  /* 0x0000005a3d3d7210 */ /* 0x004fe20007fbe0ff */
[----:B------:R-:W-:-:S04]  /*176c0*/  IMAD.X R59, R59, 0x1, R3, P6 ;  /* 0x000000013b3b7824 */ /* 0x000fc800030e0603 */
        /* <DEDUP_REMOVED lines=34> */
[----:B------:R-:W-:Y:S01]  /*178f0*/  IMAD.X R8, R8, 0x1, R3, P5 ;  /* 0x0000000108087824 */ /* 0x000fe200028e0603 */
[----:B------:R-:W-:-:S04]  /*17900*/  IADD3 R21, P5, PT, R21, R90, RZ ;  /* 0x0000005a15157210 */ /* 0x000fc80007fbe0ff */
[----:B------:R1:W-:Y:S01]  /*17910*/  STL [R1+0x670], R8 ;  /* 0x0006700801007387 */ /* 0x0003e20000100800 */
[----:B------:R-:W-:-:S03]  /*17920*/  IMAD.X R19, R19, 0x1, R3, P6 ;  /* 0x0000000113137824 */ /* 0x000fc600030e0603 */
[----:B------:R-:W-:Y:S04]  /*17930*/  STL [R1+0x868], R25 ;  /* 0x0008681901007387 */ /* 0x000fe80000100800 */
[----:B-1----:R-:W2:Y:S04]  /*17940*/  LDL.LU R8, [R1+0x654] ;  /* 0x0006540001087983 */ /* 0x002ea80000300800 */
[----:B------:R-:W-:Y:S01]  /*17950*/  STL [R1+0x664], R23 ;  /* 0x0006641701007387 */ /* 0x000fe20000100800 */
[----:B---3--:R-:W-:Y:S01]  /*17960*/  IADD3 R13, P6, PT, R13, R90, RZ ;  /* 0x0000005a0d0d7210 */ /* 0x008fe20007fde0ff */
[----:B------:R-:W-:-:S04]  /*17970*/  IMAD.X R17, R17, 0x1, R3, P2 ;  /* 0x0000000111117824 */ /* 0x000fc800010e0603 */
[----:B------:R1:W-:Y:S01]  /*17980*/  STL [R1+0x854], R13 ;  /* 0x0008540d01007387 */ /* 0x0003e20000100800 */
[----:B----4-:R-:W-:-:S03]  /*17990*/  IADD3 R15, P2, PT, R15, R90, RZ ;  /* 0x0000005a0f0f7210 */ /* 0x010fc60007f5e0ff */
[----:B------:R-:W-:Y:S04]  /*179a0*/  STL [R1+0x65c], R21 ;  /* 0x00065c1501007387 */ /* 0x000fe80000100800 */
[----:B-1----:R-:W3:Y:S04]  /*179b0*/  LDL.LU R13, [R1+0x660] ;  /* 0x00066000010d7983 */ /* 0x002ee80000300800 */
[----:B------:R-:W-:Y:S01]  /*179c0*/  STL [R1+0x668], R19 ;  /* 0x0006681301007387 */ /* 0x000fe20000100800 */
[----:B------:R-:W-:-:S03]  /*179d0*/  IMAD.X R11, R11, 0x1, R3, P3 ;  /* 0x000000010b0b7824 */ /* 0x000fc600018e0603 */
        /* <DEDUP_REMOVED lines=28> */
[----:B--2---:R-:W-:-:S05]  /*17ba0*/  IADD3 R8, P3, PT, R8, R90, RZ ;  /* 0x0000005a08087210 */ /* 0x004fca0007f7e0ff */
[----:B------:R1:W-:Y:S04]  /*17bb0*/  STL [R1+0x654], R8 ;  /* 0x0006540801007387 */ /* 0x0003e80000100800 */
[----:B-1----:R-:W2:Y:S04]  /*17bc0*/  LDL.LU R8, [R1+0x628] ;  /* 0x0006280001087983 */ /* 0x002ea80000300800 */
[----:B------:R-:W2:Y:S04]  /*17bd0*/  LDL.LU R17, [R1+0x814] ;  /* 0x0008140001117983 */ /* 0x000ea80000300800 */
[----:B------:R-:W2:Y:S01]  /*17be0*/  LDL.LU R15, [R1+0x820] ;  /* 0x00082000010f7983 */ /* 0x000ea20000300800 */
[----:B---3--:R-:W-:-:S05]  /*17bf0*/  IMAD.X R13, R13, 0x1, R3, P4 ;  /* 0x000000010d0d7824 */ /* 0x008fca00020e0603 */
[----:B------:R1:W-:Y:S01]  /*17c00*/  STL [R1+0x660], R13 ;  /* 0x0006600d01007387 */ /* 0x0003e20000100800 */
[----:B----4-:R-:W-:-:S03]  /*17c10*/  IADD3 R71, P4, PT, R71, R90, RZ ;  /* 0x0000005a47477210 */ /* 0x010fc60007f9e0ff */
[----:B-1----:R-:W3:Y:S01]  /*17c20*/  LDL.LU R13, [R1+0x80c] ;  /* 0x00080c00010d7983 */ /* 0x002ee20000300800 */
        /* <DEDUP_REMOVED lines=40> */
[-C--:B------:R-:W-:Y:S01]  /*17eb0*/  IADD3 R11, P5, PT, R11, R90.reuse, RZ ;  /* 0x0000005a0b0b7210 */ /* 0x080fe20007fbe0ff */
[----:B------:R-:W-:Y:S04]  /*17ec0*/  STL [R1+0x830], R27 ;  /* 0x0008301b01007387 */ /* 0x000fe80000100800 */
[----:B------:R1:W-:Y:S04]  /*17ed0*/  STL [R1+0x624], R11 ;  /* 0x0006240b01007387 */ /* 0x0003e80000100800 */
[----:B------:R-:W-:Y:S04]  /*17ee0*/  STL [R1+0x81c], R25 ;  /* 0x00081c1901007387 */ /* 0x000fe80000100800 */
[----:B-1----:R-:W4:Y:S01]  /*17ef0*/  LDL.LU R11, [R1+0x818] ;  /* 0x00081800010b7983 */ /* 0x002f220000300800 */
[----:B------:R-:W-:Y:S01]  /*17f00*/  IMAD.X R21, R21, 0x1, R3, P6 ;  /* 0x0000000115157824 */ /* 0x000fe200030e0603 */
[----:B------:R-:W-:-:S02]  /*17f10*/  IADD3 R19, P6, PT, R19, R90, RZ ;  /* 0x0000005a13137210 */ /* 0x000fc40007fde0ff */
[----:B------:R-:W-:Y:S01]  /*17f20*/  STL [R1+0x828], R23 ;  /* 0x0008281701007387 */ /* 0x000fe20000100800 */
[----:B--2---:R-:W-:Y:S01]  /*17f30*/  IMAD.X R8, R8, 0x1, R3, P2 ;  /* 0x0000000108087824 */ /* 0x004fe200010e0603 */
[----:B------:R-:W-:-:S04]  /*17f40*/  IADD3 R17, P2, PT, R17, R90, RZ ;  /* 0x0000005a11117210 */ /* 0x000fc80007f5e0ff */
[----:B------:R1:W-:Y:S01]  /*17f50*/  STL [R1+0x628], R8 ;  /* 0x0006280801007387 */ /* 0x0003e20000100800 */
[----:B------:R-:W-:-:S03]  /*17f60*/  IMAD.X R15, R15, 0x1, R3, P3 ;  /* 0x000000010f0f7824 */ /* 0x000fc600018e0603 */
[----:B------:R-:W-:Y:S04]  /*17f70*/  STL [R1+0x630], R21 ;  /* 0x0006301501007387 */ /* 0x000fe80000100800 */
[----:B-1----:R-:W2:Y:S04]  /*17f80*/  LDL.LU R8, [R1+0x614] ;  /* 0x0006140001087983 */ /* 0x002ea80000300800 */
[----:B------:R-:W-:Y:S04]  /*17f90*/  STL [R1+0x61c], R19 ;  /* 0x00061c1301007387 */ /* 0x000fe80000100800 */
[----:B------:R-:W2:Y:S04]  /*17fa0*/  LDL.LU R71, [R1+0x620] ;  /* 0x0006200001477983 */ /* 0x000ea80000300800 */
[----:B------:R-:W-:Y:S04]  /*17fb0*/  STL [R1+0x814], R17 ;  /* 0x0008141101007387 */ /* 0x000fe80000100800 */
[----:B------:R-:W2:Y:S04]  /*17fc0*/  LDL.LU R69, [R1+0x60c] ;  /* 0x00060c0001457983 */ /* 0x000ea80000300800 */
[----:B------:R-:W-:Y:S01]  /*17fd0*/  STL [R1+0x820], R15 ;  /* 0x0008200f01007387 */ /* 0x000fe20000100800 */
[----:B---3--:R-:W-:-:S03]  /*17fe0*/  IADD3 R13, P3, PT, R13, R90, RZ ;  /* 0x0000005a0d0d7210 */ /* 0x008fc60007f7e0ff */
        /* <DEDUP_REMOVED lines=21> */
[----:B-1----:R-:W3:Y:S04]  /*18140*/  LDL.LU R13, [R1+0x7e8] ;  /* 0x0007e800010d7983 */ /* 0x002ee80000300800 */
[----:B------:R-:W3:Y:S04]  /*18150*/  LDL.LU R21, [R1+0x5e4] ;  /* 0x0005e40001157983 */ /* 0x000ee80000300800 */
[----:B------:R-:W3:Y:S01]  /*18160*/  LDL.LU R19, [R1+0x5f0] ;  /* 0x0005f00001137983 */ /* 0x000ee20000300800 */
[----:B----4-:R-:W-:-:S05]  /*18170*/  IMAD.X R11, R11, 0x1, R3, P4 ;  /* 0x000000010b0b7824 */ /* 0x010fca00020e0603 */
[----:B------:R1:W-:Y:S04]  /*18180*/  STL [R1+0x818], R11 ;  /* 0x0008180b01007387 */ /* 0x0003e80000100800 */
[----:B-1----:R-:W4:Y:S04]  /*18190*/  LDL.LU R11, [R1+0x5dc] ;  /* 0x0005dc00010b7983 */ /* 0x002f280000300800 */
[----:B------:R-:W4:Y:S04]  /*181a0*/  LDL.LU R17, [R1+0x5e8] ;  /* 0x0005e80001117983 */ /* 0x000f280000300800 */
[----:B------:R-:W4:Y:S01]  /*181b0*/  LDL.LU R15, [R1+0x7d4] ;  /* 0x0007d400010f7983 */ /* 0x000f220000300800 */
[----:B--2---:R-:W-:-:S05]  /*181c0*/  IADD3 R8, P4, PT, R8, R90, RZ ;  /* 0x0000005a08087210 */ /* 0x004fca0007f9e0ff */
[----:B------:R1:W-:Y:S01]  /*181d0*/  STL [R1+0x614], R8 ;  /* 0x0006140801007387 */ /* 0x0003e20000100800 */
[----:B------:R-:W-:-:S03]  /*181e0*/  IMAD.X R71, R71, 0x1, R3, P5 ;  /* 0x0000000147477824 */ /* 0x000fc600028e0603 */
[----:B-1----:R-:W2:Y:S01]  /*181f0*/  LDL.LU R8, [R1+0x7e0] ;  /* 0x0007e00001087983 */ /* 0x002ea20000300800 */
[----:B------:R-:W-:-:S03]  /*18200*/  IADD3 R69, P5, PT, R69, R90, RZ ;  /* 0x0000005a45457210 */ /* 0x000fc60007fbe0ff */
[----:B------:R-:W-:Y:S01]  /*18210*/  STL [R1+0x620], R71 ;  /* 0x0006204701007387 */ /* 0x000fe20000100800 */
[----:B---3--:R-:W-:-:S03]  /*18220*/  IMAD.X R67, R67, 0x1, R3, P6 ;  /* 0x0000000143437824 */ /* 0x008fc600030e0603 */
        /* <DEDUP_REMOVED lines=43> */
[----:B-1----:R-:W3:Y:S04]  /*184e0*/  LDL.LU R13, [R1+0x7cc] ;  /* 0x0007cc00010d7983 */ /* 0x002ee80000300800 */
[----:B------:R-:W-:Y:S01]  /*184f0*/  STL [R1+0x7dc], R23 ;  /* 0x0007dc1701007387 */ /* 0x000fe20000100800 */
[----:B----4-:R-:W-:-:S05]  /*18500*/  IADD3 R11, P2, PT, R11, R90, RZ ;  /* 0x0000005a0b0b7210 */ /* 0x010fca0007f5e0ff */
[----:B------:R1:W-:Y:S04]  /*18510*/  STL [R1+0x5dc], R11 ;  /* 0x0005dc0b01007387 */ /* 0x0003e80000100800 */
[----:B------:R-:W-:Y:S04]  /*18520*/  STL [R1+0x5e4], R21 ;  /* 0x0005e41501007387 */ /* 0x000fe80000100800 */
[----:B-1----:R-:W4:Y:S01]  /*18530*/  LDL.LU R11, [R1+0x7d8] ;  /* 0x0007d800010b7983 */ /* 0x002f220000300800 */
[----:B------:R-:W-:Y:S01]  /*18540*/  IMAD.X R17, R17, 0x1, R3, P3 ;  /* 0x0000000111117824 */ /* 0x000fe200018e0603 */
[----:B------:R-:W-:-:S02]  /*18550*/  IADD3 R15, P3, PT, R15, R90, RZ ;  /* 0x0000005a0f0f7210 */ /* 0x000fc40007f7e0ff */
[----:B------:R-:W-:Y:S04]  /*18560*/  STL [R1+0x5f0], R19 ;  /* 0x0005f01301007387 */ /* 0x000fe80000100800 */
[----:B------:R-:W4:Y:S04]  /*18570*/  LDL.LU R71, [R1+0x5d4] ;  /* 0x0005d40001477983 */ /* 0x000f280000300800 */
[----:B------:R-:W-:Y:S04]  /*18580*/  STL [R1+0x5e8], R17 ;  /* 0x0005e81101007387 */ /* 0x000fe80000100800 */
[----:B------:R-:W4:Y:S04]  /*18590*/  LDL.LU R69, [R1+0x5e0] ;  /* 0x0005e00001457983 */ /* 0x000f280000300800 */
[----:B------:R-:W-:Y:S04]  /*185a0*/  STL [R1+0x7d4], R15 ;  /* 0x0007d40f01007387 */ /* 0x000fe80000100800 */
[----:B------:R-:W4:Y:S01]  /*185b0*/  LDL.LU R67, [R1+0x5cc] ;  /* 0x0005cc0001437983 */ /* 0x000f220000300800 */
[----:B--2---:R-:W-:-:S05]  /*185c0*/  IMAD.X R8, R8, 0x1, R3, P4 ;  /* 0x0000000108087824 */ /* 0x004fca00020e0603 */
        /* <DEDUP_REMOVED lines=22> */
[----:B------:R-:W2:Y:S04]  /*18730*/  LDL.LU R19, [R1+0x5a4] ;  /* 0x0005a40001137983 */ /* 0x000ea80000300800 */
[----:B------:R-:W2:Y:S01]  /*18740*/  LDL.LU R17, [R1+0x5b0] ;  /* 0x0005b00001117983 */ /* 0x000ea20000300800 */
[----:B---3--:R-:W-:-:S05]  /*18750*/  IADD3 R13, P4, PT, R13, R90, RZ ;  /* 0x0000005a0d0d7210 */ /* 0x008fca0007f9e0ff */
[----:B------:R1:W-:Y:S04]  /*18760*/  STL [R1+0x7cc], R13 ;  /* 0x0007cc0d01007387 */ /* 0x0003e80000100800 */
[----:B------:R-:W3:Y:S04]  /*18770*/  LDL.LU R15, [R1+0x5a8] ;  /* 0x0005a800010f7983 */ /* 0x000ee80000300800 */
[----:B-1----:R-:W3:Y:S01]  /*18780*/  LDL.LU R13, [R1+0x59c] ;  /* 0x00059c00010d7983 */ /* 0x002ee20000300800 */
[----:B----4-:R-:W-:-:S05]  /*18790*/  IMAD.X R11, R11, 0x1, R3, P5 ;  /* 0x000000010b0b7824 */ /* 0x010fca00028e0603 */
[----:B------:R1:W-:Y:S04]  /*187a0*/  STL [R1+0x7d8], R11 ;  /* 0x0007d80b01007387 */ /* 0x0003e80000100800 */
[----:B-1----:R-:W4:Y:S01]  /*187b0*/  LDL.LU R11, [R1+0x7a0] ;  /* 0x0007a000010b7983 */ /* 0x002f220000300800 */
[----:B------:R-:W-:Y:S01]  /*187c0*/  IADD3 R71, P5, PT, R71, R90, RZ ;  /* 0x0000005a47477210 */ /* 0x000fe20007fbe0ff */
[----:B------:R-:W-:-:S04]  /*187d0*/  IMAD.X R69, R69, 0x1, R3, P6 ;  /* 0x0000000145457824 */ /* 0x000fc800030e0603 */
[----:B------:R1:W-:Y:S01]  /*187e0*/  STL [R1+0x5d4], R71 ;  /* 0x0005d44701007387 */ /* 0x0003e20000100800 */
[----:B------:R-:W-:-:S03]  /*187f0*/  IADD3 R67, P6, PT, R67, R90, RZ ;  /* 0x0000005a43437210 */ /* 0x000fc60007fde0ff */
[----:B------:R0:W-:Y:S04]  /*18800*/  STL [R1+0x5e0], R69 ;  /* 0x0005e04501007387 */ /* 0x0001e80000100800 */
[----:B------:R0:W-:Y:S01]  /*18810*/  STL [R1+0x5cc], R67 ;  /* 0x0005cc4301007387 */ /* 0x0001e20000100800 */
[----:B--2---:R-:W-:Y:S01]  /*18820*/  IMAD.X R61, R61, 0x1, R3, P2 ;  /* 0x000000013d3d7824 */ /* 0x004fe200010e0603 */
[----:B------:R-:W-:-:S04]  /*18830*/  IADD3 R59, P2, PT, R59, R90, RZ ;  /* 0x0000005a3b3b7210 */ /* 0x000fc80007f5e0ff */
[----:B------:R2:W-:Y:S01]  /*18840*/  STL [R1+0x5d8], R61 ;  /* 0x0005d83d01007387 */ /* 0x0005e20000100800 */
[----:B------:R-:W-:-:S03]  /*18850*/  IMAD.X R57, R57, 0x1, R3, P3 ;  /* 0x0000000139397824 */ /* 0x000fc600018e0603 */
[----:B------:R0:W-:Y:S01]  /*18860*/  STL [R1+0x7c4], R59 ;  /* 0x0007c43b01007387 */ /* 0x0001e20000100800 */
[----:B------:R-:W-:-:S03]  /*18870*/  IADD3 R55, P3, PT, R55, R90, RZ ;  /* 0x0000005a37377210 */ /* 0x000fc60007f7e0ff */
        /* <DEDUP_REMOVED lines=27> */
[-C--:B------:R-:W-:Y:S01]  /*18a30*/  IADD3 R25, P5, PT, R25, R90.reuse, RZ ;  /* 0x0000005a19197210 */ /* 0x080fe20007fbe0ff */
[--C-:B------:R-:W-:Y:S01]  /*18a40*/  IMAD.X R23, R23, 0x1, R3.reuse, P6 ;  /* 0x0000000117177824 */ /* 0x100fe200030e0603 */
[----:B------:R-:W-:Y:S01]  /*18a50*/  IADD3 R8, P6, PT, R8, R90, RZ ;  /* 0x0000005a08087210 */ /* 0x000fe20007fde0ff */
[----:B------:R0:W-:Y:S01]  /*18a60*/  STL [R1+0x5b8], R27 ;  /* 0x0005b81b01007387 */ /* 0x0001e20000100800 */
[----:B------:R-:W-:-:S03]  /*18a70*/  IMAD.X R21, R21, 0x1, R3, P2 ;  /* 0x0000000115157824 */ /* 0x000fc600010e0603 */
[----:B------:R-:W-:Y:S01]  /*18a80*/  STL [R1+0x79c], R8 ;  /* 0x00079c0801007387 */ /* 0x000fe20000100800 */
[----:B------:R-:W-:-:S03]  /*18a90*/  IADD3 R19, P2, PT, R19, R90, RZ ;  /* 0x0000005a13137210 */ /* 0x000fc60007f5e0ff */
[----:B------:R0:W-:Y:S01]  /*18aa0*/  STL [R1+0x7a4], R25 ;  /* 0x0007a41901007387 */ /* 0x0001e20000100800 */
[----:B------:R-:W-:-:S03]  /*18ab0*/  IMAD.X R17, R17, 0x1, R3, P3 ;  /* 0x0000000111117824 */ /* 0x000fc600018e0603 */
[----:B------:R0:W-:Y:S04]  /*18ac0*/  STL [R1+0x7b0], R23 ;  /* 0x0007b01701007387 */ /* 0x0001e80000100800 */
[----:B------:R0:W-:Y:S04]  /*18ad0*/  STL [R1+0x7a8], R21 ;  /* 0x0007a81501007387 */ /* 0x0001e80000100800 */
[----:B------:R0:W-:Y:S04]  /*18ae0*/  STL [R1+0x5a4], R19 ;  /* 0x0005a41301007387 */ /* 0x0001e80000100800 */
[----:B------:R0:W-:Y:S04]  /*18af0*/  STL [R1+0x5b0], R17 ;  /* 0x0005b01101007387 */ /* 0x0001e80000100800 */
[----:B------:R-:W2:Y:S01]  /*18b00*/  LDL.LU R81, [R1+0x794] ;  /* 0x0007940001517983 */ /* 0x000ea20000300800 */
[----:B---3--:R-:W-:Y:S01]  /*18b10*/  IMAD.X R15, R15, 0x1, R3, P4 ;  /* 0x000000010f0f7824 */ /* 0x008fe200020e0603 */
[----:B------:R-:W-:-:S04]  /*18b20*/  IADD3 R13, P4, PT, R13, R90, RZ ;  /* 0x0000005a0d0d7210 */ /* 0x000fc80007f9e0ff */
[----:B------:R3:W-:Y:S04]  /*18b30*/  STL [R1+0x5a8], R15 ;  /* 0x0005a80f01007387 */ /* 0x0007e80000100800 */
[----:B------:R-:W2:Y:S04]  /*18b40*/  LDL.LU R79, [R1+0x798] ;  /* 0x00079800014f7983 */ /* 0x000ea80000300800 */
[----:B------:R0:W-:Y:S04]  /*18b50*/  STL [R1+0x59c], R13 ;  /* 0x00059c0d01007387 */ /* 0x0001e80000100800 */
[----:B------:R-:W2:Y:S01]  /*18b60*/  LDL.LU R73, [R1+0x78c] ;  /* 0x00078c0001497983 */ /* 0x000ea20000300800 */
[----:B----4-:R-:W-:-:S05]  /*18b70*/  IMAD.X R11, R11, 0x1, R3, P5 ;  /* 0x000000010b0b7824 */ /* 0x010fca00028e0603 */
[----:B------:R4:W-:Y:S04]  /*18b80*/  STL [R1+0x7a0], R11 ;  /* 0x0007a00b01007387 */ /* 0x0009e80000100800 */
[----:B-1----:R-:W2:Y:S04]  /*18b90*/  LDL.LU R71, [R1+0x5a0] ;  /* 0x0005a00001477983 */ /* 0x002ea80000300800 */
[----:B0-----:R-:W2:Y:S04]  /*18ba0*/  LDL.LU R69, [R1+0x594] ;  /* 0x0005940001457983 */ /* 0x001ea80000300800 */
[----:B------:R-:W2:Y:S04]  /*18bb0*/  LDL.LU R67, [R1+0x598] ;  /* 0x0005980001437983 */ /* 0x000ea80000300800 */
[----:B--2---:R-:W2:Y:S04]  /*18bc0*/  LDL.LU R61, [R1+0x58c] ;  /* 0x00058c00013d7983 */ /* 0x004ea80000300800 */
        /* <DEDUP_REMOVED lines=21> */
[----:B---3--:R-:W3:Y:S04]  /*18d20*/  LDL.LU R15, [R1+0x758] ;  /* 0x00075800010f7983 */ /* 0x008ee80000300800 */
[----:B------:R-:W3:Y:S04]  /*18d30*/  LDL.LU R13, [R1+0x750] ;  /* 0x00075000010d7983 */ /* 0x000ee80000300800 */
[----:B----4-:R-:W4:Y:S01]  /*18d40*/  LDL.LU R11, [R1+0x748] ;  /* 0x00074800010b7983 */ /* 0x010f220000300800 */
[----:B------:R-:W-:-:S06]  /*18d50*/  USHF.L.U32 UR4, UR4, 0x1f, URZ ;  /* 0x0000001f04047899 */ /* 0x000fcc00080006ff */
[----:B------:R-:W-:-:S04]  /*18d60*/  IMAD.U32 R8, RZ, RZ, UR4 ;  /* 0x00000004ff087e24 */ /* 0x000fc8000f8e00ff */
[----:B------:R-:W0:Y:S01]  /*18d70*/  SYNCS.PHASECHK.TRANS64.TRYWAIT P3, [UR11], R8 ;  /* 0x00000008ff0075a7 */ /* 0x000e22000806110b */
[----:B------:R-:W-:-:S05]  /*18d80*/  IADD3 R81, P5, PT, R81, R90, RZ ;  /* 0x0000005a51517210 */ /* 0x000fca0007fbe0ff */
[----:B------:R1:W-:Y:S01]  /*18d90*/  STL [R1+0x794], R81 ;  /* 0x0007945101007387 */ /* 0x0003e20000100800 */
[----:B------:R-:W-:Y:S01]  /*18da0*/  IMAD.X R79, R79, 0x1, R3, P6 ;  /* 0x000000014f4f7824 */ /* 0x000fe200030e0603 */
[----:B------:R-:W-:-:S04]  /*18db0*/  IADD3 R73, P6, PT, R73, R90, RZ ;  /* 0x0000005a49497210 */ /* 0x000fc80007fde0ff */
[----:B------:R1:W-:Y:S04]  /*18dc0*/  STL [R1+0x798], R79 ;  /* 0x0007984f01007387 */ /* 0x0003e80000100800 */
[----:B------:R1:W-:Y:S01]  /*18dd0*/  STL [R1+0x78c], R73 ;  /* 0x00078c4901007387 */ /* 0x0003e20000100800 */
[----:B------:R-:W-:Y:S01]  /*18de0*/  IMAD.X R71, R71, 0x1, R3, P2 ;  /* 0x0000000147477824 */ /* 0x000fe200010e0603 */
[----:B------:R-:W-:-:S04]  /*18df0*/  IADD3 R69, P2, PT, R69, R90, RZ ;  /* 0x0000005a45457210 */ /* 0x000fc80007f5e0ff */
[----:B------:R1:W-:Y:S01]  /*18e00*/  STL [R1+0x5a0], R71 ;  /* 0x0005a04701007387 */ /* 0x0003e20000100800 */
[----:B------:R-:W-:-:S03]  /*18e10*/  IMAD.X R67, R67, 0x1, R3, P4 ;  /* 0x0000000143437824 */ /* 0x000fc600020e0603 */
[----:B------:R1:W-:Y:S01]  /*18e20*/  STL [R1+0x594], R69 ;  /* 0x0005944501007387 */ /* 0x0003e20000100800 */
[----:B--2---:R-:W-:-:S03]  /*18e30*/  IADD3 R61, P4, PT, R61, R90, RZ ;  /* 0x0000005a3d3d7210 */ /* 0x004fc60007f9e0ff */
        /* <DEDUP_REMOVED lines=20> */
[----:B------:R-:W-:Y:S02]  /*18f80*/  IMAD.X R37, R37, 0x1, R3, P6 ;  /* 0x0000000125257824 */ /* 0x000fe400030e0603 */
        /* <DEDUP_REMOVED lines=18> */
[----:B------:R1:W-:Y:S01]  /*190b0*/  STL [R1+0x768], R25 ;  /* 0x0007681901007387 */ /* 0x0003e20000100800 */
[----:B---3--:R-:W-:-:S03]  /*190c0*/  IMAD.X R15, R15, 0x1, R3, P4 ;  /* 0x000000010f0f7824 */ /* 0x008fc600020e0603 */
[----:B------:R1:W-:Y:S01]  /*190d0*/  STL [R1+0x754], R23 ;  /* 0x0007541701007387 */ /* 0x0003e20000100800 */
[----:B------:R-:W-:-:S03]  /*190e0*/  IMAD.X R13, R13, 0x1, R3, P5 ;  /* 0x000000010d0d7824 */ /* 0x000fc600028e0603 */
[----:B------:R1:W-:Y:S01]  /*190f0*/  STL [R1+0x760], R21 ;  /* 0x0007601501007387 */ /* 0x0003e20000100800 */
[----:B----4-:R-:W-:-:S03]  /*19100*/  IMAD.X R11, R11, 0x1, R3, P6 ;  /* 0x000000010b0b7824 */ /* 0x010fc600030e0603 */
[----:B------:R1:W-:Y:S04]  /*19110*/  STL [R1+0x74c], R19 ;  /* 0x00074c1301007387 */ /* 0x0003e80000100800 */
[----:B------:R1:W-:Y:S04]  /*19120*/  STL [R1+0x578], R17 ;  /* 0x0005781101007387 */ /* 0x0003e80000100800 */
[----:B------:R1:W-:Y:S04]  /*19130*/  STL [R1+0x748], R11 ;  /* 0x0007480b01007387 */ /* 0x0003e80000100800 */
[----:B------:R1:W-:Y:S04]  /*19140*/  STL [R1+0x758], R15 ;  /* 0x0007580f01007387 */ /* 0x0003e80000100800 */
[----:B------:R1:W-:Y:S01]  /*19150*/  STL [R1+0x750], R13 ;  /* 0x0007500d01007387 */ /* 0x0003e20000100800 */
[----:B0-----:R-:W-:Y:S05]  /*19160*/  @!P3 BRA `(.L_x_8) ;  /* 0x000001dc0038b947 */ /* 0x001fea0003800000 */
.L_x_16:
[----:B-----5:R0:W-:Y:S04]  /*19170*/  STL [R1+0x1038], R20 ;  /* 0x0010381401007387 */ /* 0x0201e80000100800 */
[----:B------:R2:W-:Y:S04]  /*19180*/  STL [R1+0x1034], R14 ;  /* 0x0010340e01007387 */ /* 0x0005e80000100800 */
[----:B------:R3:W-:Y:S04]  /*19190*/  STL [R1+0x1030], R12 ;  /* 0x0010300c01007387 */ /* 0x0007e80000100800 */
[----:B------:R4:W-:Y:S04]  /*191a0*/  STL [R1+0x102c], R84 ;  /* 0x00102c5401007387 */ /* 0x0009e80000100800 */
        /* <DEDUP_REMOVED lines=43> */
[----:B-1----:R-:W4:Y:S01]  /*19460*/  LDL.LU R31, [R1+0x484] ;  /* 0x00048400011f7983 */ /* 0x002f220000300800 */
[----:B0-----:R-:W-:-:S02]  /*19470*/  PRMT R20, RZ, 0x7610, R20 ;  /* 0x00007610ff147816 */ /* 0x001fc40000000014 */
[----:B------:R-:W-:Y:S01]  /*19480*/  PRMT R93, RZ, 0x7610, R93 ;  /* 0x00007610ff5d7816 */ /* 0x000fe2000000005d */
        /* <DEDUP_REMOVED lines=15> */
[----:B------:R-:W-:Y:S01]  /*19580*/  STL.64 [R1+0xb40], R90 ;  /* 0x000b405a01007387 */ /* 0x000fe20000100a00 */
[----:B--2---:R-:W-:-:S03]  /*19590*/  PRMT R14, RZ, 0x7610, R14 ;  /* 0x00007610ff0e7816 */ /* 0x004fc6000000000e */
[----:B------:R0:W-:Y:S04]  /*195a0*/  STL [R1+0xccc], R91 ;  /* 0x000ccc5b01007387 */ /* 0x0001e80000100800 */
[----:B------:R1:W-:Y:S01]  /*195b0*/  STL [R1+0xcc8], R90 ;  /* 0x000cc85a01007387 */ /* 0x0003e20000100800 */
[----:B---3--:R-:W-:-:S03]  /*195c0*/  PRMT R12, RZ, 0x7610, R12 ;  /* 0x00007610ff0c7816 */ /* 0x008fc6000000000c */
[----:B------:R-:W-:Y:S04]  /*195d0*/  STL [R1+0xa3c], R3 ;  /* 0x000a3c0301007387 */ /* 0x000fe80000100800 */
[----:B------:R-:W-:Y:S01]  /*195e0*/  STL [R1+0xb5c], R3 ;  /* 0x000b5c0301007387 */ /* 0x000fe20000100800 */
[----:B----4-:R-:W-:-:S03]  /*195f0*/  PRMT R84, RZ, 0x7610, R84 ;  /* 0x00007610ff547816 */ /* 0x010fc60000000054 */
[----:B------:R-:W-:Y:S04]  /*19600*/  STL [R1+0xcd4], R3 ;  /* 0x000cd40301007387 */ /* 0x000fe80000100800 */
[----:B------:R2:W-:Y:S01]  /*19610*/  STL.S16 [R1+0x2b0], R20 ;  /* 0x0002b01401007387 */ /* 0x0005e20000100600 */
[----:B------:R-:W-:Y:S02]  /*19620*/  PRMT R82, RZ, 0x7610, R82 ;  /* 0x00007610ff527816 */ /* 0x000fe40000000052 */
[----:B0-----:R-:W-:Y:S02]  /*19630*/  PRMT R91, RZ, 0x7610, R91 ;  /* 0x00007610ff5b7816 */ /* 0x001fe4000000005b */
[----:B-1----:R-:W-:Y:S01]  /*19640*/  PRMT R90, RZ, 0x7610, R90 ;  /* 0x00007610ff5a7816 */ /* 0x002fe2000000005a */
[----:B--2---:R-:W2:Y:S01]  /*19650*/  LDL.LU R20, [R1+0x1038] ;  /* 0x0010380001147983 */ /* 0x004ea20000300800 */
[----:B------:R-:W-:-:S02]  /*19660*/  PRMT R72, RZ, 0x7610, R72 ;  /* 0x00007610ff487816 */ /* 0x000fc40000000048 */
[----:B------:R-:W-:Y:S02]  /*19670*/  PRMT R70, RZ, 0x7610, R70 ;  /* 0x00007610ff467816 */ /* 0x000fe40000000046 */
[----:B------:R-:W-:Y:S02]  /*19680*/  PRMT R60, RZ, 0x7610, R60 ;  /* 0x00007610ff3c7816 */ /* 0x000fe4000000003c */
[----:B------:R-:W-:Y:S02]  /*19690*/  PRMT R58, RZ, 0x7610, R58 ;  /* 0x00007610ff3a7816 */ /* 0x000fe4000000003a */
[----:B------:R-:W-:Y:S02]  /*196a0*/  PRMT R48, RZ, 0x7610, R48 ;  /* 0x00007610ff307816 */ /* 0x000fe40000000030 */
[----:B------:R-:W-:Y:S02]  /*196b0*/  PRMT R46, RZ, 0x7610, R46 ;  /* 0x00007610ff2e7816 */ /* 0x000fe4000000002e */
        /* <DEDUP_REMOVED lines=43> */
[----:B------:R-:W-:Y:S01]  /*19970*/  PRMT R69, RZ, 0x7610, R69 ;  /* 0x00007610ff457816 */ /* 0x000fe20000000045 */
[----:B------:R-:W-:-:S05]  /*19980*/  VIADD R31, R31, 0x1 ;  /* 0x000000011f1f7836 */ /* 0x000fca0000000000 */
[----:B------:R-:W-:Y:S04]  /*19990*/  STL [R1+0x484], R31 ;  /* 0x0004841f01007387 */ /* 0x000fe80000100800 */
[----:B------:R0:W-:Y:S04]  /*199a0*/  STL.S16 [R1+0x2ec], R14 ;  /* 0x0002ec0e01007387 */ /* 0x0001e80000100600 */
[----:B0-----:R-:W3:Y:S04]  /*199b0*/  LDL.LU R14, [R1+0x1034] ;  /* 0x00103400010e7983 */ /* 0x001ee80000300800 */
[----:B------:R0:W-:Y:S04]  /*199c0*/  STL.S16 [R1+0x2f0], R12 ;  /* 0x0002f00c01007387 */ /* 0x0001e80000100600 */
[----:B0-----:R-:W4:Y:S04]  /*199d0*/  LDL.LU R12, [R1+0x1030] ;  /* 0x00103000010c7983 */ /* 0x001f280000300800 */
[----:B------:R0:W-:Y:S04]  /*199e0*/  STL.S16 [R1+0x454], R84 ;  /* 0x0004545401007387 */ /* 0x0001e80000100600 */
[----:B0-----:R-:W2:Y:S04]  /*199f0*/  LDL.LU R84, [R1+0x102c] ;  /* 0x00102c0001547983 */ /* 0x001ea80000300800 */
[----:B------:R0:W-:Y:S04]  /*19a00*/  STL.S16 [R1+0x458], R82 ;  /* 0x0004585201007387 */ /* 0x0001e80000100600 */
[----:B0-----:R-:W2:Y:S04]  /*19a10*/  LDL.LU R82, [R1+0x1028] ;  /* 0x0010280001527983 */ /* 0x001ea80000300800 */
[----:B------:R-:W-:Y:S04]  /*19a20*/  STL.64 [R1+0xf70], R90 ;  /* 0x000f705a01007387 */ /* 0x000fe80000100a00 */
[----:B------:R0:W-:Y:S04]  /*19a30*/  STL.S16 [R1+0x4b8], R72 ;  /* 0x0004b84801007387 */ /* 0x0001e80000100600 */
[----:B0-----:R-:W2:Y:S04]  /*19a40*/  LDL.LU R72, [R1+0x1024] ;  /* 0x0010240001487983 */ /* 0x001ea80000300800 */
        /* <DEDUP_REMOVED lines=68> */
[----:B------:R0:W-:Y:S01]  /*19e90*/  STL.S16 [R1+0x50c], R87 ;  /* 0x00050c5701007387 */ /* 0x0001e20000100600 */
[----:B------:R-:W-:-:S03]  /*19ea0*/  PRMT R91, RZ, 0x7610, R91 ;  /* 0x00007610ff5b7816 */ /* 0x000fc6000000005b */
[----:B0-----:R-:W2:Y:S04]  /*19eb0*/  LDL.LU R87, [R1+0xf98] ;  /* 0x000f980001577983 */ /* 0x001ea80000300800 */
[----:B------:R0:W-:Y:S01]  /*19ec0*/  STL.S16 [R1+0x508], R88 ;  /* 0x0005085801007387 */ /* 0x0001e20000100600 */
[----:B------:R-:W-:-:S03]  /*19ed0*/  PRMT R90, RZ, 0x7610, R90 ;  /* 0x00007610ff5a7816 */ /* 0x000fc6000000005a */
        /* <DEDUP_REMOVED lines=14> */
[----:B------:R-:W-:Y:S04]  /*19fc0*/  STL.S16 [R1+0x318], R91 ;  /* 0x0003185b01007387 */ /* 0x000fe80000100600 */
[----:B------:R-:W-:Y:S01]  /*19fd0*/  STL.S16 [R1+0x46c], R90 ;  /* 0x00046c5a01007387 */ /* 0x000fe20000100600 */
[----:B------:R-:W-:Y:S01]  /*19fe0*/  PRMT R59, RZ, 0x7610, R59 ;  /* 0x00007610ff3b7816 */ /* 0x000fe2000000003b */
[----:B0-----:R-:W0:Y:S02]  /*19ff0*/  LDC R50, c[0x0][0x3a0] ;  /* 0x0000e800ff327b82 */ /* 0x001e240000000800 */
[----:B------:R-:W-:Y:S04]  /*1a000*/  STL.S16 [R1+0x470], R85 ;  /* 0x0004705501007387 */ /* 0x000fe80000100600 */
[----:B------:R-:W-:Y:S01]  /*1a010*/  STL.S16 [R1+0x4a0], R83 ;  /* 0x0004a05301007387 */ /* 0x000fe20000100600 */
[----:B------:R-:W-:-:S03]  /*1a020*/  PRMT R57, RZ, 0x7610, R57 ;  /* 0x00007610ff397816 */ /* 0x000fc60000000039 */
        /* <DEDUP_REMOVED lines=24> */
[----:B------:R-:W-:Y:S04]  /*1a1b0*/  STL.S16 [R1+0x320], R45 ;  /* 0x0003202d01007387 */ /* 0x000fe80000100600 */
[----:B------:R-:W-:Y:S04]  /*1a1c0*/  STL.S16 [R1+0x474], R43 ;  /* 0x0004742b01007387 */ /* 0x000fe80000100600 */
[----:B------:R-:W-:Y:S04]  /*1a1d0*/  STL.S16 [R1+0x478], R41 ;  /* 0x0004782901007387 */ /* 0x000fe80000100600 */
[----:B------:R-:W-:Y:S04]  /*1a1e0*/  STL.S16 [R1+0x4a8], R39 ;  /* 0x0004a82701007387 */ /* 0x000fe80000100600 */
[----:B------:R-:W-:Y:S04]  /*1a1f0*/  STL.S16 [R1+0x4ac], R37 ;  /* 0x0004ac2501007387 */ /* 0x000fe80000100600 */
[----:B------:R-:W-:Y:S04]  /*1a200*/  STL.S16 [R1+0x4d8], R35 ;  /* 0x0004d82301007387 */ /* 0x000fe80000100600 */
[----:B------:R-:W-:Y:S04]  /*1a210*/  STL.S16 [R1+0x4d4], R33 ;  /* 0x0004d42101007387 */ /* 0x000fe80000100600 */
[----:B------:R1:W-:Y:S04]  /*1a220*/  STL.S16 [R1+0x4d0], R29 ;  /* 0x0004d01d01007387 */ /* 0x0003e80000100600 */
[----:B------:R0:W-:Y:S04]  /*1a230*/  STL.S16 [R1+0x4cc], R27 ;  /* 0x0004cc1b01007387 */ /* 0x0001e80000100600 */
[----:B-1----:R-:W2:Y:S01]  /*1a240*/  LDL.LU R29, [R1+0x420] ;  /* 0x00042000011d7983 */ /* 0x002ea20000300800 */
[----:B------:R-:W-:-:S02]  /*1a250*/  PRMT R25, RZ, 0x7610, R25 ;  /* 0x00007610ff197816 */ /* 0x000fc40000000019 */
[----:B------:R-:W-:Y:S02]  /*1a260*/  PRMT R23, RZ, 0x7610, R23 ;  /* 0x00007610ff177816 */ /* 0x000fe40000000017 */
[----:B------:R-:W-:Y:S01]  /*1a270*/  PRMT R21, RZ, 0x7610, R21 ;  /* 0x00007610ff157816 */ /* 0x000fe20000000015 */
[----:B------:R-:W-:Y:S01]  /*1a280*/  STL.S16 [R1+0x4c8], R25 ;  /* 0x0004c81901007387 */ /* 0x000fe20000100600 */
[----:B------:R-:W-:-:S03]  /*1a290*/  PRMT R0, RZ, 0x7610, R0 ;  /* 0x00007610ff007816 */ /* 0x000fc60000000000 */
[----:B------:R1:W-:Y:S04]  /*1a2a0*/  STL.S16 [R1+0x4c4], R23 ;  /* 0x0004c41701007387 */ /* 0x0003e80000100600 */
[----:B0-----:R-:W3:Y:S04]  /*1a2b0*/  LDL.LU R27, [R1+0x424] ;  /* 0x00042400011b7983 */ /* 0x001ee80000300800 */
[----:B------:R0:W-:Y:S04]  /*1a2c0*/  STL.S16 [R1+0x4c0], R21 ;  /* 0x0004c01501007387 */ /* 0x0001e80000100600 */
[----:B------:R-:W-:Y:S04]  /*1a2d0*/  STL [R1+0xd68], R0 ;  /* 0x000d680001007387 */ /* 0x000fe80000100800 */
[----:B-1----:R-:W4:Y:S01]  /*1a2e0*/  LDL.LU R23, [R1+0x428] ;  /* 0x0004280001177983 */ /* 0x002f220000300800 */
[----:B------:R-:W-:-:S02]  /*1a2f0*/  PRMT R19, RZ, 0x7610, R19 ;  /* 0x00007610ff137816 */ /* 0x000fc40000000013 */
[----:B------:R-:W-:Y:S02]  /*1a300*/  PRMT R17, RZ, 0x7610, R17 ;  /* 0x00007610ff117816 */ /* 0x000fe40000000011 */
[----:B------:R-:W-:Y:S01]  /*1a310*/  PRMT R15, RZ, 0x7610, R15 ;  /* 0x00007610ff0f7816 */ /* 0x000fe2000000000f */
[----:B------:R1:W-:Y:S01]  /*1a320*/  STL.S16 [R1+0x2d4], R19 ;  /* 0x0002d41301007387 */ /* 0x0003e20000100600 */
[----:B------:R-:W-:Y:S02]  /*1a330*/  PRMT R13, RZ, 0x7610, R13 ;  /* 0x00007610ff0d7816 */ /* 0x000fe4000000000d */
[----:B------:R-:W-:Y:S01]  /*1a340*/  PRMT R11, RZ, 0x7610, R11 ;  /* 0x00007610ff0b7816 */ /* 0x000fe2000000000b */
[----:B0-----:R-:W4:Y:S04]  /*1a350*/  LDL.LU R21, [R1+0x42c] ;  /* 0x00042c0001157983 */ /* 0x001f280000300800 */
[----:B------:R0:W-:Y:S04]  /*1a360*/  STL.S16 [R1+0x2d8], R17 ;  /* 0x0002d81101007387 */ /* 0x0001e80000100600 */
[----:B-1----:R-:W4:Y:S04]  /*1a370*/  LDL.LU R19, [R1+0x430] ;  /* 0x0004300001137983 */ /* 0x002f280000300800 */
[----:B------:R1:W-:Y:S04]  /*1a380*/  STL.S16 [R1+0x324], R15 ;  /* 0x0003240f01007387 */ /* 0x0003e80000100600 */
[----:B------:R1:W-:Y:S04]  /*1a390*/  STL.S16 [R1+0x328], R13 ;  /* 0x0003280d01007387 */ /* 0x0003e80000100600 */
[----:B0-----:R-:W4:Y:S04]  /*1a3a0*/  LDL.LU R17, [R1+0x434] ;  /* 0x0004340001117983 */ /* 0x001f280000300800 */
[----:B------:R-:W-:Y:S04]  /*1a3b0*/  STL.S16 [R1+0x47c], R11 ;  /* 0x00047c0b01007387 */ /* 0x000fe80000100600 */
[----:B-1----:R-:W4:Y:S01]  /*1a3c0*/  LDL.LU R15, [R1+0x438] ;  /* 0x00043800010f7983 */ /* 0x002f220000300800 */
[----:B------:R-:W-:-:S02]  /*1a3d0*/  PRMT R8, RZ, 0x7610, R8 ;  /* 0x00007610ff087816 */ /* 0x000fc40000000008 */
[----:B------:R-:W-:Y:S01]  /*1a3e0*/  PRMT R2, RZ, 0x7610, R2 ;  /* 0x00007610ff027816 */ /* 0x000fe20000000002 */
[----:B------:R-:W4:Y:S01]  /*1a3f0*/  LDL.LU R13, [R1+0x43c] ;  /* 0x00043c00010d7983 */ /* 0x000f220000300800 */
[----:B------:R-:W-:-:S03]  /*1a400*/  PRMT R92, RZ, 0x7610, R92 ;  /* 0x00007610ff5c7816 */ /* 0x000fc6000000005c */
[----:B------:R-:W-:Y:S04]  /*1a410*/  STL.S16 [R1+0x480], R8 ;  /* 0x0004800801007387 */ /* 0x000fe80000100600 */
[----:B------:R-:W-:Y:S04]  /*1a420*/  STL.64 [R1+0xd38], R2 ;  /* 0x000d380201007387 */ /* 0x000fe80000100a00 */
[----:B------:R0:W-:Y:S01]  /*1a430*/  STL [R1+0xd78], R92 ;  /* 0x000d785c01007387 */ /* 0x0001e20000100800 */
[----:B------:R-:W-:Y:S02]  /*1a440*/  PRMT R0, RZ, 0x7610, R0 ;  /* 0x00007610ff007816 */ /* 0x000fe40000000000 */
[----:B0-----:R-:W-:-:S02]  /*1a450*/  PRMT R92, RZ, 0x7610, R92 ;  /* 0x00007610ff5c7816 */ /* 0x001fc4000000005c */
[----:B------:R-:W-:Y:S02]  /*1a460*/  PRMT R3, RZ, 0x7610, R3 ;  /* 0x00007610ff037816 */ /* 0x000fe40000000003 */
[----:B------:R-:W-:Y:S01]  /*1a470*/  PRMT R2, RZ, 0x7610, R2 ;  /* 0x00007610ff027816 */ /* 0x000fe20000000002 */
[----:B------:R-:W-:Y:S04]  /*1a480*/  STL [R1+0xe10], R92 ;  /* 0x000e105c01007387 */ /* 0x000fe80000100800 */
[----:B------:R-:W4:Y:S01]  /*1a490*/  LDL.LU R25, [R1+0x440] ;  /* 0x0004400001197983 */ /* 0x000f220000300800 */
[----:B------:R-:W-:-:S03]  /*1a4a0*/  IMAD.MOV.U32 R41, RZ, RZ, R40 ;  /* 0x000000ffff297224 */ /* 0x000fc600078e0028 */
[----:B------:R0:W-:Y:S04]  /*1a4b0*/  STL.S16 [R1+0x2e0], R3 ;  /* 0x0002e00301007387 */ /* 0x0001e80000100600 */
[----:B------:R-:W4:Y:S04]  /*1a4c0*/  LDL.LU R11, [R1+0x444] ;  /* 0x00044400010b7983 */ /* 0x000f280000300800 */
[----:B------:R1:W-:Y:S04]  /*1a4d0*/  STL.S16 [R1+0x2e4], R2 ;  /* 0x0002e40201007387 */ /* 0x0003e80000100600 */
[----:B------:R1:W-:Y:S04]  /*1a4e0*/  STL [R1+0xe30], R0 ;  /* 0x000e300001007387 */ /* 0x0003e80000100800 */
[----:B------:R-:W4:Y:S04]  /*1a4f0*/  LDL.LU R8, [R1+0x448] ;  /* 0x0004480001087983 */ /* 0x000f280000300800 */
[----:B0-----:R-:W4:Y:S01]  /*1a500*/  LDL.LU R3, [R1+0x44c] ;  /* 0x00044c0001037983 */ /* 0x001f220000300800 */
[----:B------:R-:W-:-:S02]  /*1a510*/  IMAD R50, R31, -0x40, R50 ;  /* 0xffffffc01f327824 */ /* 0x000fc400078e0232 */
[----:B------:R-:W-:Y:S02]  /*1a520*/  IMAD.MOV.U32 R39, RZ, RZ, R38 ;  /* 0x000000ffff277224 */ /* 0x000fe400078e0026 */
[----:B------:R-:W-:Y:S02]  /*1a530*/  IMAD.MOV.U32 R31, RZ, RZ, R30 ;  /* 0x000000ffff1f7224 */ /* 0x000fe400078e001e */
[----:B--2---:R-:W-:-:S05]  /*1a540*/  IMAD.MOV.U32 R40, RZ, RZ, R29 ;  /* 0x000000ffff287224 */ /* 0x004fca00078e001d */
[----:B------:R-:W-:Y:S04]  /*1a550*/  STL.64 [R1+0xd30], R40 ;  /* 0x000d302801007387 */ /* 0x000fe80000100a00 */
[----:B-1----:R-:W2:Y:S01]  /*1a560*/  LDL.LU R2, [R1+0x450] ;  /* 0x0004500001027983 */ /* 0x002ea20000300800 */
[----:B---3--:R-:W-:-:S05]  /*1a570*/  IMAD.MOV.U32 R38, RZ, RZ, R27 ;  /* 0x000000ffff267224 */ /* 0x008fca00078e001b */
[----:B------:R-:W-:Y:S01]  /*1a580*/  STL.64 [R1+0xd40], R38 ;  /* 0x000d402601007387 */ /* 0x000fe20000100a00 */
[----:B----4-:R-:W-:-:S05]  /*1a590*/  IMAD.MOV.U32 R30, RZ, RZ, R23 ;  /* 0x000000ffff1e7224 */ /* 0x010fca00078e0017 */
[----:B------:R-:W-:Y:S04]  /*1a5a0*/  STL.64 [R1+0xd48], R30 ;  /* 0x000d481e01007387 */ /* 0x000fe80000100a00 */
[----:B------:R-:W3:Y:S01]  /*1a5b0*/  LDL.LU R0, [R1+0x958] ;  /* 0x0009580001007983 */ /* 0x000ee20000300800 */
[----:B------:R-:W-:Y:S02]  /*1a5c0*/  IMAD.MOV.U32 R29, RZ, RZ, R28 ;  /* 0x000000ffff1d7224 */ /* 0x000fe400078e001c */
[----:B------:R-:W-:Y:S02]  /*1a5d0*/  IMAD.MOV.U32 R28, RZ, RZ, R21 ;  /* 0x000000ffff1c7224 */ /* 0x000fe400078e0015 */
[----:B------:R-:W-:Y:S02]  /*1a5e0*/  IMAD.MOV.U32 R23, RZ, RZ, R22 ;  /* 0x000000ffff177224 */ /* 0x000fe400078e0016 */
[----:B------:R-:W-:-:S02]  /*1a5f0*/  IMAD.MOV.U32 R21, RZ, RZ, R20 ;  /* 0x000000ffff157224 */ /* 0x000fc400078e0014 */
[----:B------:R-:W-:Y:S01]  /*1a600*/  IMAD.MOV.U32 R22, RZ, RZ, R19 ;  /* 0x000000ffff167224 */ /* 0x000fe200078e0013 */
[----:B------:R-:W-:Y:S04]  /*1a610*/  STL.64 [R1+0xd50], R28 ;  /* 0x000d501c01007387 */ /* 0x000fe80000100a00 */
[----:B------:R0:W-:Y:S01]  /*1a620*/  STL.64 [R1+0xd60], R22 ;  /* 0x000d601601007387 */ /* 0x0001e20000100a00 */
[----:B------:R-:W-:-:S03]  /*1a630*/  IMAD.MOV.U32 R20, RZ, RZ, R17 ;  /* 0x000000ffff147224 */ /* 0x000fc600078e0011 */
[----:B0-----:R-:W4:Y:S01]  /*1a640*/  LDL.LU R22, [R1+0x95c] ;  /* 0x00095c0001167983 */ /* 0x001f220000300800 */
[----:B------:R-:W-:-:S03]  /*1a650*/  LOP3.LUT R15, R15, R14, RZ, 0x3c, !PT ;  /* 0x0000000e0f0f7212 */ /* 0x000fc600078e3cff */
[----:B------:R-:W4:Y:S01]  /*1a660*/  LDL.LU R19, [R1+0x960] ;  /* 0x0009600001137983 */ /* 0x000f220000300800 */
[----:B------:R-:W-:-:S03]  /*1a670*/  LOP3.LUT R14, R15, R14, RZ, 0x3c, !PT ;  /* 0x0000000e0f0e7212 */ /* 0x000fc600078e3cff */
[----:B------:R-:W-:Y:S01]  /*1a680*/  STL.64 [R1+0xd70], R20 ;  /* 0x000d701401007387 */ /* 0x000fe20000100a00 */
[----:B------:R-:W-:Y:S02]  /*1a690*/  LOP3.LUT R13, R13, R12, RZ, 0x3c, !PT ;  /* 0x0000000c0d0d7212 */ /* 0x000fe400078e3cff */
[----:B------:R-:W-:Y:S01]  /*1a6a0*/  LOP3.LUT R15, R15, R14, RZ, 0x3c, !PT ;  /* 0x0000000e0f0f7212 */ /* 0x000fe200078e3cff */
[----:B------:R-:W4:Y:S01]  /*1a6b0*/  LDL.LU R17, [R1+0x964] ;  /* 0x0009640001117983 */ /* 0x000f220000300800 */
[----:B------:R-:W-:-:S03]  /*1a6c0*/  LOP3.LUT R12, R13, R12, RZ, 0x3c, !PT ;  /* 0x0000000c0d0c7212 */ /* 0x000fc600078e3cff */
[----:B------:R0:W-:Y:S01]  /*1a6d0*/  STL.64 [R1+0xdf8], R14 ;  /* 0x000df80e01007387 */ /* 0x0001e20000100a00 */
[----:B------:R-:W-:Y:S01]  /*1a6e0*/  LOP3.LUT R13, R13, R12, RZ, 0x3c, !PT ;  /* 0x0000000c0d0d7212 */ /* 0x000fe200078e3cff */
[----:B------:R-:W-:Y:S02]  /*1a6f0*/  IMAD.MOV.U32 R85, RZ, RZ, R84 ;  /* 0x000000ffff557224 */ /* 0x000fe400078e0054 */
[----:B------:R-:W-:Y:S01]  /*1a700*/  IMAD.MOV.U32 R83, RZ, RZ, R82 ;  /* 0x000000ffff537224 */ /* 0x000fe200078e0052 */
[----:B0-----:R-:W4:Y:S04]  /*1a710*/  LDL.LU R15, [R1+0x968] ;  /* 0x00096800010f7983 */ /* 0x001f280000300800 */
[----:B------:R-:W4:Y:S01]  /*1a720*/  LDL.LU R14, [R1+0x96c] ;  /* 0x00096c00010e7983 */ /* 0x000f220000300800 */
[----:B------:R-:W-:-:S02]  /*1a730*/  IMAD.MOV.U32 R73, RZ, RZ, R72 ;  /* 0x000000ffff497224 */ /* 0x000fc400078e0048 */
[----:B------:R-:W-:Y:S01]  /*1a740*/  IMAD.MOV.U32 R84, RZ, RZ, R25 ;  /* 0x000000ffff547224 */ /* 0x000fe200078e0019 */
[----:B------:R0:W-:Y:S01]  /*1a750*/  STL.64 [R1+0xe00], R12 ;  /* 0x000e000c01007387 */ /* 0x0001e20000100a00 */
[----:B------:R-:W-:-:S03]  /*1a760*/  IMAD.MOV.U32 R71, RZ, RZ, R70 ;  /* 0x000000ffff477224 */ /* 0x000fc600078e0046 */
[----:B------:R-:W-:Y:S01]  /*1a770*/  STL.64 [R1+0xd80], R84 ;  /* 0x000d805401007387 */ /* 0x000fe20000100a00 */
[----:B------:R-:W-:-:S03]  /*1a780*/  IMAD.MOV.U32 R82, RZ, RZ, R11 ;  /* 0x000000ffff527224 */ /* 0x000fc600078e000b */
[----:B0-----:R-:W4:Y:S01]  /*1a790*/  LDL.LU R13, [R1+0x970] ;  /* 0x00097000010d7983 */ /* 0x001f220000300800 */
[----:B------:R-:W-:-:S03]  /*1a7a0*/  IMAD.MOV.U32 R61, RZ, RZ, R60 ;  /* 0x000000ffff3d7224 */ /* 0x000fc600078e003c */
[----:B------:R-:W-:Y:S01]  /*1a7b0*/  STL [R1+0xd98], R82 ;  /* 0x000d985201007387 */ /* 0x000fe20000100800 */
[----:B------:R-:W-:-:S03]  /*1a7c0*/  IMAD.MOV.U32 R72, RZ, RZ, R8 ;  /* 0x000000ffff487224 */ /* 0x000fc600078e0008 */
[----:B------:R-:W-:Y:S01]  /*1a7d0*/  STL [R1+0xd88], R83 ;  /* 0x000d885301007387 */ /* 0x000fe20000100800 */
[----:B------:R-:W-:-:S03]  /*1a7e0*/  IMAD.MOV.U32 R70, RZ, RZ, R3 ;  /* 0x000000ffff467224 */ /* 0x000fc600078e0003 */
[----:B------:R-:W-:Y:S04]  /*1a7f0*/  STL.64 [R1+0xd90], R72 ;  /* 0x000d904801007387 */ /* 0x000fe80000100a00 */
[----:B------:R-:W4:Y:S04]  /*1a800*/  LDL.LU R12, [R1+0x974] ;  /* 0x00097400010c7983 */ /* 0x000f280000300800 */
[----:B------:R-:W-:Y:S04]  /*1a810*/  STL.64 [R1+0xda0], R70 ;  /* 0x000da04601007387 */ /* 0x000fe80000100a00 */
[----:B------:R-:W4:Y:S04]  /*1a820*/  LDL.LU R11, [R1+0x978] ;  /* 0x00097800010b7983 */ /* 0x000f280000300800 */
[----:B------:R-:W4:Y:S04]  /*1a830*/  LDL.LU R8, [R1+0x97c] ;  /* 0x00097c0001087983 */ /* 0x000f280000300800 */
[----:B------:R-:W4:Y:S01]  /*1a840*/  LDL.LU R3, [R1+0x980] ;  /* 0x0009800001037983 */ /* 0x000f220000300800 */
[----:B------:R-:W-:-:S02]  /*1a850*/  IMAD.MOV.U32 R59, RZ, RZ, R58 ;  /* 0x000000ffff3b7224 */ /* 0x000fc400078e003a */
[----:B--2---:R-:W-:-:S05]  /*1a860*/  IMAD.MOV.U32 R60, RZ, RZ, R2 ;  /* 0x000000ffff3c7224 */ /* 0x004fca00078e0002 */
[----:B------:R-:W-:Y:S04]  /*1a870*/  STL [R1+0xdb8], R60 ;  /* 0x000db83c01007387 */ /* 0x000fe80000100800 */
[----:B------:R-:W-:Y:S04]  /*1a880*/  STL [R1+0xda8], R61 ;  /* 0x000da83d01007387 */ /* 0x000fe80000100800 */
[----:B------:R-:W2:Y:S01]  /*1a890*/  LDL.LU R2, [R1+0x984] ;  /* 0x0009840001027983 */ /* 0x000ea20000300800 */
[----:B---3--:R-:W-:-:S03]  /*1a8a0*/  IMAD.MOV.U32 R58, RZ, RZ, R0 ;  /* 0x000000ffff3a7224 */ /* 0x008fc600078e0000 */
[----:B------:R-:W3:Y:S01]  /*1a8b0*/  LDL.LU R0, [R1+0x988] ;  /* 0x0009880001007983 */ /* 0x000ee20000300800 */
[----:B------:R-:W-:Y:S02]  /*1a8c0*/  IMAD.MOV.U32 R49, RZ, RZ, R48 ;  /* 0x000000ffff317224 */ /* 0x000fe400078e0030 */
[----:B------:R-:W-:Y:S02]  /*1a8d0*/  IMAD.MOV.U32 R47, RZ, RZ, R46 ;  /* 0x000000ffff2f7224 */ /* 0x000fe400078e002e */
[----:B------:R-:W-:Y:S01]  /*1a8e0*/  IMAD.MOV.U32 R37, RZ, RZ, R36 ;  /* 0x000000ffff257224 */ /* 0x000fe200078e0024 */
[----:B------:R-:W-:Y:S01]  /*1a8f0*/  STL.64 [R1+0xdb0], R58 ;  /* 0x000db03a01007387 */ /* 0x000fe20000100a00 */
[----:B------:R-:W-:Y:S02]  /*1a900*/  IMAD.MOV.U32 R35, RZ, RZ, R34 ;  /* 0x000000ffff237224 */ /* 0x000fe400078e0022 */
[----:B------:R-:W-:Y:S02]  /*1a910*/  IMAD.MOV.U32 R27, RZ, RZ, R26 ;  /* 0x000000ffff1b7224 */ /* 0x000fe400078e001a */
[----:B----4-:R-:W-:-:S02]  /*1a920*/  IMAD.MOV.U32 R48, RZ, RZ, R22 ;  /* 0x000000ffff307224 */ /* 0x010fc400078e0016 */
[----:B------:R-:W-:-:S03]  /*1a930*/  IMAD.MOV.U32 R46, RZ, RZ, R19 ;  /* 0x000000ffff2e7224 */ /* 0x000fc600078e0013 */
[----:B------:R-:W-:Y:S04]  /*1a940*/  STL.64 [R1+0xdc0], R48 ;  /* 0x000dc03001007387 */ /* 0x000fe80000100a00 */
[----:B------:R-:W-:Y:S01]  /*1a950*/  STL [R1+0xdd8], R46 ;  /* 0x000dd82e01007387 */ /* 0x000fe20000100800 */
[----:B------:R-:W-:-:S03]  /*1a960*/  IMAD.MOV.U32 R36, RZ, RZ, R17 ;  /* 0x000000ffff247224 */ /* 0x000fc600078e0011 */
[----:B------:R-:W-:Y:S04]  /*1a970*/  STL [R1+0xdc8], R47 ;  /* 0x000dc82f01007387 */ /* 0x000fe80000100800 */
[----:B------:R-:W-:Y:S01]  /*1a980*/  STL.64 [R1+0xdd0], R36 ;  /* 0x000dd02401007387 */ /* 0x000fe20000100a00 */
[----:B------:R-:W-:Y:S02]  /*1a990*/  IMAD.MOV.U32 R25, RZ, RZ, R24 ;  /* 0x000000ffff197224 */ /* 0x000fe400078e0018 */
[----:B------:R-:W-:Y:S02]  /*1a9a0*/  IMAD.MOV.U32 R34, RZ, RZ, R15 ;  /* 0x000000ffff227224 */ /* 0x000fe400078e000f */
[----:B------:R-:W-:-:S03]  /*1a9b0*/  IMAD.MOV.U32 R26, RZ, RZ, R14 ;  /* 0x000000ffff1a7224 */ /* 0x000fc600078e000e */
[----:B------:R-:W-:Y:S04]  /*1a9c0*/  STL.64 [R1+0xde0], R34 ;  /* 0x000de02201007387 */ /* 0x000fe80000100a00 */
[----:B------:R-:W4:Y:S04]  /*1a9d0*/  LDL.LU R22, [R1+0x98c] ;  /* 0x00098c0001167983 */ /* 0x000f280000300800 */
[----:B------:R-:W4:Y:S04]  /*1a9e0*/  LDL.LU R21, [R1+0x990] ;  /* 0x0009900001157983 */ /* 0x000f280000300800 */
[----:B------:R-:W4:Y:S04]  /*1a9f0*/  LDL.LU R15, [R1+0x994] ;  /* 0x00099400010f7983 */ /* 0x000f280000300800 */
[----:B------:R-:W-:Y:S01]  /*1aa00*/  STL [R1+0xe60], R26 ;  /* 0x000e601a01007387 */ /* 0x000fe20000100800 */
[----:B------:R-:W-:-:S03]  /*1aa10*/  IMAD.MOV.U32 R24, RZ, RZ, R13 ;  /* 0x000000ffff187224 */ /* 0x000fc600078e000d */
[----:B------:R-:W-:Y:S04]  /*1aa20*/  STL [R1+0xde8], R27 ;  /* 0x000de81b01007387 */ /* 0x000fe80000100800 */
[----:B------:R-:W4:Y:S04]  /*1aa30*/  LDL.LU R14, [R1+0x998] ;  /* 0x00099800010e7983 */ /* 0x000f280000300800 */
[----:B------:R-:W4:Y:S01]  /*1aa40*/  LDL.LU R13, [R1+0x99c] ;  /* 0x00099c00010d7983 */ /* 0x000f220000300800 */
[----:B------:R-:W-:Y:S02]  /*1aa50*/  IMAD.MOV.U32 R19, RZ, RZ, R18 ;  /* 0x000000ffff137224 */ /* 0x000fe400078e0012 */
[----:B------:R-:W-:Y:S01]  /*1aa60*/  IMAD.MOV.U32 R17, RZ, RZ, R16 ;  /* 0x000000ffff117224 */ /* 0x000fe200078e0010 */
[----:B------:R-:W-:Y:S01]  /*1aa70*/  STL.64 [R1+0xdf0], R24 ;  /* 0x000df01801007387 */ /* 0x000fe20000100a00 */
[----:B------:R-:W-:-:S03]  /*1aa80*/  IMAD.MOV.U32 R18, RZ, RZ, R12 ;  /* 0x000000ffff127224 */ /* 0x000fc600078e000c */
[----:B------:R-:W4:Y:S01]  /*1aa90*/  LDL.LU R12, [R1+0x9a0] ;  /* 0x0009a000010c7983 */ /* 0x000f220000300800 */
[----:B------:R-:W-:Y:S02]  /*1aaa0*/  IMAD.MOV.U32 R81, RZ, RZ, R80 ;  /* 0x000000ffff517224 */ /* 0x000fe400078e0050 */
[----:B------:R-:W-:Y:S02]  /*1aab0*/  IMAD.MOV.U32 R16, RZ, RZ, R11 ;  /* 0x000000ffff107224 */ /* 0x000fe400078e000b */
[----:B------:R-:W-:Y:S02]  /*1aac0*/  IMAD.MOV.U32 R11, RZ, RZ, R10 ;  /* 0x000000ffff0b7224 */ /* 0x000fe400078e000a */
[----:B------:R-:W-:Y:S01]  /*1aad0*/  IMAD.MOV.U32 R10, RZ, RZ, R8 ;  /* 0x000000ffff0a7224 */ /* 0x000fe200078e0008 */
[----:B------:R-:W-:Y:S01]  /*1aae0*/  STL.64 [R1+0xe08], R18 ;  /* 0x000e081201007387 */ /* 0x000fe20000100a00 */
[----:B------:R-:W-:-:S03]  /*1aaf0*/  IMAD.MOV.U32 R8, RZ, RZ, R3 ;  /* 0x000000ffff087224 */ /* 0x000fc600078e0003 */
[----:B------:R-:W-:Y:S04]  /*1ab00*/  STL.64 [R1+0xe18], R16 ;  /* 0x000e181001007387 */ /* 0x000fe80000100a00 */
[----:B------:R-:W-:Y:S04]  /*1ab10*/  STL.64 [R1+0xe20], R10 ;  /* 0x000e200a01007387 */ /* 0x000fe80000100a00 */
[----:B------:R0:W-:Y:S01]  /*1ab20*/  STL.64 [R1+0xe28], R8 ;  /* 0x000e280801007387 */ /* 0x0001e20000100a00 */
[----:B------:R-:W-:Y:S02]  /*1ab30*/  IMAD.MOV.U32 R79, RZ, RZ, R78 ;  /* 0x000000ffff4f7224 */ /* 0x000fe400078e004e */
[----:B--2---:R-:W-:-:S05]  /*1ab40*/  IMAD.MOV.U32 R80, RZ, RZ, R2 ;  /* 0x000000ffff507224 */ /* 0x004fca00078e0002 */
[----:B------:R-:W-:Y:S04]  /*1ab50*/  STL.64 [R1+0xe38], R80 ;  /* 0x000e385001007387 */ /* 0x000fe80000100a00 */
[----:B0-----:R-:W2:Y:S04]  /*1ab60*/  LDL.LU R8, [R1+0x9a4] ;  /* 0x0009a40001087983 */ /* 0x001ea80000300800 */
[----:B------:R-:W2:Y:S04]  /*1ab70*/  LDL.LU R20, [R1] ;  /* 0x0000000001147983 */ /* 0x000ea80000300800 */
[----:B------:R-:W2:Y:S04]  /*1ab80*/  LDL.LU R19, [R1+0x9a8] ;  /* 0x0009a80001137983 */ /* 0x000ea80000300800 */
[----:B------:R-:W2:Y:S01]  /*1ab90*/  LDL.LU R3, [R1+0x8] ;  /* 0x0000080001037983 */ /* 0x000ea20000300800 */
[----:B---3--:R-:W-:-:S03]  /*1aba0*/  IMAD.MOV.U32 R78, RZ, RZ, R0 ;  /* 0x000000ffff4e7224 */ /* 0x008fc600078e0000 */
[----:B------:R-:W3:Y:S04]  /*1abb0*/  LDL.LU R2, [R1+0x9ac] ;  /* 0x0009ac0001027983 */ /* 0x000ee80000300800 */
[----:B------:R-:W3:Y:S04]  /*1abc0*/  LDL.LU R17, [R1+0x10] ;  /* 0x0000100001117983 */ /* 0x000ee80000300800 */
[----:B------:R-:W3:Y:S04]  /*1abd0*/  LDL.LU R16, [R1+0x9b0] ;  /* 0x0009b00001107983 */ /* 0x000ee80000300800 */
[----:B------:R-:W3:Y:S04]  /*1abe0*/  LDL.LU R10, [R1+0x18] ;  /* 0x00001800010a7983 */ /* 0x000ee80000300800 */
[----:B------:R-:W3:Y:S01]  /*1abf0*/  LDL.LU R0, [R1+0x9b4] ;  /* 0x0009b40001007983 */ /* 0x000ee20000300800 */
[----:B------:R-:W-:-:S02]  /*1ac00*/  IMAD.MOV.U32 R69, RZ, RZ, R68 ;  /* 0x000000ffff457224 */ /* 0x000fc400078e0044 */
[----:B------:R-:W-:Y:S02]  /*1ac10*/  IMAD.MOV.U32 R67, RZ, RZ, R66 ;  /* 0x000000ffff437224 */ /* 0x000fe400078e0042 */
[----:B------:R-:W-:Y:S02]  /*1ac20*/  IMAD.MOV.U32 R57, RZ, RZ, R56 ;  /* 0x000000ffff397224 */ /* 0x000fe400078e0038 */
[----:B------:R-:W-:Y:S01]  /*1ac30*/  IMAD.MOV.U32 R55, RZ, RZ, R54 ;  /* 0x000000ffff377224 */ /* 0x000fe200078e0036 */
[----:B------:R-:W-:Y:S01]  /*1ac40*/  STL.64 [R1+0xe40], R78 ;  /* 0x000e404e01007387 */ /* 0x000fe20000100a00 */
[----:B------:R-:W-:Y:S02]  /*1ac50*/  IMAD.MOV.U32 R45, RZ, RZ, R44 ;  /* 0x000000ffff2d7224 */ /* 0x000fe400078e002c */
[----:B------:R-:W-:Y:S02]  /*1ac60*/  IMAD.MOV.U32 R43, RZ, RZ, R42 ;  /* 0x000000ffff2b7224 */ /* 0x000fe400078e002a */
[----:B------:R-:W-:-:S02]  /*1ac70*/  IMAD.MOV.U32 R33, RZ, RZ, R32 ;  /* 0x000000ffff217224 */ /* 0x000fc400078e0020 */
[----:B----4-:R-:W-:Y:S02]  /*1ac80*/  IMAD.MOV.U32 R68, RZ, RZ, R22 ;  /* 0x000000ffff447224 */ /* 0x010fe400078e0016 */
[----:B------:R-:W-:-:S03]  /*1ac90*/  IMAD.MOV.U32 R66, RZ, RZ, R21 ;  /* 0x000000ffff427224 */ /* 0x000fc600078e0015 */
[----:B------:R-:W-:Y:S01]  /*1aca0*/  STL.64 [R1+0xe48], R68 ;  /* 0x000e484401007387 */ /* 0x000fe20000100a00 */
[----:B------:R-:W-:-:S03]  /*1acb0*/  IMAD.MOV.U32 R56, RZ, RZ, R15 ;  /* 0x000000ffff387224 */ /* 0x000fc600078e000f */
[----:B------:R-:W-:Y:S04]  /*1acc0*/  STL.64 [R1+0xe50], R66 ;  /* 0x000e504201007387 */ /* 0x000fe80000100a00 */
[----:B------:R-:W-:Y:S01]  /*1acd0*/  STL.64 [R1+0xe58], R56 ;  /* 0x000e583801007387 */ /* 0x000fe20000100a00 */
[----:B------:R-:W-:Y:S02]  /*1ace0*/  IMAD.MOV.U32 R54, RZ, RZ, R14 ;  /* 0x000000ffff367224 */ /* 0x000fe400078e000e */
[----:B------:R-:W-:-:S03]  /*1acf0*/  IMAD.MOV.U32 R44, RZ, RZ, R13 ;  /* 0x000000ffff2c7224 */ /* 0x000fc600078e000d */
[----:B------:R-:W-:Y:S04]  /*1ad00*/  STL.64 [R1+0xe68], R54 ;  /* 0x000e683601007387 */ /* 0x000fe80000100a00 */
[----:B------:R-:W-:Y:S04]  /*1ad10*/  STL [R1+0xe80], R44 ;  /* 0x000e802c01007387 */ /* 0x000fe80000100800 */
[----:B------:R-:W-:Y:S01]  /*1ad20*/  STL [R1+0xe70], R45 ;  /* 0x000e702d01007387 */ /* 0x000fe20000100800 */
[----:B------:R-:W-:-:S03]  /*1ad30*/  IMAD.MOV.U32 R42, RZ, RZ, R12 ;  /* 0x000000ffff2a7224 */ /* 0x000fc600078e000c */
        /* <DEDUP_REMOVED lines=8> */
[----:B------:R-:W-:Y:S04]  /*1adc0*/  STL.64 [R1+0xe78], R42 ;  /* 0x000e782a01007387 */ /* 0x000fe80000100a00 */
[----:B------:R-:W4:Y:S04]  /*1add0*/  LDL.LU R18, [R1+0x58] ;  /* 0x0000580001127983 */ /* 0x000f280000300800 */
[----:B------:R-:W4:Y:S04]  /*1ade0*/  LDL.LU R11, [R1+0x3e8] ;  /* 0x0003e800010b7983 */ /* 0x000f280000300800 */
[----:B------:R-:W4:Y:S01]  /*1adf0*/  LDL.LU R9, [R1+0x60] ;  /* 0x0000600001097983 */ /* 0x000f220000300800 */
[----:B--2---:R-:W-:-:S03]  /*1ae00*/  IMAD.MOV.U32 R32, RZ, RZ, R8 ;  /* 0x000000ffff207224 */ /* 0x004fc600078e0008 */
[----:B------:R-:W2:Y:S01]  /*1ae10*/  LDL.LU R8, [R1+0x3ec] ;  /* 0x0003ec0001087983 */ /* 0x000ea20000300800 */
[----:B------:R-:W-:-:S03]  /*1ae20*/  IMAD.MOV.U32 R41, RZ, RZ, R20 ;  /* 0x000000ffff297224 */ /* 0x000fc600078e0014 */
[----:B------:R-:W-:Y:S01]  /*1ae30*/  STL.64 [R1+0xe88], R32 ;  /* 0x000e882001007387 */ /* 0x000fe20000100a00 */
[----:B------:R-:W-:-:S03]  /*1ae40*/  IMAD.MOV.U32 R40, RZ, RZ, R19 ;  /* 0x000000ffff287224 */ /* 0x000fc600078e0013 */
[----:B------:R-:W2:Y:S04]  /*1ae50*/  LDL.LU R22, [R1+0x68] ;  /* 0x0000680001167983 */ /* 0x000ea80000300800 */
[----:B------:R-:W2:Y:S04]  /*1ae60*/  LDL.LU R21, [R1+0x3f0] ;  /* 0x0003f00001157983 */ /* 0x000ea80000300800 */
[----:B------:R-:W2:Y:S01]  /*1ae70*/  LDL.LU R20, [R1+0x88] ;  /* 0x0000880001147983 */ /* 0x000ea20000300800 */
[----:B---3--:R-:W-:-:S03]  /*1ae80*/  IMAD.MOV.U32 R39, RZ, RZ, R17 ;  /* 0x000000ffff277224 */ /* 0x008fc600078e0011 */
[----:B------:R-:W3:Y:S01]  /*1ae90*/  LDL.LU R19, [R1+0x3e0] ;  /* 0x0003e00001137983 */ /* 0x000ee20000300800 */
[----:B------:R-:W-:-:S03]  /*1aea0*/  IMAD.MOV.U32 R38, RZ, RZ, R16 ;  /* 0x000000ffff267224 */ /* 0x000fc600078e0010 */
[----:B------:R-:W3:Y:S01]  /*1aeb0*/  LDL.LU R17, [R1+0x90] ;  /* 0x0000900001117983 */ /* 0x000ee20000300800 */
[----:B------:R-:W-:-:S03]  /*1aec0*/  IMAD.MOV.U32 R31, RZ, RZ, R10 ;  /* 0x000000ffff1f7224 */ /* 0x000fc600078e000a */
[----:B------:R-:W3:Y:S01]  /*1aed0*/  LDL.LU R16, [R1+0x3e4] ;  /* 0x0003e40001107983 */ /* 0x000ee20000300800 */
[----:B------:R-:W-:-:S03]  /*1aee0*/  IMAD.MOV.U32 R30, RZ, RZ, R0 ;  /* 0x000000ffff1e7224 */ /* 0x000fc600078e0000 */
[----:B------:R-:W3:Y:S04]  /*1aef0*/  LDL.LU R10, [R1+0x98] ;  /* 0x00009800010a7983 */ /* 0x000ee80000300800 */
[----:B------:R-:W3:Y:S04]  /*1af00*/  LDL.LU R0, [R1+0x3c4] ;  /* 0x0003c40001007983 */ /* 0x000ee80000300800 */
[----:B------:R-:W-:Y:S04]  /*1af10*/  STL.64 [R1], R40 ;  /* 0x0000002801007387 */ /* 0x000fe80000100a00 */
[----:B------:R-:W-:Y:S04]  /*1af20*/  STL.64 [R1+0xe90], R40 ;  /* 0x000e902801007387 */ /* 0x000fe80000100a00 */
[----:B------:R-:W-:Y:S04]  /*1af30*/  STL.64 [R1+0x8], R2 ;  /* 0x0000080201007387 */ /* 0x000fe80000100a00 */
[----:B------:R-:W-:Y:S04]  /*1af40*/  STL [R1+0xf00], R2 ;  /* 0x000f000201007387 */ /* 0x000fe80000100800 */
[----:B------:R-:W-:Y:S04]  /*1af50*/  STL [R1+0xe98], R3 ;  /* 0x000e980301007387 */ /* 0x000fe80000100800 */
[----:B------:R-:W-:Y:S04]  /*1af60*/  STL.64 [R1+0x10], R38 ;  /* 0x0000102601007387 */ /* 0x000fe80000100a00 */
[----:B------:R-:W-:Y:S04]  /*1af70*/  STL.64 [R1+0xea0], R38 ;  /* 0x000ea02601007387 */ /* 0x000fe80000100a00 */
[----:B------:R-:W-:Y:S04]  /*1af80*/  STL.64 [R1+0x18], R30 ;  /* 0x0000181e01007387 */ /* 0x000fe80000100a00 */
[----:B------:R-:W-:Y:S04]  /*1af90*/  STL.64 [R1+0xea8], R30 ;  /* 0x000ea81e01007387 */ /* 0x000fe80000100a00 */
[----:B----4-:R-:W-:Y:S04]  /*1afa0*/  STL.64 [R1+0x28], R14 ;  /* 0x0000280e01007387 */ /* 0x010fe80000100a00 */
[----:B------:R0:W-:Y:S04]  /*1afb0*/  STL.64 [R1+0xeb0], R14 ;  /* 0x000eb00e01007387 */ /* 0x0001e80000100a00 */
[----:B------:R-:W-:Y:S04]  /*1afc0*/  STL.64 [R1+0x30], R12 ;  /* 0x0000300c01007387 */ /* 0x000fe80000100a00 */
[----:B------:R1:W-:Y:S01]  /*1afd0*/  STL.64 [R1+0xeb8], R12 ;  /* 0x000eb80c01007387 */ /* 0x0003e20000100a00 */
[----:B------:R-:W-:-:S02]  /*1afe0*/  IMAD.MOV.U32 R85, RZ, RZ, R26 ;  /* 0x000000ffff557224 */ /* 0x000fc400078e001a */
[----:B------:R-:W-:Y:S02]  /*1aff0*/  IMAD.MOV.U32 R84, RZ, RZ, R25 ;  /* 0x000000ffff547224 */ /* 0x000fe400078e0019 */
[----:B------:R-:W-:Y:S02]  /*1b000*/  IMAD.MOV.U32 R73, RZ, RZ, R24 ;  /* 0x000000ffff497224 */ /* 0x000fe400078e0018 */
[----:B------:R-:W-:Y:S02]  /*1b010*/  IMAD.MOV.U32 R72, RZ, RZ, R23 ;  /* 0x000000ffff487224 */ /* 0x000fe400078e0017 */
[----:B------:R-:W-:Y:S02]  /*1b020*/  IMAD.MOV.U32 R71, RZ, RZ, R18 ;  /* 0x000000ffff477224 */ /* 0x000fe400078e0012 */
[----:B------:R-:W-:Y:S02]  /*1b030*/  IMAD.MOV.U32 R59, RZ, RZ, R9 ;  /* 0x000000ffff3b7224 */ /* 0x000fe400078e0009 */
[----:B------:R-:W4:Y:S01]  /*1b040*/  LDL.LU R9, [R1+0xb0] ;  /* 0x0000b00001097983 */ /* 0x000f220000300800 */
[----:B------:R-:W-:-:S02]  /*1b050*/  IMAD.MOV.U32 R70, RZ, RZ, R11 ;  /* 0x000000ffff467224 */ /* 0x000fc400078e000b */
[----:B--2---:R-:W-:Y:S02]  /*1b060*/  IMAD.MOV.U32 R58, RZ, RZ, R8 ;  /* 0x000000ffff3a7224 */ /* 0x004fe400078e0008 */
[----:B------:R-:W4:Y:S04]  /*1b070*/  LDL.LU R8, [R1+0x3d0] ;  /* 0x0003d00001087983 */ /* 0x000f280000300800 */
[----:B------:R-:W2:Y:S04]  /*1b080*/  LDL.LU R18, [R1+0x128] ;  /* 0x0001280001127983 */ /* 0x000ea80000300800 */
[----:B0-----:R-:W4:Y:S04]  /*1b090*/  LDL.LU R15, [R1+0x344] ;  /* 0x00034400010f7983 */ /* 0x001f280000300800 */
[----:B------:R-:W4:Y:S04]  /*1b0a0*/  LDL.LU R14, [R1+0x130] ;  /* 0x00013000010e7983 */ /* 0x000f280000300800 */
[----:B------:R-:W4:Y:S04]  /*1b0b0*/  LDL.LU R11, [R1+0x348] ;  /* 0x00034800010b7983 */ /* 0x000f280000300800 */
[----:B------:R-:W4:Y:S04]  /*1b0c0*/  LDL.LU R3, [R1+0x138] ;  /* 0x0001380001037983 */ /* 0x000f280000300800 */
[----:B------:R-:W4:Y:S04]  /*1b0d0*/  LDL.LU R2, [R1+0x32c] ;  /* 0x00032c0001027983 */ /* 0x000f280000300800 */
[----:B------:R-:W-:Y:S04]  /*1b0e0*/  STL.64 [R1+0x48], R84 ;  /* 0x0000485401007387 */ /* 0x000fe80000100a00 */
[----:B------:R-:W-:Y:S04]  /*1b0f0*/  STL.64 [R1+0xec0], R84 ;  /* 0x000ec05401007387 */ /* 0x000fe80000100a00 */
[----:B------:R-:W-:Y:S04]  /*1b100*/  STL.64 [R1+0x50], R72 ;  /* 0x0000504801007387 */ /* 0x000fe80000100a00 */
[----:B------:R-:W-:Y:S01]  /*1b110*/  STL.64 [R1+0xec8], R72 ;  /* 0x000ec84801007387 */ /* 0x000fe20000100a00 */
[----:B---3--:R-:W-:-:S03]  /*1b120*/  IMAD.MOV.U32 R37, RZ, RZ, R10 ;  /* 0x000000ffff257224 */ /* 0x008fc600078e000a */
[----:B------:R-:W-:Y:S01]  /*1b130*/  STL.64 [R1+0x58], R70 ;  /* 0x0000584601007387 */ /* 0x000fe20000100a00 */
[----:B------:R-:W-:-:S03]  /*1b140*/  IMAD.MOV.U32 R36, RZ, RZ, R0 ;  /* 0x000000ffff247224 */ /* 0x000fc600078e0000 */
[----:B------:R-:W-:Y:S04]  /*1b150*/  STL.64 [R1+0xed0], R70 ;  /* 0x000ed04601007387 */ /* 0x000fe80000100a00 */
[----:B------:R-:W-:Y:S04]  /*1b160*/  STL.64 [R1+0x60], R58 ;  /* 0x0000603a01007387 */ /* 0x000fe80000100a00 */
[----:B------:R-:W-:Y:S04]  /*1b170*/  STL.64 [R1+0xed8], R58 ;  /* 0x000ed83a01007387 */ /* 0x000fe80000100a00 */
[----:B------:R-:W3:Y:S04]  /*1b180*/  LDL.LU R10, [R1+0x140] ;  /* 0x00014000010a7983 */ /* 0x000ee80000300800 */
[----:B------:R-:W3:Y:S01]  /*1b190*/  LDL.LU R0, [R1+0x330] ;  /* 0x0003300001007983 */ /* 0x000ee20000300800 */
[----:B------:R-:W-:-:S02]  /*1b1a0*/  IMAD.MOV.U32 R48, RZ, RZ, R21 ;  /* 0x000000ffff307224 */ /* 0x000fc400078e0015 */
[----:B------:R-:W-:Y:S02]  /*1b1b0*/  IMAD.MOV.U32 R49, RZ, RZ, R22 ;  /* 0x000000ffff317224 */ /* 0x000fe400078e0016 */
[----:B------:R-:W-:Y:S02]  /*1b1c0*/  IMAD.MOV.U32 R29, RZ, RZ, R17 ;  /* 0x000000ffff1d7224 */ /* 0x000fe400078e0011 */
[----:B------:R-:W-:Y:S01]  /*1b1d0*/  IMAD.MOV.U32 R28, RZ, RZ, R16 ;  /* 0x000000ffff1c7224 */ /* 0x000fe200078e0010 */
[----:B------:R-:W3:Y:S01]  /*1b1e0*/  LDL.LU R17, [R1+0x148] ;  /* 0x0001480001117983 */ /* 0x000ee20000300800 */
[----:B------:R-:W-:Y:S02]  /*1b1f0*/  IMAD.MOV.U32 R22, RZ, RZ, R19 ;  /* 0x000000ffff167224 */ /* 0x000fe400078e0013 */
[----:B------:R-:W-:Y:S01]  /*1b200*/  IMAD.MOV.U32 R23, RZ, RZ, R20 ;  /* 0x000000ffff177224 */ /* 0x000fe200078e0014 */
[----:B------:R-:W3:Y:S04]  /*1b210*/  LDL.LU R16, [R1+0x334] ;  /* 0x0003340001107983 */ /* 0x000ee80000300800 */
[----:B-1----:R-:W3:Y:S04]  /*1b220*/  LDL.LU R13, [R1+0xac] ;  /* 0x0000ac00010d7983 */ /* 0x002ee80000300800 */
[----:B------:R-:W3:Y:S04]  /*1b230*/  LDL.LU R12, [R1+0x168] ;  /* 0x00016800010c7983 */ /* 0x000ee80000300800 */
[----:B------:R-:W-:Y:S04]  /*1b240*/  STL.64 [R1+0x68], R48 ;  /* 0x0000683001007387 */ /* 0x000fe80000100a00 */
[----:B------:R-:W-:Y:S04]  /*1b250*/  STL.64 [R1+0xee0], R48 ;  /* 0x000ee03001007387 */ /* 0x000fe80000100a00 */
[----:B------:R-:W-:Y:S04]  /*1b260*/  STL.64 [R1+0x88], R22 ;  /* 0x0000881601007387 */ /* 0x000fe80000100a00 */
[----:B------:R0:W-:Y:S04]  /*1b270*/  STL.64 [R1+0xee8], R22 ;  /* 0x000ee81601007387 */ /* 0x0001e80000100a00 */
[----:B------:R-:W-:Y:S04]  /*1b280*/  STL.64 [R1+0x90], R28 ;  /* 0x0000901c01007387 */ /* 0x000fe80000100a00 */
[----:B------:R-:W-:Y:S04]  /*1b290*/  STL.64 [R1+0xef0], R28 ;  /* 0x000ef01c01007387 */ /* 0x000fe80000100a00 */
[----:B------:R-:W-:Y:S04]  /*1b2a0*/  STL.64 [R1+0x98], R36 ;  /* 0x0000982401007387 */ /* 0x000fe80000100a00 */
[----:B------:R-:W-:Y:S04]  /*1b2b0*/  STL.64 [R1+0xef8], R36 ;  /* 0x000ef82401007387 */ /* 0x000fe80000100a00 */
[----:B------:R-:W3:Y:S04]  /*1b2c0*/  LDL.LU R27, [R1+0xb8] ;  /* 0x0000b800011b7983 */ /* 0x000ee80000300800 */
[----:B------:R-:W3:Y:S04]  /*1b2d0*/  LDL.LU R26, [R1+0x170] ;  /* 0x00017000011a7983 */ /* 0x000ee80000300800 */
[----:B------:R-:W3:Y:S04]  /*1b2e0*/  LDL.LU R25, [R1+0xbc] ;  /* 0x0000bc0001197983 */ /* 0x000ee80000300800 */
[----:B------:R-:W3:Y:S04]  /*1b2f0*/  LDL.LU R24, [R1+0x178] ;  /* 0x0001780001187983 */ /* 0x000ee80000300800 */
[----:B0-----:R-:W3:Y:S01]  /*1b300*/  LDL.LU R23, [R1+0xc0] ;  /* 0x0000c00001177983 */ /* 0x001ee20000300800 */
[----:B--2---:R-:W-:-:S02]  /*1b310*/  IMAD.MOV.U32 R19, RZ, RZ, R18 ;  /* 0x000000ffff137224 */ /* 0x004fc400078e0012 */
[----:B----4-:R-:W-:Y:S02]  /*1b320*/  IMAD.MOV.U32 R18, RZ, RZ, R15 ;  /* 0x000000ffff127224 */ /* 0x010fe400078e000f */
[----:B------:R-:W-:Y:S02]  /*1b330*/  IMAD.MOV.U32 R81, RZ, RZ, R14 ;  /* 0x000000ffff517224 */ /* 0x000fe400078e000e */
[----:B------:R-:W-:Y:S02]  /*1b340*/  IMAD.MOV.U32 R35, RZ, RZ, R3 ;  /* 0x000000ffff237224 */ /* 0x000fe400078e0003 */
[----:B------:R-:W2:Y:S01]  /*1b350*/  LDL.LU R3, [R1+0x180] ;  /* 0x0001800001037983 */ /* 0x000ea20000300800 */
[----:B------:R-:W-:-:S03]  /*1b360*/  IMAD.MOV.U32 R34, RZ, RZ, R2 ;  /* 0x000000ffff227224 */ /* 0x000fc600078e0002 */
[----:B------:R-:W4:Y:S01]  /*1b370*/  LDL.LU R22, [R1+0xc4] ;  /* 0x0000c40001167983 */ /* 0x000f220000300800 */
[----:B------:R-:W-:-:S03]  /*1b380*/  IMAD.MOV.U32 R80, RZ, RZ, R11 ;  /* 0x000000ffff507224 */ /* 0x000fc600078e000b */
[----:B------:R-:W4:Y:S04]  /*1b390*/  LDL.LU R21, [R1+0x188] ;  /* 0x0001880001157983 */ /* 0x000f280000300800 */
[----:B------:R-:W4:Y:S04]  /*1b3a0*/  LDL.LU R20, [R1+0xc8] ;  /* 0x0000c80001147983 */ /* 0x000f280000300800 */
[----:B------:R-:W4:Y:S04]  /*1b3b0*/  LDL.LU R2, [R1+0x190] ;  /* 0x0001900001027983 */ /* 0x000f280000300800 */
[----:B------:R-:W-:Y:S04]  /*1b3c0*/  STL.64 [R1+0xb0], R8 ;  /* 0x0000b00801007387 */ /* 0x000fe80000100a00 */
[----:B------:R0:W-:Y:S04]  /*1b3d0*/  STL.64 [R1+0xf08], R8 ;  /* 0x000f080801007387 */ /* 0x0001e80000100a00 */
[----:B------:R-:W-:Y:S04]  /*1b3e0*/  STL.64 [R1+0x128], R18 ;  /* 0x0001281201007387 */ /* 0x000fe80000100a00 */
[----:B------:R-:W-:Y:S04]  /*1b3f0*/  STL [R1+0xf20], R18 ;  /* 0x000f201201007387 */ /* 0x000fe80000100800 */
[----:B------:R-:W-:Y:S01]  /*1b400*/  STL [R1+0xf10], R19 ;  /* 0x000f101301007387 */ /* 0x000fe20000100800 */
[----:B---3--:R-:W-:-:S03]  /*1b410*/  IMAD.MOV.U32 R11, RZ, RZ, R10 ;  /* 0x000000ffff0b7224 */ /* 0x008fc600078e000a */
[----:B------:R-:W-:Y:S01]  /*1b420*/  STL.64 [R1+0x130], R80 ;  /* 0x0001305001007387 */ /* 0x000fe20000100a00 */
[----:B------:R-:W-:-:S03]  /*1b430*/  IMAD.MOV.U32 R10, RZ, RZ, R0 ;  /* 0x000000ffff0a7224 */ /* 0x000fc600078e0000 */
[----:B------:R-:W-:Y:S04]  /*1b440*/  STL.64 [R1+0xf18], R80 ;  /* 0x000f185001007387 */ /* 0x000fe80000100a00 */
[----:B------:R-:W3:Y:S04]  /*1b450*/  LDL.LU R15, [R1+0xcc] ;  /* 0x0000cc00010f7983 */ /* 0x000ee80000300800 */
[----:B------:R-:W3:Y:S04]  /*1b460*/  LDL.LU R14, [R1+0x198] ;  /* 0x00019800010e7983 */ /* 0x000ee80000300800 */
[----:B------:R-:W3:Y:S01]  /*1b470*/  LDL.LU R0, [R1+0x1a8] ;  /* 0x0001a80001007983 */ /* 0x000ee20000300800 */
[----:B------:R-:W-:-:S03]  /*1b480*/  IMAD.MOV.U32 R79, RZ, RZ, R13 ;  /* 0x000000ffff4f7224 */ /* 0x000fc600078e000d */
[----:B------:R-:W-:Y:S04]  /*1b490*/  STL.64 [R1+0x138], R34 ;  /* 0x0001382201007387 */ /* 0x000fe80000100a00 */
[----:B------:R-:W-:Y:S04]  /*1b4a0*/  STL.64 [R1+0xf28], R34 ;  /* 0x000f282201007387 */ /* 0x000fe80000100a00 */
[----:B------:R-:W3:Y:S01]  /*1b4b0*/  LDL.LU R13, [R1+0x1b0] ;  /* 0x0001b000010d7983 */ /* 0x000ee20000300800 */
[----:B------:R-:W-:-:S03]  /*1b4c0*/  IMAD.MOV.U32 R78, RZ, RZ, R12 ;  /* 0x000000ffff4e7224 */ /* 0x000fc600078e000c */
[----:B------:R-:W3:Y:S04]  /*1b4d0*/  LDL.LU R12, [R1+0xd4] ;  /* 0x0000d400010c7983 */ /* 0x000ee80000300800 */
[----:B------:R-:W-:Y:S04]  /*1b4e0*/  STL.64 [R1+0x140], R10 ;  /* 0x0001400a01007387 */ /* 0x000fe80000100a00 */
[----:B------:R1:W-:Y:S04]  /*1b4f0*/  STL.64 [R1+0xf30], R10 ;  /* 0x000f300a01007387 */ /* 0x0003e80000100a00 */
[----:B------:R-:W-:Y:S04]  /*1b500*/  STL.64 [R1+0x148], R16 ;  /* 0x0001481001007387 */ /* 0x000fe80000100a00 */
[----:B------:R1:W-:Y:S04]  /*1b510*/  STL.64 [R1+0xf38], R16 ;  /* 0x000f381001007387 */ /* 0x0003e80000100a00 */
[----:B0-----:R-:W3:Y:S04]  /*1b520*/  LDL.LU R9, [R1+0xd8] ;  /* 0x0000d80001097983 */ /* 0x001ee80000300800 */
[----:B------:R-:W-:Y:S01]  /*1b530*/  STL.64 [R1+0x168], R78 ;  /* 0x0001684e01007387 */ /* 0x000fe20000100a00 */
[----:B------:R-:W-:-:S03]  /*1b540*/  IMAD.MOV.U32 R69, RZ, RZ, R27 ;  /* 0x000000ffff457224 */ /* 0x000fc600078e001b */
[----:B------:R-:W-:Y:S01]  /*1b550*/  STL.64 [R1+0xf40], R78 ;  /* 0x000f404e01007387 */ /* 0x000fe20000100a00 */
[----:B------:R-:W-:-:S03]  /*1b560*/  IMAD.MOV.U32 R68, RZ, RZ, R26 ;  /* 0x000000ffff447224 */ /* 0x000fc600078e001a */
[----:B------:R-:W3:Y:S01]  /*1b570*/  LDL.LU R8, [R1+0xdc] ;  /* 0x0000dc0001087983 */ /* 0x000ee20000300800 */
[----:B------:R-:W-:Y:S02]  /*1b580*/  IMAD.MOV.U32 R67, RZ, RZ, R25 ;  /* 0x000000ffff437224 */ /* 0x000fe400078e0019 */
[----:B------:R-:W-:Y:S02]  /*1b590*/  IMAD.MOV.U32 R66, RZ, RZ, R24 ;  /* 0x000000ffff427224 */ /* 0x000fe400078e0018 */
[----:B------:R-:W-:Y:S02]  /*1b5a0*/  IMAD.MOV.U32 R57, RZ, RZ, R23 ;  /* 0x000000ffff397224 */ /* 0x000fe400078e0017 */
[----:B--2---:R-:W-:Y:S02]  /*1b5b0*/  IMAD.MOV.U32 R56, RZ, RZ, R3 ;  /* 0x000000ffff387224 */ /* 0x004fe400078e0003 */
[----:B------:R-:W2:Y:S04]  /*1b5c0*/  LDL.LU R3, [R1+0xe0] ;  /* 0x0000e00001037983 */ /* 0x000ea80000300800 */
[----:B------:R-:W-:Y:S01]  /*1b5d0*/  STL.64 [R1+0x170], R68 ;  /* 0x0001704401007387 */ /* 0x000fe20000100a00 */
[----:B----4-:R-:W-:-:S03]  /*1b5e0*/  IMAD.MOV.U32 R55, RZ, RZ, R22 ;  /* 0x000000ffff377224 */ /* 0x010fc600078e0016 */
[----:B------:R-:W-:Y:S01]  /*1b5f0*/  STL.64 [R1+0xf48], R68 ;  /* 0x000f484401007387 */ /* 0x000fe20000100a00 */
[----:B------:R-:W-:-:S03]  /*1b600*/  IMAD.MOV.U32 R54, RZ, RZ, R21 ;  /* 0x000000ffff367224 */ /* 0x000fc600078e0015 */
[----:B------:R-:W-:Y:S01]  /*1b610*/  STL.64 [R1+0x178], R66 ;  /* 0x0001784201007387 */ /* 0x000fe20000100a00 */
[----:B------:R-:W-:-:S03]  /*1b620*/  IMAD.MOV.U32 R42, RZ, RZ, R2 ;  /* 0x000000ffff2a7224 */ /* 0x000fc600078e0002 */
[----:B------:R-:W-:Y:S04]  /*1b630*/  STL.64 [R1+0xf50], R66 ;  /* 0x000f504201007387 */ /* 0x000fe80000100a00 */
[----:B------:R-:W-:Y:S04]  /*1b640*/  STL.64 [R1+0x180], R56 ;  /* 0x0001803801007387 */ /* 0x000fe80000100a00 */
[----:B------:R-:W-:Y:S04]  /*1b650*/  STL.64 [R1+0xf58], R56 ;  /* 0x000f583801007387 */ /* 0x000fe80000100a00 */
[----:B------:R-:W4:Y:S04]  /*1b660*/  LDL.LU R2, [R1+0xe4] ;  /* 0x0000e40001027983 */ /* 0x000f280000300800 */
[----:B------:R-:W-:Y:S04]  /*1b670*/  STL.64 [R1+0x188], R54 ;  /* 0x0001883601007387 */ /* 0x000fe80000100a00 */
[----:B------:R-:W-:Y:S04]  /*1b680*/  STL.64 [R1+0xf60], R54 ;  /* 0x000f603601007387 */ /* 0x000fe80000100a00 */
[----:B-1----:R-:W4:Y:S01]  /*1b690*/  LDL.LU R10, [R1+0xe8] ;  /* 0x0000e800010a7983 */ /* 0x002f220000300800 */
[----:B---3--:R-:W-:-:S03]  /*1b6a0*/  IMAD.MOV.U32 R24, RZ, RZ, R0 ;  /* 0x000000ffff187224 */ /* 0x008fc600078e0000 */
[----:B------:R-:W3:Y:S01]  /*1b6b0*/  LDL.LU R0, [R1+0xec] ;  /* 0x0000ec0001007983 */ /* 0x000ee20000300800 */
[----:B------:R-:W-:Y:S02]  /*1b6c0*/  IMAD.MOV.U32 R43, RZ, RZ, R20 ;  /* 0x000000ffff2b7224 */ /* 0x000fe400078e0014 */
[----:B------:R-:W-:Y:S02]  /*1b6d0*/  IMAD.MOV.U32 R32, RZ, RZ, R14 ;  /* 0x000000ffff207224 */ /* 0x000fe400078e000e */
[----:B------:R-:W-:Y:S01]  /*1b6e0*/  IMAD.MOV.U32 R33, RZ, RZ, R15 ;  /* 0x000000ffff217224 */ /* 0x000fe200078e000f */
[----:B------:R-:W-:Y:S01]  /*1b6f0*/  STL.64 [R1+0x190], R42 ;  /* 0x0001902a01007387 */ /* 0x000fe20000100a00 */
[----:B------:R-:W-:Y:S02]  /*1b700*/  IMAD.MOV.U32 R25, RZ, RZ, R51 ;  /* 0x000000ffff197224 */ /* 0x000fe400078e0033 */
[----:B------:R-:W-:Y:S01]  /*1b710*/  IMAD.MOV.U32 R41, RZ, RZ, R52 ;  /* 0x000000ffff297224 */ /* 0x000fe200078e0034 */
[----:B------:R-:W-:Y:S01]  /*1b720*/  STL.64 [R1+0xf68], R42 ;  /* 0x000f682a01007387 */ /* 0x000fe20000100a00 */
[----:B------:R-:W-:-:S03]  /*1b730*/  IMAD.MOV.U32 R40, RZ, RZ, R13 ;  /* 0x000000ffff287224 */ /* 0x000fc600078e000d */
[----:B------:R-:W3:Y:S04]  /*1b740*/  LDL.LU R28, [R1+0xf0] ;  /* 0x0000f000011c7983 */ /* 0x000ee80000300800 */
[----:B------:R-:W-:Y:S01]  /*1b750*/  STL.64 [R1+0x198], R32 ;  /* 0x0001982001007387 */ /* 0x000fe20000100a00 */
[----:B------:R-:W-:-:S03]  /*1b760*/  IMAD.MOV.U32 R38, RZ, RZ, R12 ;  /* 0x000000ffff267224 */ /* 0x000fc600078e000c */
[----:B------:R0:W-:Y:S01]  /*1b770*/  STL.64 [R1+0xf78], R32 ;  /* 0x000f782001007387 */ /* 0x0001e20000100a00 */
[----:B------:R-:W-:-:S03]  /*1b780*/  IMAD.MOV.U32 R39, RZ, RZ, R53 ;  /* 0x000000ffff277224 */ /* 0x000fc600078e0035 */
[----:B------:R-:W-:Y:S04]  /*1b790*/  STL.64 [R1+0x1a8], R24 ;  /* 0x0001a81801007387 */ /* 0x000fe80000100a00 */
[----:B------:R-:W3:Y:S04]  /*1b7a0*/  LDL.LU R27, [R1+0xf4] ;  /* 0x0000f400011b7983 */ /* 0x000ee80000300800 */
[----:B------:R-:W-:Y:S04]  /*1b7b0*/  STL.64 [R1+0x1b0], R40 ;  /* 0x0001b02801007387 */ /* 0x000fe80000100a00 */
[----:B------:R-:W3:Y:S04]  /*1b7c0*/  LDL.LU R23, [R1+0xf8] ;  /* 0x0000f80001177983 */ /* 0x000ee80000300800 */
[----:B------:R-:W3:Y:S04]  /*1b7d0*/  LDL.LU R22, [R1+0xfc] ;  /* 0x0000fc0001167983 */ /* 0x000ee80000300800 */
[----:B------:R-:W3:Y:S01]  /*1b7e0*/  LDL.LU R21, [R1+0x100] ;  /* 0x0001000001157983 */ /* 0x000ee20000300800 */
[----:B------:R-:W-:-:S03]  /*1b7f0*/  IMAD.MOV.U32 R60, RZ, RZ, R9 ;  /* 0x000000ffff3c7224 */ /* 0x000fc600078e0009 */
[----:B------:R-:W-:Y:S01]  /*1b800*/  STL.64 [R1+0x1b8], R38 ;  /* 0x0001b82601007387 */ /* 0x000fe20000100a00 */
[----:B------:R-:W-:-:S03]  /*1b810*/  IMAD.MOV.U32 R61, RZ, RZ, R62 ;  /* 0x000000ffff3d7224 */ /* 0x000fc600078e003e */
[----:B------:R-:W3:Y:S01]  /*1b820*/  LDL.LU R20, [R1+0x104] ;  /* 0x0001040001147983 */ /* 0x000ee20000300800 */
[----:B------:R-:W-:Y:S02]  /*1b830*/  IMAD.MOV.U32 R82, RZ, RZ, R8 ;  /* 0x000000ffff527224 */ /* 0x000fe400078e0008 */
[----:B------:R-:W-:Y:S01]  /*1b840*/  IMAD.MOV.U32 R83, RZ, RZ, R63 ;  /* 0x000000ffff537224 */ /* 0x000fe200078e003f */
[----:B------:R-:W3:Y:S04]  /*1b850*/  LDL.LU R17, [R1+0x20] ;  /* 0x0000200001117983 */ /* 0x000ee80000300800 */
[----:B------:R-:W3:Y:S04]  /*1b860*/  LDL.LU R16, [R1+0x108] ;  /* 0x0001080001107983 */ /* 0x000ee80000300800 */
[----:B------:R-:W3:Y:S01]  /*1b870*/  LDL.LU R19, [R1+0x24] ;  /* 0x0000240001137983 */ /* 0x000ee20000300800 */
[----:B------:R-:W-:-:S03]  /*1b880*/  IMAD.MOV.U32 R31, RZ, RZ, R64 ;  /* 0x000000ffff1f7224 */ /* 0x000fc600078e0040 */
[----:B------:R-:W3:Y:S04]  /*1b890*/  LDL.LU R18, [R1+0x10c] ;  /* 0x00010c0001127983 */ /* 0x000ee80000300800 */
[----:B------:R-:W-:Y:S04]  /*1b8a0*/  STL.64 [R1+0x1c0], R60 ;  /* 0x0001c03c01007387 */ /* 0x000fe80000100a00 */
[----:B------:R-:W-:Y:S04]  /*1b8b0*/  STL.64 [R1+0x1c8], R82 ;  /* 0x0001c85201007387 */ /* 0x000fe80000100a00 */
[----:B------:R-:W3:Y:S04]  /*1b8c0*/  LDL.LU R9, [R1+0x38] ;  /* 0x0000380001097983 */ /* 0x000ee80000300800 */
[----:B------:R-:W3:Y:S01]  /*1b8d0*/  LDL.LU R8, [R1+0x110] ;  /* 0x0001100001087983 */ /* 0x000ee20000300800 */
[----:B--2---:R-:W-:-:S03]  /*1b8e0*/  IMAD.MOV.U32 R30, RZ, RZ, R3 ;  /* 0x000000ffff1e7224 */ /* 0x004fc600078e0003 */
[----:B------:R-:W2:Y:S01]  /*1b8f0*/  LDL.LU R3, [R1+0x3c] ;  /* 0x00003c0001037983 */ /* 0x000ea20000300800 */
[----:B----4-:R-:W-:-:S03]  /*1b900*/  IMAD.MOV.U32 R44, RZ, RZ, R2 ;  /* 0x000000ffff2c7224 */ /* 0x010fc600078e0002 */
[----:B------:R-:W4:Y:S04]  /*1b910*/  LDL.LU R2, [R1+0x114] ;  /* 0x0001140001027983 */ /* 0x000f280000300800 */
[----:B------:R-:W-:Y:S04]  /*1b920*/  STL.64 [R1+0x1d0], R30 ;  /* 0x0001d01e01007387 */ /* 0x000fe80000100a00 */
[----:B------:R-:W4:Y:S01]  /*1b930*/  LDL.LU R26, [R1+0x40] ;  /* 0x00004000011a7983 */ /* 0x000f220000300800 */
[----:B------:R-:W-:-:S03]  /*1b940*/  IMAD.MOV.U32 R14, RZ, RZ, R10 ;  /* 0x000000ffff0e7224 */ /* 0x000fc600078e000a */
[----:B------:R-:W4:Y:S04]  /*1b950*/  LDL.LU R11, [R1+0x118] ;  /* 0x00011800010b7983 */ /* 0x000f280000300800 */
[----:B------:R-:W4:Y:S01]  /*1b960*/  LDL.LU R10, [R1+0x44] ;  /* 0x00004400010a7983 */ /* 0x000f220000300800 */
[----:B---3--:R-:W-:-:S03]  /*1b970*/  IMAD.MOV.U32 R12, RZ, RZ, R0 ;  /* 0x000000ffff0c7224 */ /* 0x008fc600078e0000 */
[----:B------:R-:W3:Y:S01]  /*1b980*/  LDL.LU R0, [R1+0x11c] ;  /* 0x00011c0001007983 */ /* 0x000ee20000300800 */
[----:B------:R-:W-:Y:S02]  /*1b990*/  IMAD.MOV.U32 R45, RZ, RZ, R65 ;  /* 0x000000ffff2d7224 */ /* 0x000fe400078e0041 */
[----:B------:R-:W-:Y:S02]  /*1b9a0*/  IMAD.MOV.U32 R15, RZ, RZ, R74 ;  /* 0x000000ffff0f7224 */ /* 0x000fe400078e004a */
[----:B------:R-:W-:Y:S02]  /*1b9b0*/  IMAD.MOV.U32 R13, RZ, RZ, R75 ;  /* 0x000000ffff0d7224 */ /* 0x000fe400078e004b */
[----:B------:R-:W-:Y:S01]  /*1b9c0*/  IMAD.MOV.U32 R85, RZ, RZ, R76 ;  /* 0x000000ffff557224 */ /* 0x000fe200078e004c */
[----:B------:R-:W-:Y:S01]  /*1b9d0*/  STL.64 [R1+0x1d8], R44 ;  /* 0x0001d82c01007387 */ /* 0x000fe20000100a00 */
[----:B------:R-:W-:Y:S02]  /*1b9e0*/  IMAD.MOV.U32 R73, RZ, RZ, R77 ;  /* 0x000000ffff497224 */ /* 0x000fe400078e004d */
[----:B------:R-:W-:Y:S01]  /*1b9f0*/  IMAD.MOV.U32 R84, RZ, RZ, R28 ;  /* 0x000000ffff547224 */ /* 0x000fe200078e001c */
[----:B------:R-:W-:Y:S01]  /*1ba00*/  STL.64 [R1+0x1e0], R14 ;  /* 0x0001e00e01007387 */ /* 0x000fe20000100a00 */
[----:B------:R-:W-:-:S02]  /*1ba10*/  IMAD.MOV.U32 R71, RZ, RZ, R86 ;  /* 0x000000ffff477224 */ /* 0x000fc400078e0056 */
[----:B------:R-:W-:Y:S01]  /*1ba20*/  IMAD.MOV.U32 R59, RZ, RZ, R87 ;  /* 0x000000ffff3b7224 */ /* 0x000fe200078e0057 */
[----:B------:R-:W-:Y:S01]  /*1ba30*/  STL.64 [R1+0x1e8], R12 ;  /* 0x0001e80c01007387 */ /* 0x000fe20000100a00 */
[----:B------:R-:W-:-:S03]  /*1ba40*/  IMAD.MOV.U32 R49, RZ, RZ, R88 ;  /* 0x000000ffff317224 */ /* 0x000fc600078e0058 */
[----:B------:R-:W-:Y:S01]  /*1ba50*/  STL.64 [R1+0x1f0], R84 ;  /* 0x0001f05401007387 */ /* 0x000fe20000100a00 */
[----:B------:R-:W-:Y:S02]  /*1ba60*/  IMAD.MOV.U32 R72, RZ, RZ, R27 ;  /* 0x000000ffff487224 */ /* 0x000fe400078e001b */
[----:B------:R-:W-:-:S03]  /*1ba70*/  IMAD.MOV.U32 R70, RZ, RZ, R23 ;  /* 0x000000ffff467224 */ /* 0x000fc600078e0017 */
[----:B------:R-:W-:Y:S01]  /*1ba80*/  STL.64 [R1+0x1f8], R72 ;  /* 0x0001f84801007387 */ /* 0x000fe20000100a00 */
[----:B------:R-:W-:-:S03]  /*1ba90*/  IMAD.MOV.U32 R58, RZ, RZ, R22 ;  /* 0x000000ffff3a7224 */ /* 0x000fc600078e0016 */
[----:B------:R-:W-:Y:S01]  /*1baa0*/  STL.64 [R1+0x200], R70 ;  /* 0x0002004601007387 */ /* 0x000fe20000100a00 */
[----:B------:R-:W-:-:S03]  /*1bab0*/  IMAD.MOV.U32 R48, RZ, RZ, R21 ;  /* 0x000000ffff307224 */ /* 0x000fc600078e0015 */
[----:B------:R-:W-:Y:S01]  /*1bac0*/  STL.64 [R1+0x208], R58 ;  /* 0x0002083a01007387 */ /* 0x000fe20000100a00 */
[----:B------:R-:W-:-:S03]  /*1bad0*/  IMAD.MOV.U32 R23, RZ, RZ, R89 ;  /* 0x000000ffff177224 */ /* 0x000fc600078e0059 */
[----:B------:R-:W-:Y:S01]  /*1bae0*/  STL.64 [R1+0x210], R48 ;  /* 0x0002103001007387 */ /* 0x000fe20000100a00 */
[----:B------:R-:W-:Y:S02]  /*1baf0*/  IMAD.MOV.U32 R22, RZ, RZ, R20 ;  /* 0x000000ffff167224 */ /* 0x000fe400078e0014 */
[----:B------:R-:W-:Y:S02]  /*1bb00*/  IMAD.MOV.U32 R29, RZ, RZ, R17 ;  /* 0x000000ffff1d7224 */ /* 0x000fe400078e0011 */
[----:B------:R-:W3:Y:S01]  /*1bb10*/  LDL.LU R17, [R1+0x70] ;  /* 0x0000700001117983 */ /* 0x000ee20000300800 */
[----:B------:R-:W-:-:S03]  /*1bb20*/  IMAD.MOV.U32 R28, RZ, RZ, R16 ;  /* 0x000000ffff1c7224 */ /* 0x000fc600078e0010 */
[----:B------:R-:W3:Y:S01]  /*1bb30*/  LDL.LU R16, [R1+0x120] ;  /* 0x0001200001107983 */ /* 0x000ee20000300800 */
[----:B------:R-:W-:-:S03]  /*1bb40*/  IMAD.MOV.U32 R37, RZ, RZ, R19 ;  /* 0x000000ffff257224 */ /* 0x000fc600078e0013 */
[----:B------:R-:W3:Y:S01]  /*1bb50*/  LDL.LU R21, [R1+0x74] ;  /* 0x0000740001157983 */ /* 0x000ee20000300800 */
[----:B------:R-:W-:-:S03]  /*1bb60*/  IMAD.MOV.U32 R36, RZ, RZ, R18 ;  /* 0x000000ffff247224 */ /* 0x000fc600078e0012 */
[----:B------:R-:W3:Y:S04]  /*1bb70*/  LDL.LU R20, [R1+0x124] ;  /* 0x0001240001147983 */ /* 0x000ee80000300800 */
[----:B------:R-:W-:Y:S04]  /*1bb80*/  STL.64 [R1+0x218], R22 ;  /* 0x0002181601007387 */ /* 0x000fe80000100a00 */
        /* <DEDUP_REMOVED lines=8> */
[----:B------:R-:W-:Y:S01]  /*1bc10*/  STL.64 [R1+0x230], R8 ;  /* 0x0002300801007387 */ /* 0x000fe20000100a00 */
[----:B------:R-:W-:-:S03]  /*1bc20*/  IMAD.MOV.U32 R35, RZ, RZ, R26 ;  /* 0x000000ffff237224 */ /* 0x000fc600078e001a */
[----:B0-----:R-:W4:Y:S01]  /*1bc30*/  LDL.LU R32, [R1+0x80] ;  /* 0x0000800001207983 */ /* 0x001f220000300800 */
[----:B------:R-:W-:Y:S02]  /*1bc40*/  IMAD.MOV.U32 R34, RZ, RZ, R11 ;  /* 0x000000ffff227224 */ /* 0x000fe400078e000b */
[----:B------:R-:W-:Y:S02]  /*1bc50*/  IMAD.MOV.U32 R11, RZ, RZ, R10 ;  /* 0x000000ffff0b7224 */ /* 0x000fe400078e000a */
[----:B---3--:R-:W-:Y:S02]  /*1bc60*/  IMAD.MOV.U32 R10, RZ, RZ, R0 ;  /* 0x000000ffff0a7224 */ /* 0x008fe400078e0000 */
[----:B------:R-:W3:Y:S04]  /*1bc70*/  LDL.LU R0, [R1+0x158] ;  /* 0x0001580001007983 */ /* 0x000ee80000300800 */
[----:B------:R-:W-:Y:S04]  /*1bc80*/  STL.64 [R1+0x238], R80 ;  /* 0x0002385001007387 */ /* 0x000fe80000100a00 */
[----:B------:R-:W-:Y:S04]  /*1bc90*/  STL.64 [R1+0x240], R34 ;  /* 0x0002402201007387 */ /* 0x000fe80000100a00 */
[----:B------:R-:W-:Y:S04]  /*1bca0*/  STL.64 [R1+0x248], R10 ;  /* 0x0002480a01007387 */ /* 0x000fe80000100a00 */
[----:B------:R-:W3:Y:S04]  /*1bcb0*/  LDL.LU R27, [R1+0x84] ;  /* 0x00008400011b7983 */ /* 0x000ee80000300800 */
[----:B------:R-:W3:Y:S01]  /*1bcc0*/  LDL.LU R26, [R1+0x15c] ;  /* 0x00015c00011a7983 */ /* 0x000ee20000300800 */
[----:B------:R-:W-:-:S03]  /*1bcd0*/  IMAD.MOV.U32 R79, RZ, RZ, R21 ;  /* 0x000000ffff4f7224 */ /* 0x000fc600078e0015 */
[----:B------:R-:W3:Y:S01]  /*1bce0*/  LDL.LU R21, [R1+0xa0] ;  /* 0x0000a00001157983 */ /* 0x000ee20000300800 */
[----:B------:R-:W-:-:S03]  /*1bcf0*/  IMAD.MOV.U32 R78, RZ, RZ, R20 ;  /* 0x000000ffff4e7224 */ /* 0x000fc600078e0014 */
[----:B------:R-:W3:Y:S04]  /*1bd00*/  LDL.LU R20, [R1+0x160] ;  /* 0x0001600001147983 */ /* 0x000ee80000300800 */
[----:B------:R-:W-:Y:S01]  /*1bd10*/  STL.64 [R1+0x250], R16 ;  /* 0x0002501001007387 */ /* 0x000fe20000100a00 */
[----:B------:R-:W-:Y:S02]  /*1bd20*/  IMAD.MOV.U32 R69, RZ, RZ, R19 ;  /* 0x000000ffff457224 */ /* 0x000fe400078e0013 */
[----:B------:R-:W-:Y:S02]  /*1bd30*/  IMAD.MOV.U32 R68, RZ, RZ, R18 ;  /* 0x000000ffff447224 */ /* 0x000fe400078e0012 */
[----:B--2---:R-:W-:Y:S02]  /*1bd40*/  IMAD.MOV.U32 R67, RZ, RZ, R3 ;  /* 0x000000ffff437224 */ /* 0x004fe400078e0003 */
[----:B------:R-:W2:Y:S01]  /*1bd50*/  LDL.LU R3, [R1+0xa4] ;  /* 0x0000a40001037983 */ /* 0x000ea20000300800 */
[----:B----4-:R-:W-:-:S03]  /*1bd60*/  IMAD.MOV.U32 R66, RZ, RZ, R2 ;  /* 0x000000ffff427224 */ /* 0x010fc600078e0002 */
[----:B------:R-:W2:Y:S04]  /*1bd70*/  LDL.LU R2, [R1+0x164] ;  /* 0x0001640001027983 */ /* 0x000ea80000300800 */
[----:B------:R-:W4:Y:S01]  /*1bd80*/  LDL.LU R19, [R1+0xa8] ;  /* 0x0000a80001137983 */ /* 0x000f220000300800 */
[----:B------:R-:W-:-:S03]  /*1bd90*/  IMAD.MOV.U32 R57, RZ, RZ, R32 ;  /* 0x000000ffff397224 */ /* 0x000fc600078e0020 */
[----:B------:R-:W4:Y:S04]  /*1bda0*/  LDL.LU R18, [R1+0x1a0] ;  /* 0x0001a00001127983 */ /* 0x000f280000300800 */
[----:B------:R-:W-:Y:S01]  /*1bdb0*/  STL.64 [R1+0x258], R78 ;  /* 0x0002584e01007387 */ /* 0x000fe20000100a00 */
[----:B---3--:R-:W-:-:S03]  /*1bdc0*/  IMAD.MOV.U32 R56, RZ, RZ, R0 ;  /* 0x000000ffff387224 */ /* 0x008fc600078e0000 */
[----:B------:R-:W3:Y:S04]  /*1bdd0*/  LDL.LU R0, [R1+0x1a4] ;  /* 0x0001a40001007983 */ /* 0x000ee80000300800 */
[----:B------:R-:W2:Y:S04]  /*1bde0*/  LDL R46, [R1+0x2b0] ;  /* 0x0002b000012e7983 */ /* 0x000ea80000100800 */
[----:B------:R-:W-:Y:S04]  /*1bdf0*/  STL.64 [R1+0x260], R68 ;  /* 0x0002604401007387 */ /* 0x000fe80000100a00 */
[----:B------:R-:W-:Y:S01]  /*1be00*/  STL.64 [R1+0x268], R66 ;  /* 0x0002684201007387 */ /* 0x000fe20000100a00 */
[----:B------:R-:W-:-:S03]  /*1be10*/  IMAD.MOV.U32 R55, RZ, RZ, R27 ;  /* 0x000000ffff377224 */ /* 0x000fc600078e001b */
[----:B------:R-:W-:Y:S04]  /*1be20*/  STL.64 [R1+0x270], R56 ;  /* 0x0002703801007387 */ /* 0x000fe80000100a00 */
[----:B------:R-:W2:Y:S04]  /*1be30*/  LDL.LU R32, [R1+0x2a0] ;  /* 0x0002a00001207983 */ /* 0x000ea80000300800 */
[----:B------:R-:W2:Y:S01]  /*1be40*/  LDL.LU R27, [R1+0x2a8] ;  /* 0x0002a800011b7983 */ /* 0x000ea20000300800 */
[----:B------:R-:W-:-:S03]  /*1be50*/  IMAD.MOV.U32 R54, RZ, RZ, R26 ;  /* 0x000000ffff367224 */ /* 0x000fc600078e001a */
[----:B------:R-:W3:Y:S01]  /*1be60*/  LDL.LU R26, [R1+0x2ac] ;  /* 0x0002ac00011a7983 */ /* 0x000ee20000300800 */
[----:B------:R-:W-:Y:S01]  /*1be70*/  ISETP.GT.AND P2, PT, R50, RZ, PT ;  /* 0x000000ff3200720c */ /* 0x000fe20003f44270 */
[----:B------:R-:W-:Y:S02]  /*1be80*/  IMAD.MOV.U32 R33, RZ, RZ, R6 ;  /* 0x000000ffff217224 */ /* 0x000fe400078e0006 */
[----:B------:R-:W-:Y:S01]  /*1be90*/  STL.64 [R1+0x278], R54 ;  /* 0x0002783601007387 */ /* 0x000fe20000100a00 */
[----:B------:R-:W-:Y:S02]  /*1bea0*/  IMAD.MOV.U32 R43, RZ, RZ, R21 ;  /* 0x000000ffff2b7224 */ /* 0x000fe400078e0015 */
[----:B------:R-:W-:-:S05]  /*1beb0*/  IMAD.MOV.U32 R42, RZ, RZ, R20 ;  /* 0x000000ffff2a7224 */ /* 0x000fca00078e0014 */
[----:B------:R-:W-:Y:S04]  /*1bec0*/  STL.64 [R1+0x280], R42 ;  /* 0x0002802a01007387 */ /* 0x000fe80000100a00 */
[----:B------:R-:W4:Y:S04]  /*1bed0*/  LDL R20, [R1+0x2ec] ;  /* 0x0002ec0001147983 */ /* 0x000f280000100800 */
[----:B------:R-:W4:Y:S01]  /*1bee0*/  LDL R21, [R1+0x2f0] ;  /* 0x0002f00001157983 */ /* 0x000f220000100800 */
[----:B--2---:R-:W-:-:S05]  /*1bef0*/  IMAD.MOV.U32 R6, RZ, RZ, R27 ;  /* 0x000000ffff067224 */ /* 0x004fca00078e001b */
[----:B------:R-:W2:Y:S01]  /*1bf00*/  @P2 LDG.E.U16 R46, desc[UR24][R6.64] ;  /* 0x00000018062e2981 */ /* 0x000ea2000c1e1500 */
[----:B---3--:R-:W-:Y:S02]  /*1bf10*/  IMAD.MOV.U32 R90, RZ, RZ, R0 ;  /* 0x000000ffff5a7224 */ /* 0x008fe400078e0000 */
[----:B------:R-:W-:Y:S01]  /*1bf20*/  IMAD.MOV.U32 R91, RZ, RZ, R4 ;  /* 0x000000ffff5b7224 */ /* 0x000fe200078e0004 */
[----:B------:R-:W-:Y:S01]  /*1bf30*/  STL.64 [R1+0x288], R2 ;  /* 0x0002880201007387 */ /* 0x000fe20000100a00 */
[----:B------:R-:W-:-:S03]  /*1bf40*/  IMAD.MOV.U32 R4, RZ, RZ, R26 ;  /* 0x000000ffff047224 */ /* 0x000fc600078e001a */
[----:B----4-:R-:W-:Y:S04]  /*1bf50*/  STL.64 [R1+0x290], R18 ;  /* 0x0002901201007387 */ /* 0x010fe80000100a00 */
[----:B------:R-:W3:Y:S04]  /*1bf60*/  LDL R0, [R1+0x454] ;  /* 0x0004540001007983 */ /* 0x000ee80000100800 */
[----:B------:R-:W4:Y:S04]  /*1bf70*/  LDL R92, [R1+0x458] ;  /* 0x00045800015c7983 */ /* 0x000f280000100800 */
[----:B------:R-:W-:Y:S01]  /*1bf80*/  STL.64 [R1+0x298], R90 ;  /* 0x0002985a01007387 */ /* 0x000fe20000100a00 */
[----:B------:R-:W-:-:S03]  /*1bf90*/  ISETP.GT.AND P5, PT, R50, 0x1, PT ;  /* 0x000000013200780c */ /* 0x000fc60003fa4270 */
[----:B------:R-:W-:Y:S04]  /*1bfa0*/  STL.64 [R1+0x2a0], R32 ;  /* 0x0002a02001007387 */ /* 0x000fe80000100a00 */
[----:B------:R-:W-:Y:S04]  /*1bfb0*/  STL [R1+0xa50], R4 ;  /* 0x000a500401007387 */ /* 0x000fe80000100800 */
[----:B------:R-:W-:Y:S04]  /*1bfc0*/  STL [R1+0xb60], R4 ;  /* 0x000b600401007387 */ /* 0x000fe80000100800 */
[----:B------:R-:W-:Y:S04]  /*1bfd0*/  STL [R1+0xcd8], R4 ;  /* 0x000cd80401007387 */ /* 0x000fe80000100800 */
[----:B------:R-:W-:Y:S04]  /*1bfe0*/  STL [R1+0xa4c], R5 ;  /* 0x000a4c0501007387 */ /* 0x000fe80000100800 */
[----:B------:R-:W-:Y:S04]  /*1bff0*/  STL [R1+0xb64], R5 ;  /* 0x000b640501007387 */ /* 0x000fe80000100800 */
[----:B------:R-:W-:Y:S04]  /*1c000*/  STL [R1+0xcdc], R5 ;  /* 0x000cdc0501007387 */ /* 0x000fe80000100800 */
[----:B------:R-:W4:Y:S04]  /*1c010*/  LDL R26, [R1+0x550] ;  /* 0x00055000011a7983 */ /* 0x000f280000100800 */
[----:B------:R-:W4:Y:S04]  /*1c020*/  LDL R47, [R1+0x54c] ;  /* 0x00054c00012f7983 */ /* 0x000f280000100800 */
[----:B------:R-:W-:Y:S04]  /*1c030*/  STL [R1+0xa58], R6 ;  /* 0x000a580601007387 */ /* 0x000fe80000100800 */
[----:B------:R-:W-:Y:S04]  /*1c040*/  STL [R1+0xb68], R6 ;  /* 0x000b680601007387 */ /* 0x000fe80000100800 */
[----:B------:R0:W-:Y:S04]  /*1c050*/  STL [R1+0xce0], R6 ;  /* 0x000ce00601007387 */ /* 0x0001e80000100800 */
[----:B------:R-:W4:Y:S04]  /*1c060*/  @P5 LDG.E.U16 R20, desc[UR24][R32.64] ;  /* 0x0000001820145981 */ /* 0x000f28000c1e1500 */
[----:B------:R-:W4:Y:S04]  /*1c070*/  @P5 LDG.E.U16 R21, desc[UR24][R90.64] ;  /* 0x000000185a155981 */ /* 0x000f28000c1e1500 */
[----:B0-----:R-:W4:Y:S04]  /*1c080*/  LDL R6, [R1+0x554] ;  /* 0x0005540001067983 */ /* 0x001f280000100800 */
[----:B------:R-:W-:Y:S04]  /*1c090*/  STL [R1+0xa54], R7 ;  /* 0x000a540701007387 */ /* 0x000fe80000100800 */
[----:B------:R-:W-:Y:S04]  /*1c0a0*/  STL [R1+0xb6c], R7 ;  /* 0x000b6c0701007387 */ /* 0x000fe80000100800 */
[----:B------:R0:W-:Y:S01]  /*1c0b0*/  STL [R1+0xce4], R7 ;  /* 0x000ce40701007387 */ /* 0x0001e20000100800 */
[----:B------:R-:W-:-:S02]  /*1c0c0*/  ISETP.GT.AND P6, PT, R50, 0x2, PT ;  /* 0x000000023200780c */ /* 0x000fc40003fc4270 */
[C---:B------:R-:W-:Y:S01]  /*1c0d0*/  ISETP.GT.AND P4, PT, R50.reuse, 0x3, PT ;  /* 0x000000033200780c */ /* 0x040fe20003f84270 */
[----:B------:R-:W4:Y:S04]  /*1c0e0*/  @P2 LDG.E.U16 R93, desc[UR24][R4.64] ;  /* 0x00000018045d2981 */ /* 0x000f28000c1e1500 */
[----:B0-----:R-:W4:Y:S04]  /*1c0f0*/  LDL R7, [R1+0x4b8] ;  /* 0x0004b80001077983 */ /* 0x001f280000100800 */
[----:B--2---:R-:W-:Y:S04]  /*1c100*/  @P2 STL [R1+0x2b0], R46 ;  /* 0x0002b02e01002387 */ /* 0x004fe80000100800 */
[----:B------:R-:W2:Y:S04]  /*1c110*/  LDL.LU.64 R32, [R1+0xf78] ;  /* 0x000f780001207983 */ /* 0x000ea80000300a00 */
[----:B------:R-:W2:Y:S04]  /*1c120*/  LDL.LU.64 R90, [R1+0xf70] ;  /* 0x000f7000015a7983 */ /* 0x000ea80000300a00 */
[----:B---3--:R-:W3:Y:S04]  /*1c130*/  @P6 LDG.E.U16 R0, desc[UR24][R18.64] ;  /* 0x0000001812006981 */ /* 0x008ee8000c1e1500 */
[----:B----4-:R-:W4:Y:S04]  /*1c140*/  @P6 LDG.E.U16 R92, desc[UR24][R2.64] ;  /* 0x00000018025c6981 */ /* 0x010f28000c1e1500 */
[----:B------:R0:W-:Y:S04]  /*1c150*/  @P5 STL [R1+0x2ec], R20 ;  /* 0x0002ec1401005387 */ /* 0x0001e80000100800 */
[----:B0-----:R-:W4:Y:S04]  /*1c160*/  LDL R20, [R1+0x548] ;  /* 0x0005480001147983 */ /* 0x001f280000100800 */
[----:B--2---:R-:W2:Y:S04]  /*1c170*/  @P4 LDG.E.U16 R91, desc[UR24][R42.64] ;  /* 0x000000182a5b4981 */ /* 0x004ea8000c1e1500 */
[----:B------:R-:W2:Y:S01]  /*1c180*/  @P4 LDG.E.U16 R90, desc[UR24][R54.64] ;  /* 0x00000018365a4981 */ /* 0x000ea2000c1e1500 */
[----:B------:R-:W-:-:S03]  /*1c190*/  ISETP.GT.AND P3, PT, R50, 0x4, PT ;  /* 0x000000043200780c */ /* 0x000fc60003f64270 */
[----:B------:R0:W-:Y:S04]  /*1c1a0*/  @P5 STL [R1+0x2f0], R21 ;  /* 0x0002f01501005387 */ /* 0x0001e80000100800 */
[----:B------:R-:W2:Y:S04]  /*1c1b0*/  LDL R18, [R1+0x540] ;  /* 0x0005400001127983 */ /* 0x000ea80000100800 */
[----:B------:R-:W2:Y:S04]  /*1c1c0*/  LDL R19, [R1+0x53c] ;  /* 0x00053c0001137983 */ /* 0x000ea80000100800 */
[----:B0-----:R-:W2:Y:S01]  /*1c1d0*/  LDL R21, [R1+0x544] ;  /* 0x0005440001157983 */ /* 0x001ea20000100800 */
[----:B------:R-:W-:-:S03]  /*1c1e0*/  ISETP.GT.AND P2, PT, R50, 0x5, PT ;  /* 0x000000053200780c */ /* 0x000fc60003f44270 */
[----:B------:R-:W2:Y:S04]  /*1c1f0*/  LDL R2, [R1+0x2b4] ;  /* 0x0002b40001027983 */ /* 0x000ea80000100800 */
[----:B---3--:R0:W-:Y:S04]  /*1c200*/  @P6 STL [R1+0x454], R0 ;  /* 0x0004540001006387 */ /* 0x0081e80000100800 */
[----:B------:R-:W3:Y:S04]  /*1c210*/  @P3 LDG.E.U16 R6, desc[UR24][R66.64] ;  /* 0x0000001842063981 */ /* 0x000ee8000c1e1500 */
[----:B------:R-:W3:Y:S04]  /*1c220*/  @P3 LDG.E.U16 R7, desc[UR24][R56.64] ;  /* 0x0000001838073981 */ /* 0x000ee8000c1e1500 */
[----:B0-----:R-:W3:Y:S04]  /*1c230*/  LDL R0, [R1+0x2b8] ;  /* 0x0002b80001007983 */ /* 0x001ee80000100800 */
[----:B----4-:R-:W-:Y:S04]  /*1c240*/  @P6 STL [R1+0x458], R92 ;  /* 0x0004585c01006387 */ /* 0x010fe80000100800 */
[----:B------:R-:W4:Y:S04]  /*1c250*/  @P2 LDG.E.U16 R26, desc[UR24][R68.64] ;  /* 0x00000018441a2981 */ /* 0x000f28000c1e1500 */
[----:B------:R-:W3:Y:S04]  /*1c260*/  LDL.LU.64 R42, [R1+0xf68] ;  /* 0x000f6800012a7983 */ /* 0x000ee80000300a00 */
[----:B------:R-:W3:Y:S01]  /*1c270*/  @P2 LDG.E.U16 R47, desc[UR24][R78.64] ;  /* 0x000000184e2f2981 */ /* 0x000ee2000c1e1500 */
[----:B------:R-:W-:-:S13]  /*1c280*/  ISETP.GT.AND P5, PT, R50, 0x6, PT ;  /* 0x000000063200780c */ /* 0x000fda0003fa4270 */
[----:B------:R-:W4:Y:S04]  /*1c290*/  @P5 LDG.E.U16 R20, desc[UR24][R16.64] ;  /* 0x0000001810145981 */ /* 0x000f28000c1e1500 */
[----:B--2---:R0:W-:Y:S04]  /*1c2a0*/  STL [R1+0xce8], R91 ;  /* 0x000ce85b01007387 */ /* 0x0041e80000100800 */
[----:B0-----:R-:W2:Y:S04]  /*1c2b0*/  LDL R91, [R1+0x308] ;  /* 0x00030800015b7983 */ /* 0x001ea80000100800 */
[----:B------:R-:W2:Y:S04]  /*1c2c0*/  LDL.LU.64 R54, [R1+0xf60] ;  /* 0x000f600001367983 */ /* 0x000ea80000300a00 */
[----:B------:R-:W2:Y:S04]  /*1c2d0*/  LDL R3, [R1+0x45c] ;  /* 0x00045c0001037983 */ /* 0x000ea80000100800 */
[----:B------:R-:W2:Y:S04]  /*1c2e0*/  LDL R27, [R1+0x460] ;  /* 0x00046000011b7983 */ /* 0x000ea80000100800 */
[----:B------:R-:W2:Y:S04]  /*1c2f0*/  LDL R46, [R1+0x490] ;  /* 0x00049000012e7983 */ /* 0x000ea80000100800 */
[----:B------:R-:W2:Y:S04]  /*1c300*/  LDL R92, [R1+0x494] ;  /* 0x00049400015c7983 */ /* 0x000ea80000100800 */
[----:B------:R0:W-:Y:S01]  /*1c310*/  STL [R1+0xcec], R90 ;  /* 0x000cec5a01007387 */ /* 0x0001e20000100800 */
[----:B------:R-:W-:-:S02]  /*1c320*/  ISETP.GT.AND P6, PT, R50, 0x7, PT ;  /* 0x000000073200780c */ /* 0x000fc40003fc4270 */
[C---:B------:R-:W-:Y:S01]  /*1c330*/  ISETP.GT.AND P4, PT, R50.reuse, 0x8, PT ;  /* 0x000000083200780c */ /* 0x040fe20003f84270 */
[----:B------:R-:W2:Y:S04]  /*1c340*/  @P5 LDG.E.U16 R21, desc[UR24][R10.64] ;  /* 0x000000180a155981 */ /* 0x000ea8000c1e1500 */
[----:B0-----:R-:W2:Y:S06]  /*1c350*/  LDL R90, [R1+0x304] ;  /* 0x00030400015a7983 */ /* 0x001eac0000100800 */
[----:B------:R-:W2:Y:S04]  /*1c360*/  @P6 LDG.E.U16 R18, desc[UR24][R34.64] ;  /* 0x0000001822126981 */ /* 0x000ea8000c1e1500 */
[----:B------:R-:W2:Y:S04]  /*1c370*/  @P6 LDG.E.U16 R19, desc[UR24][R80.64] ;  /* 0x0000001850136981 */ /* 0x000ea8000c1e1500 */
[----:B------:R-:W2:Y:S04]  /*1c380*/  @P4 LDG.E.U16 R2, desc[UR24][R8.64] ;  /* 0x0000001808024981 */ /* 0x000ea8000c1e1500 */
[----:B------:R-:W2:Y:S04]  /*1c390*/  LDL.LU.64 R56, [R1+0xf58] ;  /* 0x000f580001387983 */ /* 0x000ea80000300a00 */
[----:B---3--:R-:W3:Y:S04]  /*1c3a0*/  @P4 LDG.E.U16 R0, desc[UR24][R36.64] ;  /* 0x0000001824004981 */ /* 0x008ee8000c1e1500 */
[----:B------:R-:W3:Y:S04]  /*1c3b0*/  LDL.LU.64 R66, [R1+0xf50] ;  /* 0x000f500001427983 */ /* 0x000ee80000300a00 */
[----:B------:R0:W-:Y:S04]  /*1c3c0*/  @P3 STL [R1+0x554], R6 ;  /* 0x0005540601003387 */ /* 0x0001e80000100800 */
[----:B------:R1:W-:Y:S01]  /*1c3d0*/  @P3 STL [R1+0x4b8], R7 ;  /* 0x0004b80701003387 */ /* 0x0003e20000100800 */
[----:B------:R-:W-:-:S03]  /*1c3e0*/  ISETP.GT.AND P3, PT, R50, 0x9, PT ;  /* 0x000000093200780c */ /* 0x000fc60003f64270 */
[----:B------:R-:W3:Y:S04]  /*1c3f0*/  LDL.LU.64 R68, [R1+0xf48] ;  /* 0x000f480001447983 */ /* 0x000ee80000300a00 */
[----:B0-----:R-:W3:Y:S04]  /*1c400*/  LDL R6, [R1+0x534] ;  /* 0x0005340001067983 */ /* 0x001ee80000100800 */
[----:B-1----:R-:W3:Y:S04]  /*1c410*/  LDL R7, [R1+0x538] ;  /* 0x0005380001077983 */ /* 0x002ee80000100800 */
[----:B------:R-:W3:Y:S04]  /*1c420*/  LDL.LU.64 R78, [R1+0xf40] ;  /* 0x000f4000014e7983 */ /* 0x000ee80000300a00 */
[----:B----4-:R0:W-:Y:S04]  /*1c430*/  @P2 STL [R1+0x550], R26 ;  /* 0x0005501a01002387 */ /* 0x0101e80000100800 */
[----:B0-----:R-:W4:Y:S04]  /*1c440*/  LDL R26, [R1+0x530] ;  /* 0x00053000011a7983 */ /* 0x001f280000100800 */
[----:B------:R0:W-:Y:S04]  /*1c450*/  @P2 STL [R1+0x54c], R47 ;  /* 0x00054c2f01002387 */ /* 0x0001e80000100800 */
[----:B0-----:R-:W4:Y:S04]  /*1c460*/  LDL R47, [R1+0x52c] ;  /* 0x00052c00012f7983 */ /* 0x001f280000100800 */
[----:B------:R-:W4:Y:S04]  /*1c470*/  LDL.LU.64 R16, [R1+0xf38] ;  /* 0x000f380001107983 */ /* 0x000f280000300a00 */
[----:B------:R0:W-:Y:S04]  /*1c480*/  @P5 STL [R1+0x548], R20 ;  /* 0x0005481401005387 */ /* 0x0001e80000100800 */
[----:B0-----:R-:W4:Y:S04]  /*1c490*/  LDL R20, [R1+0x528] ;  /* 0x0005280001147983 */ /* 0x001f280000100800 */
[----:B--2---:R-:W2:Y:S04]  /*1c4a0*/  @P3 LDG.E.U16 R91, desc[UR24][R22.64] ;  /* 0x00000018165b3981 */ /* 0x004ea8000c1e1500 */
[----:B------:R-:W2:Y:S01]  /*1c4b0*/  @P3 LDG.E.U16 R90, desc[UR24][R28.64] ;  /* 0x000000181c5a3981 */ /* 0x000ea2000c1e1500 */
[----:B------:R-:W-:-:S03]  /*1c4c0*/  ISETP.GT.AND P2, PT, R50, 0xa, PT ;  /* 0x0000000a3200780c */ /* 0x000fc60003f44270 */
[----:B------:R-:W2:Y:S04]  /*1c4d0*/  LDL.LU.64 R10, [R1+0xf30] ;  /* 0x000f3000010a7983 */ /* 0x000ea80000300a00 */
[----:B------:R0:W-:Y:S01]  /*1c4e0*/  @P5 STL [R1+0x544], R21 ;  /* 0x0005441501005387 */ /* 0x0001e20000100800 */
[----:B------:R-:W-:-:S05]  /*1c4f0*/  ISETP.GT.AND P5, PT, R50, 0xb, PT ;  /* 0x0000000b3200780c */ /* 0x000fca0003fa4270 */
[----:B------:R-:W2:Y:S04]  /*1c500*/  @P2 LDG.E.U16 R27, desc[UR24][R58.64] ;  /* 0x000000183a1b2981 */ /* 0x000ea8000c1e1500 */
[----:B0-----:R-:W2:Y:S04]  /*1c510*/  LDL R21, [R1+0x524] ;  /* 0x0005240001157983 */ /* 0x001ea80000100800 */
[----:B------:R-:W2:Y:S04]  /*1c520*/  LDL.LU.64 R34, [R1+0xf28] ;  /* 0x000f280001227983 */ /* 0x000ea80000300a00 */
[----:B------:R0:W-:Y:S04]  /*1c530*/  @P6 STL [R1+0x540], R18 ;  /* 0x0005401201006387 */ /* 0x0001e80000100800 */
[----:B------:R-:W2:Y:S04]  /*1c540*/  @P2 LDG.E.U16 R3, desc[UR24][R48.64] ;  /* 0x0000001830032981 */ /* 0x000ea8000c1e1500 */
[----:B------:R-:W2:Y:S04]  /*1c550*/  @P5 LDG.E.U16 R92, desc[UR24][R72.64] ;  /* 0x00000018485c5981 */ /* 0x000ea8000c1e1500 */
[----:B0-----:R-:W2:Y:S04]  /*1c560*/  LDL.LU R18, [R1+0xf20] ;  /* 0x000f200001127983 */ /* 0x001ea80000300800 */
[----:B------:R-:W2:Y:S04]  /*1c570*/  LDL.LU.64 R80, [R1+0xf18] ;  /* 0x000f180001507983 */ /* 0x000ea80000300a00 */
[----:B------:R0:W-:Y:S01]  /*1c580*/  @P6 STL [R1+0x53c], R19 ;  /* 0x00053c1301006387 */ /* 0x0001e20000100800 */
[----:B------:R-:W-:-:S03]  /*1c590*/  ISETP.GT.AND P6, PT, R50, 0xc, PT ;  /* 0x0000000c3200780c */ /* 0x000fc60003fc4270 */
[----:B------:R-:W2:Y:S04]  /*1c5a0*/  @P5 LDG.E.U16 R46, desc[UR24][R70.64] ;  /* 0x00000018462e5981 */ /* 0x000ea8000c1e1500 */
[----:B0-----:R-:W2:Y:S04]  /*1c5b0*/  LDL.LU R19, [R1+0xf10] ;  /* 0x000f100001137983 */ /* 0x001ea80000300800 */
[----:B------:R-:W2:Y:S04]  /*1c5c0*/  LDL.LU.64 R8, [R1+0xf08] ;  /* 0x000f080001087983 */ /* 0x000ea80000300a00 */
[----:B------:R0:W-:Y:S04]  /*1c5d0*/  @P4 STL [R1+0x2b4], R2 ;  /* 0x0002b40201004387 */ /* 0x0001e80000100800 */
[----:B---3--:R-:W3:Y:S04]  /*1c5e0*/  @P6 LDG.E.U16 R6, desc[UR24][R12.64] ;  /* 0x000000180c066981 */ /* 0x008ee8000c1e1500 */
[----:B------:R-:W3:Y:S04]  /*1c5f0*/  @P6 LDG.E.U16 R7, desc[UR24][R84.64] ;  /* 0x0000001854076981 */ /* 0x000ee8000c1e1500 */
[----:B0-----:R-:W3:Y:S04]  /*1c600*/  LDL.LU R2, [R1+0xf00] ;  /* 0x000f000001027983 */ /* 0x001ee80000300800 */
[----:B------:R-:W3:Y:S04]  /*1c610*/  LDL.LU.64 R36, [R1+0xef8] ;  /* 0x000ef80001247983 */ /* 0x000ee80000300a00 */
[----:B------:R0:W-:Y:S01]  /*1c620*/  @P4 STL [R1+0x2b8], R0 ;  /* 0x0002b80001004387 */ /* 0x0001e20000100800 */
[----:B------:R-:W-:-:S03]  /*1c630*/  ISETP.GT.AND P4, PT, R50, 0xd, PT ;  /* 0x0000000d3200780c */ /* 0x000fc60003f84270 */
[----:B0-----:R-:W3:Y:S10]  /*1c640*/  LDL R0, [R1+0x520] ;  /* 0x0005200001007983 */ /* 0x001ef40000100800 */
[----:B----4-:R-:W4:Y:S04]  /*1c650*/  @P4 LDG.E.U16 R47, desc[UR24][R44.64] ;  /* 0x000000182c2f4981 */ /* 0x010f28000c1e1500 */
[----:B------:R-:W4:Y:S04]  /*1c660*/  LDL.LU.64 R28, [R1+0xef0] ;  /* 0x000ef000011c7983 */ /* 0x000f280000300a00 */
[----:B------:R-:W4:Y:S04]  /*1c670*/  @P4 LDG.E.U16 R26, desc[UR24][R14.64] ;  /* 0x000000180e1a4981 */ /* 0x000f28000c1e1500 */
[----:B------:R-:W4:Y:S04]  /*1c680*/  LDL.LU.64 R22, [R1+0xee8] ;  /* 0x000ee80001167983 */ /* 0x000f280000300a00 */
[----:B--2---:R-:W-:Y:S04]  /*1c690*/  @P3 STL [R1+0x308], R91 ;  /* 0x0003085b01003387 */ /* 0x004fe80000100800 */
[----:B------:R-:W-:Y:S01]  /*1c6a0*/  @P3 STL [R1+0x304], R90 ;  /* 0x0003045a01003387 */ /* 0x000fe20000100800 */
[----:B------:R-:W-:-:S03]  /*1c6b0*/  ISETP.GT.AND P3, PT, R50, 0xe, PT ;  /* 0x0000000e3200780c */ /* 0x000fc60003f64270 */
[----:B------:R-:W2:Y:S04]  /*1c6c0*/  LDL.LU.64 R48, [R1+0xee0] ;  /* 0x000ee00001307983 */ /* 0x000ea80000300a00 */
[----:B------:R-:W2:Y:S06]  /*1c6d0*/  LDL.LU.64 R58, [R1+0xed8] ;  /* 0x000ed800013a7983 */ /* 0x000eac0000300a00 */
[----:B------:R-:W2:Y:S04]  /*1c6e0*/  @P3 LDG.E.U16 R20, desc[UR24][R30.64] ;  /* 0x000000181e143981 */ /* 0x000ea8000c1e1500 */
[----:B------:R-:W-:Y:S04]  /*1c6f0*/  @P2 STL [R1+0x460], R27 ;  /* 0x0004601b01002387 */ /* 0x000fe80000100800 */
[----:B------:R-:W2:Y:S04]  /*1c700*/  @P3 LDG.E.U16 R21, desc[UR24][R82.64] ;  /* 0x0000001852153981 */ /* 0x000ea8000c1e1500 */
[----:B------:R0:W-:Y:S04]  /*1c710*/  @P2 STL [R1+0x45c], R3 ;  /* 0x00045c0301002387 */ /* 0x0001e80000100800 */
[----:B------:R-:W2:Y:S04]  /*1c720*/  LDL.LU.64 R70, [R1+0xed0] ;  /* 0x000ed00001467983 */ /* 0x000ea80000300a00 */
[----:B0-----:R-:W2:Y:S04]  /*1c730*/  LDL R3, [R1+0x51c] ;  /* 0x00051c0001037983 */ /* 0x001ea80000100800 */
[----:B------:R-:W2:Y:S04]  /*1c740*/  LDL.LU.64 R72, [R1+0xec8] ;  /* 0x000ec80001487983 */ /* 0x000ea80000300a00 */
[----:B------:R-:W2:Y:S04]  /*1c750*/  LDL R27, [R1+0x2bc] ;  /* 0x0002bc00011b7983 */ /* 0x000ea80000100800 */
[----:B------:R0:W-:Y:S04]  /*1c760*/  @P5 STL [R1+0x494], R92 ;  /* 0x0004945c01005387 */ /* 0x0001e80000100800 */
[----:B0-----:R-:W2:Y:S04]  /*1c770*/  LDL R92, [R1+0x2c0] ;  /* 0x0002c000015c7983 */ /* 0x001ea80000100800 */
[----:B------:R0:W-:Y:S04]  /*1c780*/  @P5 STL [R1+0x490], R46 ;  /* 0x0004902e01005387 */ /* 0x0001e80000100800 */
[----:B0-----:R-:W2:Y:S04]  /*1c790*/  LDL R46, [R1+0x30c] ;  /* 0x00030c00012e7983 */ /* 0x001ea80000100800 */
[----:B------:R-:W2:Y:S04]  /*1c7a0*/  LDL.LU.64 R84, [R1+0xec0] ;  /* 0x000ec00001547983 */ /* 0x000ea80000300a00 */
[----:B------:R-:W2:Y:S04]  /*1c7b0*/  LDL.LU.64 R12, [R1+0xeb8] ;  /* 0x000eb800010c7983 */ /* 0x000ea80000300a00 */
[----:B---3--:R-:W-:Y:S04]  /*1c7c0*/  @P6 STL [R1+0x534], R6 ;  /* 0x0005340601006387 */ /* 0x008fe80000100800 */
[----:B------:R-:W-:Y:S04]  /*1c7d0*/  @P6 STL [R1+0x538], R7 ;  /* 0x0005380701006387 */ /* 0x000fe80000100800 */
[----:B------:R-:W3:Y:S04]  /*1c7e0*/  LDL.LU.64 R14, [R1+0xeb0] ;  /* 0x000eb000010e7983 */ /* 0x000ee80000300a00 */
[----:B------:R-:W3:Y:S04]  /*1c7f0*/  LDL R44, [R1+0x310] ;  /* 0x00031000012c7983 */ /* 0x000ee80000100800 */
[----:B----4-:R-:W-:Y:S04]  /*1c800*/  @P4 STL [R1+0x52c], R47 ;  /* 0x00052c2f01004387 */ /* 0x010fe80000100800 */
[----:B------:R0:W-:Y:S04]  /*1c810*/  @P4 STL [R1+0x530], R26 ;  /* 0x0005301a01004387 */ /* 0x0001e80000100800 */
[----:B------:R-:W4:Y:S04]  /*1c820*/  LDL.LU.64 R30, [R1+0xea8] ;  /* 0x000ea800011e7983 */ /* 0x000f280000300a00 */
[----:B------:R-:W4:Y:S04]  /*1c830*/  LDL R45, [R1+0x464] ;  /* 0x00046400012d7983 */ /* 0x000f280000100800 */
[----:B0-----:R-:W4:Y:S04]  /*1c840*/  LDL R26, [R1+0x468] ;  /* 0x00046800011a7983 */ /* 0x001f280000100800 */
[----:B------:R-:W4:Y:S04]  /*1c850*/  LDL.LU R7, [R1+0xd0] ;  /* 0x0000d00001077983 */ /* 0x000f280000300800 */
[----:B------:R-:W4:Y:S04]  /*1c860*/  LDL.LU R6, [R1+0x2f4] ;  /* 0x0002f40001067983 */ /* 0x000f280000300800 */
[----:B------:R-:W4:Y:S04]  /*1c870*/  LDL R90, [R1+0x498] ;  /* 0x00049800015a7983 */ /* 0x000f280000100800 */
[----:B--2---:R0:W-:Y:S04]  /*1c880*/  @P3 STL [R1+0x528], R20 ;  /* 0x0005281401003387 */ /* 0x0041e80000100800 */
[----:B0-----:R-:W2:Y:S01]  /*1c890*/  LDL R20, [R1+0x49c] ;  /* 0x00049c0001147983 */ /* 0x001ea20000100800 */
[----:B------:R-:W-:-:S02]  /*1c8a0*/  ISETP.GT.AND P2, PT, R50, 0xf, PT ;  /* 0x0000000f3200780c */ /* 0x000fc40003f44270 */
[C---:B------:R-:W-:Y:S02]  /*1c8b0*/  ISETP.GT.AND P5, PT, R50.reuse, 0x10, PT ;  /* 0x000000103200780c */ /* 0x040fe40003fa4270 */
[----:B------:R-:W-:-:S09]  /*1c8c0*/  ISETP.GT.AND P6, PT, R50, 0x11, PT ;  /* 0x000000113200780c */ /* 0x000fd20003fc4270 */
[----:B------:R-:W2:Y:S04]  /*1c8d0*/  @P2 LDG.E.U16 R0, desc[UR24][R60.64] ;  /* 0x000000183c002981 */ /* 0x000ea8000c1e1500 */
[----:B------:R-:W2:Y:S01]  /*1c8e0*/  @P2 LDG.E.U16 R3, desc[UR24][R38.64] ;  /* 0x0000001826032981 */ /* 0x000ea2000c1e1500 */
[----:B------:R-:W-:-:S03]  /*1c8f0*/  ISETP.GT.AND P4, PT, R50, 0x12, PT ;  /* 0x000000123200780c */ /* 0x000fc60003f84270 */
[----:B------:R-:W2:Y:S04]  /*1c900*/  @P5 LDG.E.U16 R27, desc[UR24][R40.64] ;  /* 0x00000018281b5981 */ /* 0x000ea8000c1e1500 */
[----:B------:R0:W-:Y:S01]  /*1c910*/  @P3 STL [R1+0x524], R21 ;  /* 0x0005241501003387 */ /* 0x0001e20000100800 */
[----:B------:R-:W-:-:S03]  /*1c920*/  ISETP.GT.AND P3, PT, R50, 0x13, PT ;  /* 0x000000133200780c */ /* 0x000fc60003f64270 */
[----:B------:R-:W2:Y:S04]  /*1c930*/  LDL R47, [R1+0x514] ;  /* 0x00051400012f7983 */ /* 0x000ea80000100800 */
[----:B------:R-:W2:Y:S04]  /*1c940*/  LDL R91, [R1+0x518] ;  /* 0x00051800015b7983 */ /* 0x000ea80000100800 */
[----:B------:R-:W2:Y:S04]  /*1c950*/  @P5 LDG.E.U16 R92, desc[UR24][R24.64] ;  /* 0x00000018185c5981 */ /* 0x000ea8000c1e1500 */
[----:B0-----:R-:W2:Y:S04]  /*1c960*/  LDL R21, [R1+0x2c4] ;  /* 0x0002c40001157983 */ /* 0x001ea80000100800 */
[----:B------:R-:W2:Y:S04]  /*1c970*/  LDL R61, [R1+0x510] ;  /* 0x00051000013d7983 */ /* 0x000ea80000100800 */
[----:B------:R-:W2:Y:S04]  /*1c980*/  LDL R60, [R1+0x50c] ;  /* 0x00050c00013c7983 */ /* 0x000ea80000100800 */
[----:B------:R-:W2:Y:S04]  /*1c990*/  LDL R83, [R1+0x2c8] ;  /* 0x0002c80001537983 */ /* 0x000ea80000100800 */
[----:B------:R-:W2:Y:S04]  /*1c9a0*/  LDL R82, [R1+0x508] ;  /* 0x0005080001527983 */ /* 0x000ea80000100800 */
[----:B---3--:R-:W3:Y:S04]  /*1c9b0*/  @P6 LDG.E.U16 R44, desc[UR24][R32.64] ;  /* 0x00000018202c6981 */ /* 0x008ee8000c1e1500 */
[----:B----4-:R-:W4:Y:S04]  /*1c9c0*/  @P4 LDG.E.U16 R45, desc[UR24][R42.64] ;  /* 0x000000182a2d4981 */ /* 0x010f28000c1e1500 */
[----:B------:R-:W3:Y:S04]  /*1c9d0*/  @P4 LDG.E.U16 R26, desc[UR24][R54.64] ;  /* 0x00000018361a4981 */ /* 0x000ee8000c1e1500 */
[----:B------:R-:W3:Y:S04]  /*1c9e0*/  @P6 LDG.E.U16 R46, desc[UR24][R6.64] ;  /* 0x00000018062e6981 */ /* 0x000ee8000c1e1500 */
[----:B------:R-:W4:Y:S04]  /*1c9f0*/  @P3 LDG.E.U16 R90, desc[UR24][R56.64] ;  /* 0x00000018385a3981 */ /* 0x000f28000c1e1500 */
[----:B--2---:R-:W2:Y:S04]  /*1ca00*/  @P3 LDG.E.U16 R20, desc[UR24][R66.64] ;  /* 0x0000001842143981 */ /* 0x004ea8000c1e1500 */
[----:B------:R0:W-:Y:S04]  /*1ca10*/  @P2 STL [R1+0x520], R0 ;  /* 0x0005200001002387 */ /* 0x0001e80000100800 */
[----:B0-----:R-:W2:Y:S04]  /*1ca20*/  LDL R0, [R1+0x504] ;  /* 0x0005040001007983 */ /* 0x001ea80000100800 */
[----:B------:R-:W2:Y:S04]  /*1ca30*/  LDL.LU.64 R38, [R1+0xea0] ;  /* 0x000ea00001267983 */ /* 0x000ea80000300a00 */
[----:B------:R0:W-:Y:S01]  /*1ca40*/  @P2 STL [R1+0x51c], R3 ;  /* 0x00051c0301002387 */ /* 0x0001e20000100800 */
[----:B------:R-:W-:-:S03]  /*1ca50*/  ISETP.GT.AND P2, PT, R50, 0x14, PT ;  /* 0x000000143200780c */ /* 0x000fc60003f44270 */
[----:B0-----:R-:W2:Y:S04]  /*1ca60*/  LDL.LU R3, [R1+0xe98] ;  /* 0x000e980001037983 */ /* 0x001ea80000300800 */
[----:B------:R-:W2:Y:S04]  /*1ca70*/  LDL.LU.64 R40, [R1+0xe90] ;  /* 0x000e900001287983 */ /* 0x000ea80000300a00 */
[----:B------:R0:W-:Y:S04]  /*1ca80*/  @P5 STL [R1+0x2c0], R92 ;  /* 0x0002c05c01005387 */ /* 0x0001e80000100800 */
[----:B------:R-:W2:Y:S04]  /*1ca90*/  @P2 LDG.E.U16 R47, desc[UR24][R78.64] ;  /* 0x000000184e2f2981 */ /* 0x000ea8000c1e1500 */
[----:B------:R-:W2:Y:S04]  /*1caa0*/  @P2 LDG.E.U16 R91, desc[UR24][R68.64] ;  /* 0x00000018445b2981 */ /* 0x000ea8000c1e1500 */
[----:B0-----:R-:W2:Y:S04]  /*1cab0*/  LDL R92, [R1+0x500] ;  /* 0x00050000015c7983 */ /* 0x001ea80000100800 */
[----:B------:R-:W-:Y:S04]  /*1cac0*/  @P5 STL [R1+0x2bc], R27 ;  /* 0x0002bc1b01005387 */ /* 0x000fe80000100800 */
[----:B------:R0:W-:Y:S01]  /*1cad0*/  STL.64 [R1+0x1a0], R6 ;  /* 0x0001a00601007387 */ /* 0x0001e20000100a00 */
[----:B------:R-:W-:-:S03]  /*1cae0*/  ISETP.GT.AND P5, PT, R50, 0x18, PT ;  /* 0x000000183200780c */ /* 0x000fc60003fa4270 */
[----:B0-----:R-:W2:Y:S04]  /*1caf0*/  LDL.LU R7, [R1+0x2f8] ;  /* 0x0002f80001077983 */ /* 0x001ea80000300800 */
[----:B------:R-:W2:Y:S04]  /*1cb00*/  LDL.LU R6, [R1+0x338] ;  /* 0x0003380001067983 */ /* 0x000ea80000300800 */
[----:B------:R-:W2:Y:S04]  /*1cb10*/  LDL.LU R25, [R1+0x2fc] ;  /* 0x0002fc0001197983 */ /* 0x000ea80000300800 */
[----:B------:R-:W2:Y:S04]  /*1cb20*/  LDL.LU R24, [R1+0x33c] ;  /* 0x00033c0001187983 */ /* 0x000ea80000300800 */
[----:B------:R-:W2:Y:S04]  /*1cb30*/  @P5 LDG.E.U16 R21, desc[UR24][R80.64] ;  /* 0x0000001850155981 */ /* 0x000ea8000c1e1500 */
[----:B------:R-:W2:Y:S04]  /*1cb40*/  @P5 LDG.E.U16 R83, desc[UR24][R18.64] ;  /* 0x0000001812535981 */ /* 0x000ea8000c1e1500 */
[----:B---3--:R0:W-:Y:S04]  /*1cb50*/  @P6 STL [R1+0x30c], R46 ;  /* 0x00030c2e01006387 */ /* 0x0081e80000100800 */
[----:B0-----:R-:W3:Y:S04]  /*1cb60*/  LDL.LU R46, [R1+0x300] ;  /* 0x00030000012e7983 */ /* 0x001ee80000300800 */
[----:B------:R-:W3:Y:S04]  /*1cb70*/  LDL.LU R27, [R1+0x340] ;  /* 0x00034000011b7983 */ /* 0x000ee80000300800 */
[----:B------:R-:W3:Y:S04]  /*1cb80*/  LDL.LU.64 R32, [R1+0xe88] ;  /* 0x000e880001207983 */ /* 0x000ee80000300a00 */
[----:B------:R0:W-:Y:S04]  /*1cb90*/  @P6 STL [R1+0x310], R44 ;  /* 0x0003102c01006387 */ /* 0x0001e80000100800 */
[----:B0-----:R-:W3:Y:S04]  /*1cba0*/  LDL.LU R44, [R1+0xe80] ;  /* 0x000e8000012c7983 */ /* 0x001ee80000300800 */
[----:B------:R-:W3:Y:S04]  /*1cbb0*/  LDL.LU.64 R42, [R1+0xe78] ;  /* 0x000e7800012a7983 */ /* 0x000ee80000300a00 */
[----:B----4-:R0:W-:Y:S04]  /*1cbc0*/  @P4 STL [R1+0x464], R45 ;  /* 0x0004642d01004387 */ /* 0x0101e80000100800 */
[----:B0-----:R-:W4:Y:S04]  /*1cbd0*/  LDL.LU R45, [R1+0xe70] ;  /* 0x000e7000012d7983 */ /* 0x001f280000300800 */
[----:B------:R-:W4:Y:S04]  /*1cbe0*/  LDL.LU.64 R54, [R1+0xe68] ;  /* 0x000e680001367983 */ /* 0x000f280000300a00 */
[----:B------:R0:W-:Y:S04]  /*1cbf0*/  @P4 STL [R1+0x468], R26 ;  /* 0x0004681a01004387 */ /* 0x0001e80000100800 */
[----:B0-----:R-:W4:Y:S04]  /*1cc00*/  LDL.LU R26, [R1+0xe60] ;  /* 0x000e6000011a7983 */ /* 0x001f280000300800 */
[----:B------:R-:W4:Y:S04]  /*1cc10*/  LDL.LU.64 R56, [R1+0xe58] ;  /* 0x000e580001387983 */ /* 0x000f280000300a00 */
[----:B------:R-:W4:Y:S04]  /*1cc20*/  LDL.LU.64 R66, [R1+0xe50] ;  /* 0x000e500001427983 */ /* 0x000f280000300a00 */
[----:B--2---:R0:W-:Y:S04]  /*1cc30*/  @P3 STL [R1+0x49c], R20 ;  /* 0x00049c1401003387 */ /* 0x0041e80000100800 */
[----:B0-----:R-:W2:Y:S01]  /*1cc40*/  LDL R20, [R1+0x4fc] ;  /* 0x0004fc0001147983 */ /* 0x001ea20000100800 */
[----:B------:R-:W-:-:S03]  /*1cc50*/  ISETP.GT.AND P4, PT, R50, 0x16, PT ;  /* 0x000000163200780c */ /* 0x000fc60003f84270 */
[----:B------:R-:W-:Y:S01]  /*1cc60*/  @P3 STL [R1+0x498], R90 ;  /* 0x0004985a01003387 */ /* 0x000fe20000100800 */
[C---:B------:R-:W-:Y:S02]  /*1cc70*/  ISETP.GT.AND P3, PT, R50.reuse, 0x17, PT ;  /* 0x000000173200780c */ /* 0x040fe40003f64270 */
[----:B------:R-:W-:Y:S01]  /*1cc80*/  ISETP.GT.AND P6, PT, R50, 0x15, PT ;  /* 0x000000153200780c */ /* 0x000fe20003fc4270 */
[----:B------:R-:W4:Y:S04]  /*1cc90*/  LDL.LU.64 R68, [R1+0xe48] ;  /* 0x000e480001447983 */ /* 0x000f280000300a00 */
[----:B------:R-:W4:Y:S04]  /*1cca0*/  LDL.LU.64 R78, [R1+0xe40] ;  /* 0x000e4000014e7983 */ /* 0x000f280000300a00 */
[----:B------:R-:W4:Y:S04]  /*1ccb0*/  @P4 LDG.E.U16 R0, desc[UR24][R16.64] ;  /* 0x0000001810004981 */ /* 0x000f28000c1e1500 */
[----:B------:R-:W-:Y:S04]  /*1ccc0*/  @P2 STL [R1+0x514], R47 ;  /* 0x0005142f01002387 */ /* 0x000fe80000100800 */
[----:B------:R-:W-:Y:S04]  /*1ccd0*/  @P2 STL [R1+0x518], R91 ;  /* 0x0005185b01002387 */ /* 0x000fe80000100800 */
[----:B------:R-:W4:Y:S04]  /*1cce0*/  @P3 LDG.E.U16 R92, desc[UR24][R10.64] ;  /* 0x000000180a5c3981 */ /* 0x000f28000c1e1500 */
[----:B------:R-:W4:Y:S04]  /*1ccf0*/  @P4 LDG.E.U16 R82, desc[UR24][R6.64] ;  /* 0x0000001806524981 */ /* 0x000f28000c1e1500 */
[----:B------:R-:W4:Y:S04]  /*1cd00*/  @P6 LDG.E.U16 R60, desc[UR24][R24.64] ;  /* 0x00000018183c6981 */ /* 0x000f28000c1e1500 */
[----:B------:R0:W-:Y:S04]  /*1cd10*/  @P5 STL [R1+0x2c4], R21 ;  /* 0x0002c41501005387 */ /* 0x0001e80000100800 */
[----:B0-----:R-:W4:Y:S01]  /*1cd20*/  LDL R21, [R1+0x2cc] ;  /* 0x0002cc0001157983 */ /* 0x001f220000100800 */
[----:B---3--:R-:W-:-:S02]  /*1cd30*/  IMAD.MOV.U32 R47, RZ, RZ, R46 ;  /* 0x000000ffff2f7224 */ /* 0x008fc400078e002e */
[----:B------:R-:W-:-:S05]  /*1cd40*/  IMAD.MOV.U32 R46, RZ, RZ, R27 ;  /* 0x000000ffff2e7224 */ /* 0x000fca00078e001b */
[----:B------:R-:W3:Y:S04]  /*1cd50*/  @P6 LDG.E.U16 R61, desc[UR24][R46.64] ;  /* 0x000000182e3d6981 */ /* 0x000ee8000c1e1500 */
[----:B--2---:R-:W2:Y:S04]  /*1cd60*/  @P3 LDG.E.U16 R20, desc[UR24][R34.64] ;  /* 0x0000001822143981 */ /* 0x004ea8000c1e1500 */
[----:B------:R-:W-:Y:S04]  /*1cd70*/  STL.64 [R1+0x150], R6 ;  /* 0x0001500601007387 */ /* 0x000fe80000100a00 */
[----:B------:R-:W-:Y:S04]  /*1cd80*/  STL.64 [R1+0x160], R46 ;  /* 0x0001602e01007387 */ /* 0x000fe80000100a00 */
[----:B------:R0:W-:Y:S04]  /*1cd90*/  STL.64 [R1+0x158], R24 ;  /* 0x0001581801007387 */ /* 0x0001e80000100a00 */
[----:B------:R-:W-:Y:S01]  /*1cda0*/  @P5 STL [R1+0x2c8], R83 ;  /* 0x0002c85301005387 */ /* 0x000fe20000100800 */
[----:B------:R-:W-:-:S03]  /*1cdb0*/  ISETP.GT.AND P2, PT, R50, 0x20, PT ;  /* 0x000000203200780c */ /* 0x000fc60003f44270 */
[----:B----4-:R1:W-:Y:S04]  /*1cdc0*/  @P4 STL [R1+0x504], R0 ;  /* 0x0005040001004387 */ /* 0x0103e80000100800 */
[----:B0-----:R-:W4:Y:S04]  /*1cdd0*/  LDL R24, [R1+0x314] ;  /* 0x0003140001187983 */ /* 0x001f280000100800 */
[----:B------:R-:W4:Y:S04]  /*1cde0*/  LDL R25, [R1+0x318] ;  /* 0x0003180001197983 */ /* 0x000f280000100800 */
[----:B-1----:R-:W4:Y:S04]  /*1cdf0*/  LDL R0, [R1+0x2d0] ;  /* 0x0002d00001007983 */ /* 0x002f280000100800 */
[----:B------:R-:W-:Y:S04]  /*1ce00*/  @P4 STL [R1+0x508], R82 ;  /* 0x0005085201004387 */ /* 0x000fe80000100800 */
        /* <DEDUP_REMOVED lines=8> */
[----:B------:R0:W-:Y:S04]  /*1ce90*/  @P3 STL [R1+0x500], R92 ;  /* 0x0005005c01003387 */ /* 0x0001e80000100800 */
[----:B------:R-:W4:Y:S04]  /*1cea0*/  LDL R90, [R1+0x470] ;  /* 0x00047000015a7983 */ /* 0x000f280000100800 */
[----:B------:R-:W4:Y:S04]  /*1ceb0*/  LDL R47, [R1+0x2d4] ;  /* 0x0002d400012f7983 */ /* 0x000f280000100800 */
[----:B0-----:R-:W4:Y:S04]  /*1cec0*/  LDL R92, [R1+0x46c] ;  /* 0x00046c00015c7983 */ /* 0x001f280000100800 */
[----:B------:R-:W4:Y:S04]  /*1ced0*/  LDL R91, [R1+0x2d8] ;  /* 0x0002d800015b7983 */ /* 0x000f280000100800 */
[----:B------:R-:W4:Y:S04]  /*1cee0*/  LDL R27, [R1+0x4a0] ;  /* 0x0004a000011b7983 */ /* 0x000f280000100800 */
[----:B------:R-:W4:Y:S04]  /*1cef0*/  LDL R83, [R1+0x4a4] ;  /* 0x0004a40001537983 */ /* 0x000f280000100800 */
[----:B------:R-:W4:Y:S04]  /*1cf00*/  LDL R82, [R1+0x4f8] ;  /* 0x0004f80001527983 */ /* 0x000f280000100800 */
[----:B---3--:R-:W-:Y:S04]  /*1cf10*/  @P6 STL [R1+0x510], R61 ;  /* 0x0005103d01006387 */ /* 0x008fe80000100800 */
[----:B------:R-:W3:Y:S04]  /*1cf20*/  @P2 LDG.E.U16 R21, desc[UR24][R8.64] ;  /* 0x0000001808152981 */ /* 0x000ee8000c1e1500 */
[----:B--2---:R0:W-:Y:S04]  /*1cf30*/  @P3 STL [R1+0x4fc], R20 ;  /* 0x0004fc1401003387 */ /* 0x0041e80000100800 */
[----:B0-----:R-:W2:Y:S04]  /*1cf40*/  LDL R20, [R1+0x4f4] ;  /* 0x0004f40001147983 */ /* 0x001ea80000100800 */
[----:B------:R-:W-:Y:S04]  /*1cf50*/  @P6 STL [R1+0x50c], R60 ;  /* 0x00050c3c01006387 */ /* 0x000fe80000100800 */
[----:B------:R-:W2:Y:S04]  /*1cf60*/  LDL.LU R9, [R1+0x358] ;  /* 0x0003580001097983 */ /* 0x000ea80000300800 */
[----:B------:R-:W2:Y:S01]  /*1cf70*/  LDL.LU R8, [R1+0x360] ;  /* 0x0003600001087983 */ /* 0x000ea20000300800 */
[----:B------:R-:W-:Y:S01]  /*1cf80*/  ISETP.GT.AND P5, PT, R50, 0x19, PT ;  /* 0x000000193200780c */ /* 0x000fe20003fa4270 */
[----:B----4-:R-:W-:-:S02]  /*1cf90*/  IMAD.MOV.U32 R81, RZ, RZ, R19 ;  /* 0x000000ffff517224 */ /* 0x010fc400078e0013 */
[----:B------:R-:W-:Y:S02]  /*1cfa0*/  IMAD.MOV.U32 R80, RZ, RZ, R18 ;  /* 0x000000ffff507224 */ /* 0x000fe400078e0012 */
[----:B------:R-:W-:-:S03]  /*1cfb0*/  IMAD.MOV.U32 R19, RZ, RZ, R17 ;  /* 0x000000ffff137224 */ /* 0x000fc600078e0011 */
[----:B------:R-:W4:Y:S01]  /*1cfc0*/  @P2 LDG.E.U16 R0, desc[UR24][R80.64] ;  /* 0x0000001850002981 */ /* 0x000f22000c1e1500 */
[----:B------:R-:W-:Y:S02]  /*1cfd0*/  IMAD.MOV.U32 R18, RZ, RZ, R16 ;  /* 0x000000ffff127224 */ /* 0x000fe400078e0010 */
[----:B------:R-:W-:Y:S02]  /*1cfe0*/  IMAD.MOV.U32 R17, RZ, RZ, R11 ;  /* 0x000000ffff117224 */ /* 0x000fe400078e000b */
[----:B------:R-:W-:Y:S02]  /*1cff0*/  IMAD.MOV.U32 R16, RZ, RZ, R10 ;  /* 0x000000ffff107224 */ /* 0x000fe400078e000a */
[----:B------:R-:W-:Y:S02]  /*1d000*/  IMAD.MOV.U32 R11, RZ, RZ, R7 ;  /* 0x000000ffff0b7224 */ /* 0x000fe400078e0007 */
[----:B------:R-:W-:-:S05]  /*1d010*/  IMAD.MOV.U32 R10, RZ, RZ, R6 ;  /* 0x000000ffff0a7224 */ /* 0x000fca00078e0006 */
[----:B------:R-:W4:Y:S04]  /*1d020*/  @P5 LDG.E.U16 R25, desc[UR24][R10.64] ;  /* 0x000000180a195981 */ /* 0x000f28000c1e1500 */
[----:B--2---:R-:W2:Y:S01]  /*1d030*/  @P5 LDG.E.U16 R24, desc[UR24][R8.64] ;  /* 0x0000001808185981 */ /* 0x004ea2000c1e1500 */
[C---:B------:R-:W-:Y:S02]  /*1d040*/  ISETP.GT.AND P4, PT, R50.reuse, 0x1a, PT ;  /* 0x0000001a3200780c */ /* 0x040fe40003f84270 */
[C---:B------:R-:W-:Y:S01]  /*1d050*/  ISETP.GT.AND P3, PT, R50.reuse, 0x28, PT ;  /* 0x000000283200780c */ /* 0x040fe20003f64270 */
[----:B------:R-:W-:Y:S04]  /*1d060*/  STL.64 [R1+0xa8], R80 ;  /* 0x0000a85001007387 */ /* 0x000fe80000100a00 */
[----:B------:R-:W2:Y:S04]  /*1d070*/  LDL.LU R35, [R1+0x384] ;  /* 0x0003840001237983 */ /* 0x000ea80000300800 */
[----:B------:R-:W-:Y:S04]  /*1d080*/  STL.64 [R1+0x108], R18 ;  /* 0x0001081201007387 */ /* 0x000fe80000100a00 */
[----:B------:R-:W-:Y:S04]  /*1d090*/  STL.64 [R1+0x110], R16 ;  /* 0x0001101001007387 */ /* 0x000fe80000100a00 */
[----:B------:R-:W-:Y:S04]  /*1d0a0*/  STL.64 [R1+0x118], R10 ;  /* 0x0001180a01007387 */ /* 0x000fe80000100a00 */
[----:B------:R-:W2:Y:S04]  /*1d0b0*/  LDL.LU R34, [R1+0x3bc] ;  /* 0x0003bc0001227983 */ /* 0x000ea80000300800 */
[----:B------:R-:W2:Y:S04]  /*1d0c0*/  @P4 LDG.E.U16 R92, desc[UR24][R16.64] ;  /* 0x00000018105c4981 */ /* 0x000ea8000c1e1500 */
[----:B------:R-:W2:Y:S04]  /*1d0d0*/  LDL.LU R7, [R1+0x36c] ;  /* 0x00036c0001077983 */ /* 0x000ea80000300800 */
[----:B------:R-:W2:Y:S04]  /*1d0e0*/  LDL.LU R6, [R1+0x394] ;  /* 0x0003940001067983 */ /* 0x000ea80000300800 */
[----:B------:R-:W2:Y:S04]  /*1d0f0*/  LDL.LU R46, [R1+0x370] ;  /* 0x00037000012e7983 */ /* 0x000ea80000300800 */
[----:B---3--:R0:W-:Y:S04]  /*1d100*/  @P2 STL [R1+0x2cc], R21 ;  /* 0x0002cc1501002387 */ /* 0x0081e80000100800 */
[----:B------:R-:W3:Y:S04]  /*1d110*/  @P3 LDG.E.U16 R47, desc[UR24][R12.64] ;  /* 0x000000180c2f3981 */ /* 0x000ee8000c1e1500 */
[----:B------:R-:W3:Y:S04]  /*1d120*/  @P4 LDG.E.U16 R90, desc[UR24][R18.64] ;  /* 0x00000018125a4981 */ /* 0x000ee8000c1e1500 */
[----:B0-----:R-:W3:Y:S04]  /*1d130*/  LDL.LU R21, [R1+0x398] ;  /* 0x0003980001157983 */ /* 0x001ee80000300800 */
[----:B------:R-:W3:Y:S04]  /*1d140*/  LDL.LU R61, [R1+0x374] ;  /* 0x00037400013d7983 */ /* 0x000ee80000300800 */
[----:B------:R-:W3:Y:S04]  /*1d150*/  LDL.LU R60, [R1+0x37c] ;  /* 0x00037c00013c7983 */ /* 0x000ee80000300800 */
[----:B------:R-:W3:Y:S04]  /*1d160*/  LDL.LU.64 R80, [R1+0xe38] ;  /* 0x000e380001507983 */ /* 0x000ee80000300a00 */
[----:B----4-:R0:W-:Y:S04]  /*1d170*/  @P2 STL [R1+0x2d0], R0 ;  /* 0x0002d00001002387 */ /* 0x0101e80000100800 */
[----:B------:R-:W4:Y:S04]  /*1d180*/  @P3 LDG.E.U16 R91, desc[UR24][R14.64] ;  /* 0x000000180e5b3981 */ /* 0x000f28000c1e1500 */
[----:B0-----:R-:W4:Y:S04]  /*1d190*/  LDL.LU R0, [R1+0xe30] ;  /* 0x000e300001007983 */ /* 0x001f280000300800 */
[----:B------:R0:W-:Y:S04]  /*1d1a0*/  STL.64 [R1+0x120], R8 ;  /* 0x0001200801007387 */ /* 0x0001e80000100a00 */
[----:B0-----:R-:W4:Y:S04]  /*1d1b0*/  LDL.LU.64 R8, [R1+0xe28] ;  /* 0x000e280001087983 */ /* 0x001f280000300a00 */
[----:B------:R-:W4:Y:S04]  /*1d1c0*/  LDL.LU.64 R10, [R1+0xe20] ;  /* 0x000e2000010a7983 */ /* 0x000f280000300a00 */
[----:B------:R0:W-:Y:S04]  /*1d1d0*/  @P5 STL [R1+0x318], R25 ;  /* 0x0003181901005387 */ /* 0x0001e80000100800 */
[----:B0-----:R-:W4:Y:S04]  /*1d1e0*/  LDL.LU R25, [R1+0x378] ;  /* 0x0003780001197983 */ /* 0x001f280000300800 */
[----:B--2---:R0:W-:Y:S04]  /*1d1f0*/  @P5 STL [R1+0x314], R24 ;  /* 0x0003141801005387 */ /* 0x0041e80000100800 */
[----:B0-----:R-:W2:Y:S04]  /*1d200*/  LDL.LU R24, [R1+0x380] ;  /* 0x0003800001187983 */ /* 0x001ea80000300800 */
[----:B------:R-:W2:Y:S01]  /*1d210*/  LDL.LU.64 R16, [R1+0xe18] ;  /* 0x000e180001107983 */ /* 0x000ea20000300a00 */
[----:B------:R-:W-:-:S03]  /*1d220*/  ISETP.GT.AND P2, PT, R50, 0x1b, PT ;  /* 0x0000001b3200780c */ /* 0x000fc60003f44270 */
[----:B------:R0:W-:Y:S04]  /*1d230*/  @P4 STL [R1+0x46c], R92 ;  /* 0x00046c5c01004387 */ /* 0x0001e80000100800 */
[----:B0-----:R-:W2:Y:S04]  /*1d240*/  LDL.LU R92, [R1+0xe10] ;  /* 0x000e1000015c7983 */ /* 0x001ea80000300800 */
[----:B------:R-:W2:Y:S04]  /*1d250*/  LDL.LU.64 R18, [R1+0xe08] ;  /* 0x000e080001127983 */ /* 0x000ea80000300a00 */
[----:B------:R-:W2:Y:S04]  /*1d260*/  LDL.LU.64 R12, [R1+0xe00] ;  /* 0x000e0000010c7983 */ /* 0x000ea80000300a00 */
[----:B---3--:R0:W-:Y:S02]  /*1d270*/  @P3 STL [R1+0x2d4], R47 ;  /* 0x0002d42f01003387 */ /* 0x0081e40000100800 */
[----:B0-----:R-:W-:-:S02]  /*1d280*/  IMAD.MOV.U32 R47, RZ, RZ, R46 ;  /* 0x000000ffff2f7224 */ /* 0x001fc400078e002e */
[----:B------:R-:W-:Y:S02]  /*1d290*/  IMAD.MOV.U32 R46, RZ, RZ, R21 ;  /* 0x000000ffff2e7224 */ /* 0x000fe400078e0015 */
[----:B------:R-:W3:Y:S04]  /*1d2a0*/  LDL R21, [R1+0x4f0] ;  /* 0x0004f00001157983 */ /* 0x000ee80000100800 */
[----:B------:R-:W-:Y:S04]  /*1d2b0*/  STL.64 [R1+0xe8], R6 ;  /* 0x0000e80601007387 */ /* 0x000fe80000100a00 */
[----:B------:R-:W-:Y:S04]  /*1d2c0*/  STL.64 [R1+0xf0], R46 ;  /* 0x0000f02e01007387 */ /* 0x000fe80000100a00 */
[----:B------:R-:W-:Y:S01]  /*1d2d0*/  STL.64 [R1+0xc8], R34 ;  /* 0x0000c82201007387 */ /* 0x000fe20000100a00 */
[----:B------:R-:W-:-:S03]  /*1d2e0*/  ISETP.GT.AND P5, PT, R50, 0x1c, PT ;  /* 0x0000001c3200780c */ /* 0x000fc60003fa4270 */
[----:B------:R-:W-:Y:S04]  /*1d2f0*/  STL.64 [R1+0xf8], R60 ;  /* 0x0000f83c01007387 */ /* 0x000fe80000100a00 */
[----:B------:R-:W-:Y:S04]  /*1d300*/  @P4 STL [R1+0x470], R90 ;  /* 0x0004705a01004387 */ /* 0x000fe80000100800 */
[----:B------:R-:W3:Y:S04]  /*1d310*/  LDL.LU.64 R14, [R1+0xdf8] ;  /* 0x000df800010e7983 */ /* 0x000ee80000300a00 */
[----:B----4-:R0:W-:Y:S04]  /*1d320*/  @P3 STL [R1+0x2d8], R91 ;  /* 0x0002d85b01003387 */ /* 0x0101e80000100800 */
[----:B------:R-:W4:Y:S04]  /*1d330*/  @P2 LDG.E.U16 R83, desc[UR24][R60.64] ;  /* 0x000000183c532981 */ /* 0x000f28000c1e1500 */
[----:B------:R-:W3:Y:S04]  /*1d340*/  @P5 LDG.E.U16 R20, desc[UR24][R6.64] ;  /* 0x0000001806145981 */ /* 0x000ee8000c1e1500 */
[----:B------:R-:W3:Y:S01]  /*1d350*/  @P5 LDG.E.U16 R82, desc[UR24][R46.64] ;  /* 0x000000182e525981 */ /* 0x000ee2000c1e1500 */
[----:B0-----:R-:W-:-:S03]  /*1d360*/  IMAD.MOV.U32 R91, RZ, RZ, R25 ;  /* 0x000000ffff5b7224 */ /* 0x001fc600078e0019 */
[----:B------:R-:W3:Y:S01]  /*1d370*/  LDL R25, [R1+0x2e0] ;  /* 0x0002e00001197983 */ /* 0x000ee20000100800 */
[----:B--2---:R-:W-:-:S05]  /*1d380*/  IMAD.MOV.U32 R90, RZ, RZ, R24 ;  /* 0x000000ffff5a7224 */ /* 0x004fca00078e0018 */
[----:B------:R-:W2:Y:S04]  /*1d390*/  @P2 LDG.E.U16 R27, desc[UR24][R90.64] ;  /* 0x000000185a1b2981 */ /* 0x000ea8000c1e1500 */
[----:B------:R-:W-:Y:S04]  /*1d3a0*/  STL.64 [R1+0x100], R90 ;  /* 0x0001005a01007387 */ /* 0x000fe80000100a00 */
[----:B----4-:R-:W-:Y:S04]  /*1d3b0*/  @P2 STL [R1+0x4a4], R83 ;  /* 0x0004a45301002387 */ /* 0x010fe80000100800 */
[----:B--2---:R0:W-:Y:S04]  /*1d3c0*/  @P2 STL [R1+0x4a0], R27 ;  /* 0x0004a01b01002387 */ /* 0x0041e80000100800 */
[----:B------:R-:W2:Y:S04]  /*1d3d0*/  LDL.LU R47, [R1+0x388] ;  /* 0x00038800012f7983 */ /* 0x000ea80000300800 */
[----:B------:R-:W2:Y:S04]  /*1d3e0*/  LDL.LU R46, [R1+0x3c0] ;  /* 0x0003c000012e7983 */ /* 0x000ea80000300800 */
[----:B------:R-:W4:Y:S04]  /*1d3f0*/  LDL.LU R6, [R1+0x39c] ;  /* 0x00039c0001067983 */ /* 0x000f280000300800 */
[----:B0-----:R-:W4:Y:S04]  /*1d400*/  LDL R27, [R1+0x4ec] ;  /* 0x0004ec00011b7983 */ /* 0x001f280000100800 */
[----:B------:R-:W4:Y:S04]  /*1d410*/  LDL.LU R7, [R1+0x38c] ;  /* 0x00038c0001077983 */ /* 0x000f280000300800 */
[----:B------:R-:W2:Y:S04]  /*1d420*/  LDL.LU R24, [R1+0x390] ;  /* 0x0003900001187983 */ /* 0x000ea80000300800 */
[----:B---3--:R0:W-:Y:S04]  /*1d430*/  @P5 STL [R1+0x4f4], R20 ;  /* 0x0004f41401005387 */ /* 0x0081e80000100800 */
[----:B0-----:R-:W3:Y:S01]  /*1d440*/  LDL.LU R20, [R1+0x3a0] ;  /* 0x0003a00001147983 */ /* 0x001ee20000300800 */
[----:B------:R-:W-:-:S02]  /*1d450*/  ISETP.GT.AND P6, PT, R50, 0x30, PT ;  /* 0x000000303200780c */ /* 0x000fc40003fc4270 */
[C---:B------:R-:W-:Y:S01]  /*1d460*/  ISETP.GT.AND P4, PT, R50.reuse, 0x1d, PT ;  /* 0x0000001d3200780c */ /* 0x040fe20003f84270 */
[----:B------:R-:W4:Y:S04]  /*1d470*/  LDL R60, [R1+0x4e4] ;  /* 0x0004e400013c7983 */ /* 0x000f280000100800 */
[----:B------:R-:W4:Y:S01]  /*1d480*/  LDL R61, [R1+0x4e8] ;  /* 0x0004e800013d7983 */ /* 0x000f220000100800 */
[----:B------:R-:W-:-:S03]  /*1d490*/  ISETP.GT.AND P2, PT, R50, 0x1e, PT ;  /* 0x0000001e3200780c */ /* 0x000fc60003f44270 */
[----:B------:R-:W4:Y:S04]  /*1d4a0*/  LDL R83, [R1+0x2e4] ;  /* 0x0002e40001537983 */ /* 0x000f280000100800 */
[----:B------:R-:W4:Y:S04]  /*1d4b0*/  @P6 LDG.E.U16 R92, desc[UR24][R8.64] ;  /* 0x00000018085c6981 */ /* 0x000f28000c1e1500 */
[----:B------:R-:W4:Y:S01]  /*1d4c0*/  @P6 LDG.E.U16 R25, desc[UR24][R10.64] ;  /* 0x000000180a196981 */ /* 0x000f22000c1e1500 */
[----:B--2---:R-:W-:Y:S02]  /*1d4d0*/  IMAD.MOV.U32 R91, RZ, RZ, R24 ;  /* 0x000000ffff5b7224 */ /* 0x004fe400078e0018 */
[----:B---3--:R-:W-:Y:S01]  /*1d4e0*/  IMAD.MOV.U32 R90, RZ, RZ, R20 ;  /* 0x000000ffff5a7224 */ /* 0x008fe200078e0014 */
[----:B----4-:R-:W2:Y:S04]  /*1d4f0*/  @P4 LDG.E.U16 R27, desc[UR24][R6.64] ;  /* 0x00000018061b4981 */ /* 0x010ea8000c1e1500 */
[----:B------:R-:W3:Y:S04]  /*1d500*/  @P4 LDG.E.U16 R21, desc[UR24][R90.64] ;  /* 0x000000185a154981 */ /* 0x000ee8000c1e1500 */
[----:B------:R-:W-:Y:S04]  /*1d510*/  STL [R1+0xa60], R8 ;  /* 0x000a600801007387 */ /* 0x000fe80000100800 */
[----:B------:R-:W-:Y:S04]  /*1d520*/  STL [R1+0xb70], R8 ;  /* 0x000b700801007387 */ /* 0x000fe80000100800 */
[----:B------:R-:W-:Y:S04]  /*1d530*/  STL [R1+0xcf0], R8 ;  /* 0x000cf00801007387 */ /* 0x000fe80000100800 */
[----:B------:R-:W-:Y:S04]  /*1d540*/  STL [R1+0xa5c], R9 ;  /* 0x000a5c0901007387 */ /* 0x000fe80000100800 */
[----:B------:R-:W-:Y:S04]  /*1d550*/  STL [R1+0xb74], R9 ;  /* 0x000b740901007387 */ /* 0x000fe80000100800 */
[----:B------:R-:W-:Y:S04]  /*1d560*/  STL [R1+0xcf4], R9 ;  /* 0x000cf40901007387 */ /* 0x000fe80000100800 */
[----:B------:R0:W-:Y:S04]  /*1d570*/  @P5 STL [R1+0x4f8], R82 ;  /* 0x0004f85201005387 */ /* 0x0001e80000100800 */
[----:B------:R-:W4:Y:S04]  /*1d580*/  @P2 LDG.E.U16 R60, desc[UR24][R34.64] ;  /* 0x00000018223c2981 */ /* 0x000f28000c1e1500 */
[----:B------:R-:W2:Y:S04]  /*1d590*/  @P2 LDG.E.U16 R61, desc[UR24][R46.64] ;  /* 0x000000182e3d2981 */ /* 0x000ea8000c1e1500 */
[----:B0-----:R-:W2:Y:S04]  /*1d5a0*/  LDL R82, [R1+0x4e0] ;  /* 0x0004e00001527983 */ /* 0x001ea80000100800 */
[----:B------:R0:W-:Y:S04]  /*1d5b0*/  STL [R1+0x2dc], R92 ;  /* 0x0002dc5c01007387 */ /* 0x0001e80000100800 */
[----:B0-----:R-:W2:Y:S04]  /*1d5c0*/  LDL R92, [R1+0x4dc] ;  /* 0x0004dc00015c7983 */ /* 0x001ea80000100800 */
[----:B------:R-:W-:Y:S04]  /*1d5d0*/  STL.64 [R1+0xd0], R46 ;  /* 0x0000d02e01007387 */ /* 0x000fe80000100a00 */
[----:B------:R-:W-:Y:S04]  /*1d5e0*/  STL.64 [R1+0xe0], R90 ;  /* 0x0000e05a01007387 */ /* 0x000fe80000100a00 */
[----:B---3--:R0:W-:Y:S04]  /*1d5f0*/  @P4 STL [R1+0x4f0], R21 ;  /* 0x0004f01501004387 */ /* 0x0081e80000100800 */
[----:B0-----:R-:W3:Y:S04]  /*1d600*/  LDL.LU R21, [R1+0x3a8] ;  /* 0x0003a80001157983 */ /* 0x001ee80000300800 */
[----:B------:R-:W-:Y:S04]  /*1d610*/  STL.64 [R1+0xd8], R6 ;  /* 0x0000d80601007387 */ /* 0x000fe80000100a00 */
[----:B------:R-:W3:Y:S04]  /*1d620*/  LDL.LU R20, [R1+0x3b4] ;  /* 0x0003b40001147983 */ /* 0x000ee80000300800 */
[----:B------:R-:W3:Y:S04]  /*1d630*/  LDL.LU R90, [R1+0x474] ;  /* 0x00047400015a7983 */ /* 0x000ee80000300800 */
[----:B------:R-:W3:Y:S04]  /*1d640*/  LDL.LU R91, [R1+0x478] ;  /* 0x00047800015b7983 */ /* 0x000ee80000300800 */
[----:B------:R-:W-:Y:S04]  /*1d650*/  STL [R1+0xa68], R10 ;  /* 0x000a680a01007387 */ /* 0x000fe80000100800 */
[----:B------:R-:W-:Y:S04]  /*1d660*/  STL [R1+0xb78], R10 ;  /* 0x000b780a01007387 */ /* 0x000fe80000100800 */
[----:B------:R-:W-:Y:S04]  /*1d670*/  STL [R1+0xcf8], R10 ;  /* 0x000cf80a01007387 */ /* 0x000fe80000100800 */
[----:B------:R-:W-:Y:S04]  /*1d680*/  STL [R1+0xa64], R11 ;  /* 0x000a640b01007387 */ /* 0x000fe80000100800 */
[----:B------:R-:W-:Y:S04]  /*1d690*/  STL [R1+0xb7c], R11 ;  /* 0x000b7c0b01007387 */ /* 0x000fe80000100800 */
[----:B------:R-:W-:Y:S04]  /*1d6a0*/  STL [R1+0xcfc], R11 ;  /* 0x000cfc0b01007387 */ /* 0x000fe80000100800 */
[----:B------:R0:W-:Y:S04]  /*1d6b0*/  @P6 STL [R1+0x2e0], R25 ;  /* 0x0002e01901006387 */ /* 0x0001e80000100800 */
[----:B0-----:R-:W3:Y:S04]  /*1d6c0*/  LDL.LU R25, [R1+0x3ac] ;  /* 0x0003ac0001197983 */ /* 0x001ee80000300800 */
[----:B------:R-:W3:Y:S01]  /*1d6d0*/  LDL.LU R24, [R1+0x3b8] ;  /* 0x0003b80001187983 */ /* 0x000ee20000300800 */
[----:B------:R-:W-:-:S03]  /*1d6e0*/  ISETP.GT.AND P5, PT, R50, 0x1f, PT ;  /* 0x0000001f3200780c */ /* 0x000fc60003fa4270 */
[----:B------:R-:W3:Y:S04]  /*1d6f0*/  LDL.LU R7, [R1+0x3b0] ;  /* 0x0003b00001077983 */ /* 0x000ee80000300800 */
[----:B------:R-:W3:Y:S04]  /*1d700*/  LDL.LU R6, [R1+0x3c8] ;  /* 0x0003c80001067983 */ /* 0x000ee80000300800 */
[----:B--2---:R-:W-:Y:S01]  /*1d710*/  @P4 STL [R1+0x4ec], R27 ;  /* 0x0004ec1b01004387 */ /* 0x004fe20000100800 */
[----:B------:R-:W-:-:S03]  /*1d720*/  ISETP.GT.AND P3, PT, R50, 0x38, PT ;  /* 0x000000383200780c */ /* 0x000fc60003f64270 */
[----:B----4-:R-:W-:Y:S04]  /*1d730*/  @P2 STL [R1+0x4e4], R60 ;  /* 0x0004e43c01002387 */ /* 0x010fe80000100800 */
[----:B------:R-:W-:Y:S04]  /*1d740*/  @P2 STL [R1+0x4e8], R61 ;  /* 0x0004e83d01002387 */ /* 0x000fe80000100800 */
[----:B------:R-:W2:Y:S04]  /*1d750*/  LDL R35, [R1+0x31c] ;  /* 0x00031c0001237983 */ /* 0x000ea80000100800 */
[----:B------:R-:W4:Y:S04]  /*1d760*/  @P3 LDG.E.U16 R83, desc[UR24][R12.64] ;  /* 0x000000180c533981 */ /* 0x000f28000c1e1500 */
[----:B------:R-:W4:Y:S04]  /*1d770*/  @P3 LDG.E.U16 R0, desc[UR24][R14.64] ;  /* 0x000000180e003981 */ /* 0x000f28000c1e1500 */
[----:B---3--:R-:W3:Y:S04]  /*1d780*/  @P5 LDG.E.U16 R92, desc[UR24][R20.64] ;  /* 0x00000018145c5981 */ /* 0x008ee8000c1e1500 */
[----:B------:R-:W4:Y:S01]  /*1d790*/  @P5 LDG.E.U16 R82, desc[UR24][R24.64] ;  /* 0x0000001818525981 */ /* 0x000f22000c1e1500 */
[----:B------:R-:W-:-:S03]  /*1d7a0*/  ISETP.GT.AND P4, PT, R50, 0x21, PT ;  /* 0x000000213200780c */ /* 0x000fc60003f84270 */
[----:B------:R-:W-:Y:S04]  /*1d7b0*/  STL [R1+0xa70], R12 ;  /* 0x000a700c01007387 */ /* 0x000fe80000100800 */
[----:B------:R-:W-:Y:S04]  /*1d7c0*/  STL.64 [R1+0xb8], R20 ;  /* 0x0000b81401007387 */ /* 0x000fe80000100a00 */
[----:B------:R-:W-:Y:S04]  /*1d7d0*/  STL [R1+0xb80], R12 ;  /* 0x000b800c01007387 */ /* 0x000fe80000100800 */
[----:B------:R-:W-:Y:S04]  /*1d7e0*/  STL [R1+0xd00], R12 ;  /* 0x000d000c01007387 */ /* 0x000fe80000100800 */
[----:B------:R-:W-:Y:S04]  /*1d7f0*/  STL [R1+0xa6c], R13 ;  /* 0x000a6c0d01007387 */ /* 0x000fe80000100800 */
[----:B--2---:R-:W2:Y:S04]  /*1d800*/  @P4 LDG.E.U16 R35, desc[UR24][R6.64] ;  /* 0x0000001806234981 */ /* 0x004ea8000c1e1500 */
[----:B------:R-:W-:Y:S04]  /*1d810*/  STL [R1+0xb84], R13 ;  /* 0x000b840d01007387 */ /* 0x000fe80000100800 */
[----:B------:R0:W-:Y:S04]  /*1d820*/  STL [R1+0xd04], R13 ;  /* 0x000d040d01007387 */ /* 0x0001e80000100800 */
[----:B------:R-:W-:Y:S04]  /*1d830*/  STL.64 [R1+0xc0], R24 ;  /* 0x0000c01801007387 */ /* 0x000fe80000100a00 */
[----:B0-----:R-:W2:Y:S04]  /*1d840*/  LDL.LU R13, [R1+0x324] ;  /* 0x00032400010d7983 */ /* 0x001ea80000300800 */
[----:B------:R-:W2:Y:S04]  /*1d850*/  LDL.LU R12, [R1+0x328] ;  /* 0x00032800010c7983 */ /* 0x000ea80000300800 */
[----:B---3--:R-:W-:Y:S04]  /*1d860*/  @P5 STL [R1+0x4dc], R92 ;  /* 0x0004dc5c01005387 */ /* 0x008fe80000100800 */
[----:B----4-:R0:W-:Y:S04]  /*1d870*/  @P5 STL [R1+0x4e0], R82 ;  /* 0x0004e05201005387 */ /* 0x0101e80000100800 */
[----:B------:R-:W-:Y:S04]  /*1d880*/  STL.64 [R1+0xa0], R6 ;  /* 0x0000a00601007387 */ /* 0x000fe80000100a00 */
[----:B------:R-:W3:Y:S04]  /*1d890*/  LDL.LU R21, [R1+0x3d4] ;  /* 0x0003d40001157983 */ /* 0x000ee80000300800 */
[----:B------:R-:W4:Y:S04]  /*1d8a0*/  LDL.LU R20, [R1+0x3f4] ;  /* 0x0003f40001147983 */ /* 0x000f280000300800 */
[----:B------:R-:W3:Y:S04]  /*1d8b0*/  LDL R27, [R1+0x4a8] ;  /* 0x0004a800011b7983 */ /* 0x000ee80000100800 */
[----:B------:R-:W3:Y:S04]  /*1d8c0*/  LDL R46, [R1+0x4ac] ;  /* 0x0004ac00012e7983 */ /* 0x000ee80000100800 */
[----:B------:R-:W3:Y:S04]  /*1d8d0*/  LDL R47, [R1+0x4d8] ;  /* 0x0004d800012f7983 */ /* 0x000ee80000100800 */
[----:B------:R-:W3:Y:S04]  /*1d8e0*/  LDL R60, [R1+0x4d4] ;  /* 0x0004d400013c7983 */ /* 0x000ee80000100800 */
[----:B------:R-:W3:Y:S04]  /*1d8f0*/  LDL R61, [R1+0x4d0] ;  /* 0x0004d000013d7983 */ /* 0x000ee80000100800 */
[----:B0-----:R-:W3:Y:S04]  /*1d900*/  LDL R82, [R1+0x4cc] ;  /* 0x0004cc0001527983 */ /* 0x001ee80000100800 */
[----:B------:R0:W-:Y:S04]  /*1d910*/  @P3 STL [R1+0x2e4], R83 ;  /* 0x0002e45301003387 */ /* 0x0001e80000100800 */
[----:B------:R-:W3:Y:S04]  /*1d920*/  LDL R92, [R1+0x4c4] ;  /* 0x0004c400015c7983 */ /* 0x000ee80000100800 */
[----:B0-----:R-:W3:Y:S04]  /*1d930*/  LDL R83, [R1+0x4c8] ;  /* 0x0004c80001537983 */ /* 0x001ee80000100800 */
[----:B------:R0:W-:Y:S04]  /*1d940*/  STL [R1+0x2e8], R0 ;  /* 0x0002e80001007387 */ /* 0x0001e80000100800 */
[----:B0-----:R-:W3:Y:S04]  /*1d950*/  LDL R0, [R1+0x4c0] ;  /* 0x0004c00001007983 */ /* 0x001ee80000100800 */
[----:B------:R-:W-:Y:S04]  /*1d960*/  STL [R1+0xa78], R14 ;  /* 0x000a780e01007387 */ /* 0x000fe80000100800 */
[----:B------:R-:W-:Y:S04]  /*1d970*/  STL [R1+0xb88], R14 ;  /* 0x000b880e01007387 */ /* 0x000fe80000100800 */
[----:B------:R0:W-:Y:S04]  /*1d980*/  STL [R1+0xd08], R14 ;  /* 0x000d080e01007387 */ /* 0x0001e80000100800 */
[----:B0-----:R-:W3:Y:S04]  /*1d990*/  LDL.LU R14, [R1+0x320] ;  /* 0x00032000010e7983 */ /* 0x001ee80000300800 */
[----:B------:R-:W-:Y:S04]  /*1d9a0*/  STL [R1+0xa74], R15 ;  /* 0x000a740f01007387 */ /* 0x000fe80000100800 */
[----:B------:R-:W-:Y:S04]  /*1d9b0*/  STL [R1+0xb8c], R15 ;  /* 0x000b8c0f01007387 */ /* 0x000fe80000100800 */
[----:B--2---:R0:W-:Y:S01]  /*1d9c0*/  @P4 STL [R1+0x31c], R35 ;  /* 0x00031c2301004387 */ /* 0x0041e20000100800 */
[----:B------:R-:W-:-:S03]  /*1d9d0*/  ISETP.GT.AND P2, PT, R50, 0x22, PT ;  /* 0x000000223200780c */ /* 0x000fc60003f44270 */
[----:B0-----:R-:W2:Y:S04]  /*1d9e0*/  LDL.LU R35, [R1+0x3d8] ;  /* 0x0003d80001237983 */ /* 0x001ea80000300800 */
[----:B------:R-:W2:Y:S04]  /*1d9f0*/  LDL.LU R34, [R1+0x3f8] ;  /* 0x0003f80001227983 */ /* 0x000ea80000300800 */
[----:B------:R-:W2:Y:S04]  /*1da00*/  LDL.LU R25, [R1+0x3dc] ;  /* 0x0003dc0001197983 */ /* 0x000ea80000300800 */
[----:B------:R-:W2:Y:S04]  /*1da10*/  LDL.LU R24, [R1+0x3fc] ;  /* 0x0003fc0001187983 */ /* 0x000ea80000300800 */
[----:B------:R-:W2:Y:S04]  /*1da20*/  LDL.LU R7, [R1+0x47c] ;  /* 0x00047c0001077983 */ /* 0x000ea80000300800 */
[----:B------:R-:W2:Y:S04]  /*1da30*/  LDL.LU R6, [R1+0x480] ;  /* 0x0004800001067983 */ /* 0x000ea80000300800 */
[----:B------:R-:W2:Y:S04]  /*1da40*/  @P2 LDG.E.U16 R90, desc[UR24][R28.64] ;  /* 0x000000181c5a2981 */ /* 0x000ea8000c1e1500 */
[----:B------:R-:W2:Y:S04]  /*1da50*/  @P2 LDG.E.U16 R91, desc[UR24][R22.64] ;  /* 0x00000018165b2981 */ /* 0x000ea8000c1e1500 */
[----:B------:R-:W2:Y:S04]  /*1da60*/  LDL.LU R29, [R1+0x40c] ;  /* 0x00040c00011d7983 */ /* 0x000ea80000300800 */
[----:B------:R-:W2:Y:S04]  /*1da70*/  LDL.LU R28, [R1+0x9b8] ;  /* 0x0009b800011c7983 */ /* 0x000ea80000300800 */
[----:B------:R-:W2:Y:S04]  /*1da80*/  LDL.LU R23, [R1+0x410] ;  /* 0x0004100001177983 */ /* 0x000ea80000300800 */
[----:B---3--:R4:W3:Y:S02]  /*1da90*/  @P4 LDG.E.U16 R14, desc[UR24][R36.64] ;  /* 0x00000018240e4981 */ /* 0x0088e4000c1e1500 */
[----:B----4-:R-:W-:-:S02]  /*1daa0*/  IMAD.MOV.U32 R36, RZ, RZ, R20 ;  /* 0x000000ffff247224 */ /* 0x010fc400078e0014 */
[----:B------:R-:W-:-:S05]  /*1dab0*/  IMAD.MOV.U32 R37, RZ, RZ, R21 ;  /* 0x000000ffff257224 */ /* 0x000fca00078e0015 */
[----:B------:R-:W-:Y:S04]  /*1dac0*/  STL.64 [R1+0x70], R36 ;  /* 0x0000702401007387 */ /* 0x000fe80000100a00 */
[----:B------:R-:W4:Y:S04]  /*1dad0*/  LDL.LU R22, [R1+0x9c4] ;  /* 0x0009c40001167983 */ /* 0x000f280000300800 */
[----:B------:R-:W3:Y:S04]  /*1dae0*/  LDL.LU R21, [R1+0x414] ;  /* 0x0004140001157983 */ /* 0x000ee80000300800 */
[----:B------:R-:W3:Y:S01]  /*1daf0*/  LDL.LU R20, [R1+0x9c8] ;  /* 0x0009c80001147983 */ /* 0x000ee20000300800 */
[----:B------:R-:W-:-:S02]  /*1db00*/  ISETP.GT.AND P6, PT, R50, 0x23, PT ;  /* 0x000000233200780c */ /* 0x000fc40003fc4270 */
[C---:B------:R-:W-:Y:S02]  /*1db10*/  ISETP.GT.AND P5, PT, R50.reuse, 0x24, PT ;  /* 0x000000243200780c */ /* 0x040fe40003fa4270 */
[C---:B------:R-:W-:Y:S02]  /*1db20*/  ISETP.GT.AND P3, PT, R50.reuse, 0x25, PT ;  /* 0x000000253200780c */ /* 0x040fe40003f64270 */
[----:B------:R-:W-:-:S07]  /*1db30*/  ISETP.GT.AND P2, PT, R50, 0x26, PT ;  /* 0x000000263200780c */ /* 0x000fce0003f44270 */
[----:B--2---:R-:W2:Y:S04]  /*1db40*/  @P6 LDG.E.U16 R27, desc[UR24][R24.64] ;  /* 0x00000018181b6981 */ /* 0x004ea8000c1e1500 */
[----:B------:R-:W2:Y:S04]  /*1db50*/  @P6 LDG.E.U16 R46, desc[UR24][R34.64] ;  /* 0x00000018222e6981 */ /* 0x000ea8000c1e1500 */
[----:B------:R-:W4:Y:S01]  /*1db60*/  @P5 LDG.E.U16 R47, desc[UR24][R36.64] ;  /* 0x00000018242f5981 */ /* 0x000f22000c1e1500 */
[----:B------:R-:W-:-:S03]  /*1db70*/  ISETP.GT.AND P4, PT, R50, 0x27, PT ;  /* 0x000000273200780c */ /* 0x000fc60003f84270 */
[----:B------:R-:W4:Y:S04]  /*1db80*/  @P5 LDG.E.U16 R60, desc[UR24][R48.64] ;  /* 0x00000018303c5981 */ /* 0x000f28000c1e1500 */
[----:B------:R-:W4:Y:S04]  /*1db90*/  @P3 LDG.E.U16 R61, desc[UR24][R58.64] ;  /* 0x000000183a3d3981 */ /* 0x000f28000c1e1500 */
[----:B------:R-:W4:Y:S04]  /*1dba0*/  @P3 LDG.E.U16 R82, desc[UR24][R70.64] ;  /* 0x0000001846523981 */ /* 0x000f28000c1e1500 */
[----:B------:R-:W4:Y:S04]  /*1dbb0*/  @P2 LDG.E.U16 R83, desc[UR24][R72.64] ;  /* 0x0000001848532981 */ /* 0x000f28000c1e1500 */
[----:B------:R-:W4:Y:S04]  /*1dbc0*/  @P2 LDG.E.U16 R92, desc[UR24][R84.64] ;  /* 0x00000018545c2981 */ /* 0x000f28000c1e1500 */
[----:B---3--:R-:W3:Y:S04]  /*1dbd0*/  @P4 LDG.E.U16 R0, desc[UR24][R20.64] ;  /* 0x0000001814004981 */ /* 0x008ee8000c1e1500 */
[----:B------:R0:W-:Y:S04]  /*1dbe0*/  STL.64 [R1+0x80], R24 ;  /* 0x0000801801007387 */ /* 0x0001e80000100a00 */
[----:B0-----:R-:W3:Y:S04]  /*1dbf0*/  LDL.LU.64 R24, [R1+0xdf0] ;  /* 0x000df00001187983 */ /* 0x001ee80000300a00 */
[----:B--2---:R0:W-:Y:S04]  /*1dc00*/  @P6 STL [R1+0x4a8], R27 ;  /* 0x0004a81b01006387 */ /* 0x0041e80000100800 */
[----:B0-----:R-:W2:Y:S04]  /*1dc10*/  LDL.LU R27, [R1+0xde8] ;  /* 0x000de800011b7983 */ /* 0x001ea80000300800 */
[----:B------:R0:W-:Y:S04]  /*1dc20*/  STL.64 [R1+0x78], R34 ;  /* 0x0000782201007387 */ /* 0x0001e80000100a00 */
[----:B0-----:R-:W2:Y:S04]  /*1dc30*/  LDL.LU.64 R34, [R1+0xde0] ;  /* 0x000de00001227983 */ /* 0x001ea80000300a00 */
[----:B------:R0:W-:Y:S04]  /*1dc40*/  @P6 STL [R1+0x4ac], R46 ;  /* 0x0004ac2e01006387 */ /* 0x0001e80000100800 */
[----:B0-----:R-:W2:Y:S04]  /*1dc50*/  LDL.LU R46, [R1+0xdd8] ;  /* 0x000dd800012e7983 */ /* 0x001ea80000300800 */
[----:B------:R-:W2:Y:S04]  /*1dc60*/  LDL.LU.64 R36, [R1+0xdd0] ;  /* 0x000dd00001247983 */ /* 0x000ea80000300a00 */
[----:B----4-:R0:W-:Y:S04]  /*1dc70*/  @P5 STL [R1+0x4d8], R47 ;  /* 0x0004d82f01005387 */ /* 0x0101e80000100800 */
[----:B0-----:R-:W4:Y:S04]  /*1dc80*/  LDL.LU R47, [R1+0xdc8] ;  /* 0x000dc800012f7983 */ /* 0x001f280000300800 */
[----:B------:R-:W2:Y:S04]  /*1dc90*/  LDL.LU.64 R48, [R1+0xdc0] ;  /* 0x000dc00001307983 */ /* 0x000ea80000300a00 */
[----:B------:R0:W-:Y:S04]  /*1dca0*/  @P5 STL [R1+0x4d4], R60 ;  /* 0x0004d43c01005387 */ /* 0x0001e80000100800 */
[----:B0-----:R-:W2:Y:S04]  /*1dcb0*/  LDL.LU R60, [R1+0xdb8] ;  /* 0x000db800013c7983 */ /* 0x001ea80000300800 */
        /* <DEDUP_REMOVED lines=12> */
[----:B------:R0:W-:Y:S04]  /*1dd80*/  STL.64 [R1+0x40], R20 ;  /* 0x0000401401007387 */ /* 0x0001e80000100a00 */
[----:B0-----:R-:W2:Y:S04]  /*1dd90*/  LDL.LU.64 R20, [R1+0xd70] ;  /* 0x000d700001147983 */ /* 0x001ea80000300a00 */
[----:B---3--:R0:W-:Y:S04]  /*1dda0*/  @P4 STL [R1+0x4c0], R0 ;  /* 0x0004c00001004387 */ /* 0x0081e80000100800 */
[----:B0-----:R-:W3:Y:S01]  /*1ddb0*/  LDL.LU R0, [R1+0xd68] ;  /* 0x000d680001007983 */ /* 0x001ee20000300800 */
[----:B------:R-:W-:-:S02]  /*1ddc0*/  ISETP.GT.AND P5, PT, R50, 0x29, PT ;  /* 0x000000293200780c */ /* 0x000fc40003fa4270 */
[C---:B------:R-:W-:Y:S01]  /*1ddd0*/  ISETP.GT.AND P3, PT, R50.reuse, 0x2a, PT ;  /* 0x0000002a3200780c */ /* 0x040fe20003f64270 */
[----:B---3--:R-:W3:Y:S04]  /*1dde0*/  @P4 LDG.E.U16 R0, desc[UR24][R22.64] ;  /* 0x0000001816004981 */ /* 0x008ee8000c1e1500 */
[----:B------:R-:W-:Y:S04]  /*1ddf0*/  STL.64 [R1+0x20], R28 ;  /* 0x0000201c01007387 */ /* 0x000fe80000100a00 */
[----:B------:R0:W-:Y:S04]  /*1de00*/  STL.64 [R1+0x38], R22 ;  /* 0x0000381601007387 */ /* 0x0001e80000100a00 */
[----:B------:R-:W2:Y:S04]  /*1de10*/  @P5 LDG.E.U16 R13, desc[UR24][R28.64] ;  /* 0x000000181c0d5981 */ /* 0x000ea8000c1e1500 */
[----:B------:R-:W2:Y:S04]  /*1de20*/  @P5 LDG.E.U16 R12, desc[UR24][R30.64] ;  /* 0x000000181e0c5981 */ /* 0x000ea8000c1e1500 */
[----:B0-----:R-:W2:Y:S04]  /*1de30*/  LDL.LU.64 R22, [R1+0xd60] ;  /* 0x000d600001167983 */ /* 0x001ea80000300a00 */
[----:B------:R-:W2:Y:S04]  /*1de40*/  @P3 LDG.E.U16 R7, desc[UR24][R38.64] ;  /* 0x0000001826073981 */ /* 0x000ea8000c1e1500 */
[----:B------:R0:W2:Y:S04]  /*1de50*/  @P3 LDG.E.U16 R6, desc[UR24][R2.64] ;  /* 0x0000001802063981 */ /* 0x0000a8000c1e1500 */
[----:B---3--:R1:W-:Y:S04]  /*1de60*/  STL [R1+0x4bc], R0 ;  /* 0x0004bc0001007387 */ /* 0x0083e80000100800 */
[----:B-1----:R-:W3:Y:S04]  /*1de70*/  LDL.LU R0, [R1+0xd58] ;  /* 0x000d580001007983 */ /* 0x002ee80000300800 */
[----:B------:R-:W3:Y:S04]  /*1de80*/  LDL.LU.64 R28, [R1+0xd50] ;  /* 0x000d5000011c7983 */ /* 0x000ee80000300a00 */
[----:B------:R-:W3:Y:S04]  /*1de90*/  LDL.LU.64 R30, [R1+0xd48] ;  /* 0x000d4800011e7983 */ /* 0x000ee80000300a00 */
[----:B------:R-:W3:Y:S04]  /*1dea0*/  LDL.LU.64 R38, [R1+0xd40] ;  /* 0x000d400001267983 */ /* 0x000ee80000300a00 */
[----:B------:R-:W3:Y:S01]  /*1deb0*/  LDL.LU.64 R2, [R1+0xd38] ;  /* 0x000d380001027983 */ /* 0x000ee20000300a00 */
[----:B------:R-:W-:-:S02]  /*1dec0*/  ISETP.GT.AND P2, PT, R50, 0x2b, PT ;  /* 0x0000002b3200780c */ /* 0x000fc40003f44270 */
[----:B------:R-:W-:-:S11]  /*1ded0*/  ISETP.GT.AND P4, PT, R50, 0x2c, PT ;  /* 0x0000002c3200780c */ /* 0x000fd60003f84270 */
[----:B--2---:R-:W2:Y:S04]  /*1dee0*/  @P2 LDG.E.U16 R92, desc[UR24][R32.64] ;  /* 0x00000018205c2981 */ /* 0x004ea8000c1e1500 */
[----:B---3--:R-:W3:Y:S04]  /*1def0*/  @P2 LDG.E.U16 R2, desc[UR24][R40.64] ;  /* 0x0000001828022981 */ /* 0x008ee8000c1e1500 */
[----:B------:R-:W2:Y:S04]  /*1df00*/  LDL.LU.64 R40, [R1+0xd30] ;  /* 0x000d300001287983 */ /* 0x000ea80000300a00 */
[----:B---3--:R1:W-:Y:S04]  /*1df10*/  STL [R1+0x4b0], R2 ;  /* 0x0004b00201007387 */ /* 0x0083e80000100800 */
[----:B-1----:R-:W0:Y:S01]  /*1df20*/  LDL.LU R2, [R1+0xd28] ;  /* 0x000d280001027983 */ /* 0x002e220000300800 */
[----:B------:R-:W-:-:S06]  /*1df30*/  PRMT R0, RZ, 0x7610, R0 ;  /* 0x00007610ff007816 */ /* 0x000fcc0000000000 */
[----:B------:R-:W3:Y:S01]  /*1df40*/  @P4 LDG.E.U16 R0, desc[UR24][R42.64] ;  /* 0x000000182a004981 */ /* 0x000ee2000c1e1500 */
[----:B0-----:R-:W-:-:S06]  /*1df50*/  PRMT R2, RZ, 0x7610, R2 ;  /* 0x00007610ff027816 */ /* 0x001fcc0000000002 */
[----:B------:R-:W4:Y:S04]  /*1df60*/  @P4 LDG.E.U16 R2, desc[UR24][R44.64] ;  /* 0x000000182c024981 */ /* 0x000f28000c1e1500 */
[----:B--2---:R0:W-:Y:S04]  /*1df70*/  STL [R1+0x4b4], R92 ;  /* 0x0004b45c01007387 */ /* 0x0041e80000100800 */
[----:B0-----:R-:W2:Y:S04]  /*1df80*/  LDL.LU R92, [R1+0xd24] ;  /* 0x000d2400015c7983 */ /* 0x001ea80000300800 */
[----:B------:R-:W-:Y:S04]  /*1df90*/  STL [R1+0xa80], R32 ;  /* 0x000a802001007387 */ /* 0x000fe80000100800 */
[----:B------:R-:W-:Y:S04]  /*1dfa0*/  STL [R1+0xb90], R32 ;  /* 0x000b902001007387 */ /* 0x000fe80000100800 */
[----:B------:R-:W-:Y:S04]  /*1dfb0*/  STL [R1+0xa7c], R33 ;  /* 0x000a7c2101007387 */ /* 0x000fe80000100800 */
[----:B------:R-:W-:Y:S04]  /*1dfc0*/  STL [R1+0xb94], R33 ;  /* 0x000b942101007387 */ /* 0x000fe80000100800 */
[----:B---3--:R0:W-:Y:S04]  /*1dfd0*/  STL [R1+0x450], R0 ;  /* 0x0004500001007387 */ /* 0x0081e80000100800 */
[----:B0-----:R-:W3:Y:S04]  /*1dfe0*/  LDL.LU R0, [R1+0xd20] ;  /* 0x000d200001007983 */ /* 0x001ee80000300800 */
[----:B------:R-:W-:Y:S04]  /*1dff0*/  STL [R1+0xa88], R42 ;  /* 0x000a882a01007387 */ /* 0x000fe80000100800 */
[----:B------:R-:W-:Y:S04]  /*1e000*/  STL [R1+0xb98], R42 ;  /* 0x000b982a01007387 */ /* 0x000fe80000100800 */
[----:B------:R-:W-:Y:S04]  /*1e010*/  STL [R1+0xa84], R43 ;  /* 0x000a842b01007387 */ /* 0x000fe80000100800 */
[----:B------:R-:W-:Y:S04]  /*1e020*/  STL [R1+0xb9c], R43 ;  /* 0x000b9c2b01007387 */ /* 0x000fe80000100800 */
[----:B----4-:R0:W-:Y:S04]  /*1e030*/  STL [R1+0x44c], R2 ;  /* 0x00044c0201007387 */ /* 0x0101e80000100800 */
[----:B0-----:R-:W4:Y:S01]  /*1e040*/  LDL.LU R2, [R1+0xd1c] ;  /* 0x000d1c0001027983 */ /* 0x001f220000300800 */
[----:B------:R-:W-:-:S02]  /*1e050*/  ISETP.GT.AND P5, PT, R50, 0x2d, PT ;  /* 0x0000002d3200780c */ /* 0x000fc40003fa4270 */
[----:B----4-:R-:W-:-:S11]  /*1e060*/  PRMT R2, RZ, 0x7610, R2 ;  /* 0x00007610ff027816 */ /* 0x010fd60000000002 */
[----:B------:R-:W4:Y:S04]  /*1e070*/  @P5 LDG.E.U16 R2, desc[UR24][R54.64] ;  /* 0x0000001836025981 */ /* 0x000f28000c1e1500 */
[----:B------:R-:W-:Y:S04]  /*1e080*/  STL [R1+0xa90], R44 ;  /* 0x000a902c01007387 */ /* 0x000fe80000100800 */
[----:B------:R-:W-:Y:S04]  /*1e090*/  STL [R1+0xba0], R44 ;  /* 0x000ba02c01007387 */ /* 0x000fe80000100800 */
[----:B------:R-:W-:Y:S04]  /*1e0a0*/  STL [R1+0xa8c], R45 ;  /* 0x000a8c2d01007387 */ /* 0x000fe80000100800 */
[----:B------:R-:W-:Y:S01]  /*1e0b0*/  STL [R1+0xba4], R45 ;  /* 0x000ba42d01007387 */ /* 0x000fe20000100800 */
[----:B------:R-:W-:-:S02]  /*1e0c0*/  ISETP.GT.AND P3, PT, R50, 0x2e, PT ;  /* 0x0000002e3200780c */ /* 0x000fc40003f64270 */
[----:B------:R-:W-:Y:S02]  /*1e0d0*/  PRMT R89, RZ, 0x7610, R89 ;  /* 0x00007610ff597816 */ /* 0x000fe40000000059 */
[----:B------:R-:W-:Y:S02]  /*1e0e0*/  PRMT R88, RZ, 0x7610, R88 ;  /* 0x00007610ff587816 */ /* 0x000fe40000000058 */
[----:B------:R-:W-:Y:S02]  /*1e0f0*/  ISETP.GT.AND P2, PT, R50, 0x2f, PT ;  /* 0x0000002f3200780c */ /* 0x000fe40003f44270 */
[----:B------:R-:W2:Y:S01]  /*1e100*/  @P5 LDG.E.U16 R89, desc[UR24][R56.64] ;  /* 0x0000001838595981 */ /* 0x000ea2000c1e1500 */
[----:B------:R-:W-:-:S04]  /*1e110*/  PRMT R87, RZ, 0x7610, R87 ;  /* 0x00007610ff577816 */ /* 0x000fc80000000057 */
[----:B------:R-:W2:Y:S01]  /*1e120*/  @P3 LDG.E.U16 R88, desc[UR24][R66.64] ;  /* 0x0000001842583981 */ /* 0x000ea2000c1e1500 */
[----:B------:R-:W-:-:S03]  /*1e130*/  PRMT R86, RZ, 0x7610, R86 ;  /* 0x00007610ff567816 */ /* 0x000fc60000000056 */
[----:B------:R-:W2:Y:S01]  /*1e140*/  @P3 LDG.E.U16 R87, desc[UR24][R68.64] ;  /* 0x0000001844573981 */ /* 0x000ea2000c1e1500 */
[----:B------:R-:W-:-:S03]  /*1e150*/  PRMT R77, RZ, 0x7610, R77 ;  /* 0x00007610ff4d7816 */ /* 0x000fc6000000004d */
[----:B------:R-:W2:Y:S04]  /*1e160*/  @P2 LDG.E.U16 R86, desc[UR24][R78.64] ;  /* 0x000000184e562981 */ /* 0x000ea8000c1e1500 */
[----:B------:R-:W2:Y:S01]  /*1e170*/  @P2 LDG.E.U16 R77, desc[UR24][R80.64] ;  /* 0x00000018504d2981 */ /* 0x000ea2000c1e1500 */
[C---:B------:R-:W-:Y:S02]  /*1e180*/  ISETP.GT.AND P3, PT, R50.reuse, 0x33, PT ;  /* 0x000000333200780c */ /* 0x040fe40003f64270 */
[----:B------:R-:W-:Y:S01]  /*1e190*/  ISETP.GT.AND P4, PT, R50, 0x31, PT ;  /* 0x000000313200780c */ /* 0x000fe20003f84270 */
[----:B----4-:R0:W-:Y:S04]  /*1e1a0*/  STL [R1+0x448], R2 ;  /* 0x0004480201007387 */ /* 0x0101e80000100800 */
[----:B0-----:R-:W4:Y:S01]  /*1e1b0*/  LDL.LU R2, [R1+0xd18] ;  /* 0x000d180001027983 */ /* 0x001f220000300800 */
[----:B------:R-:W-:-:S02]  /*1e1c0*/  PRMT R76, RZ, 0x7610, R76 ;  /* 0x00007610ff4c7816 */ /* 0x000fc4000000004c */
[----:B------:R-:W-:Y:S02]  /*1e1d0*/  PRMT R11, RZ, 0x7610, R11 ;  /* 0x00007610ff0b7816 */ /* 0x000fe4000000000b */
[----:B------:R-:W-:Y:S02]  /*1e1e0*/  PRMT R10, RZ, 0x7610, R10 ;  /* 0x00007610ff0a7816 */ /* 0x000fe4000000000a */
[C---:B------:R-:W-:Y:S01]  /*1e1f0*/  ISETP.GT.AND P2, PT, R50.reuse, 0x34, PT ;  /* 0x000000343200780c */ /* 0x040fe20003f44270 */
[----:B------:R-:W2:Y:S01]  /*1e200*/  @P3 LDG.E.U16 R76, desc[UR24][R34.64] ;  /* 0x00000018224c3981 */ /* 0x000ea2000c1e1500 */
[----:B------:R-:W-:Y:S02]  /*1e210*/  PRMT R75, RZ, 0x7610, R75 ;  /* 0x00007610ff4b7816 */ /* 0x000fe4000000004b */
[----:B------:R-:W-:Y:S01]  /*1e220*/  ISETP.GT.AND P5, PT, R50, 0x32, PT ;  /* 0x000000323200780c */ /* 0x000fe20003fa4270 */
[----:B------:R-:W2:Y:S01]  /*1e230*/  @P4 LDG.E.U16 R11, desc[UR24][R16.64] ;  /* 0x00000018100b4981 */ /* 0x000ea2000c1e1500 */
[----:B------:R-:W-:-:S03]  /*1e240*/  PRMT R74, RZ, 0x7610, R74 ;  /* 0x00007610ff4a7816 */ /* 0x000fc6000000004a */
[----:B------:R-:W2:Y:S01]  /*1e250*/  @P4 LDG.E.U16 R10, desc[UR24][R18.64] ;  /* 0x00000018120a4981 */ /* 0x000ea2000c1e1500 */
[----:B------:R-:W-:-:S03]  /*1e260*/  ISETP.GT.AND P4, PT, R50, 0x35, PT ;  /* 0x000000353200780c */ /* 0x000fc60003f84270 */
[----:B------:R-:W2:Y:S01]  /*1e270*/  @P3 LDG.E.U16 R75, desc[UR24][R36.64] ;  /* 0x00000018244b3981 */ /* 0x000ea2000c1e1500 */
[----:B------:R-:W-:Y:S02]  /*1e280*/  PRMT R65, RZ, 0x7610, R65 ;  /* 0x00007610ff417816 */ /* 0x000fe40000000041 */
[----:B------:R-:W-:Y:S01]  /*1e290*/  PRMT R5, RZ, 0x7610, R5 ;  /* 0x00007610ff057816 */ /* 0x000fe20000000005 */
[----:B------:R-:W2:Y:S01]  /*1e2a0*/  @P2 LDG.E.U16 R74, desc[UR24][R46.64] ;  /* 0x000000182e4a2981 */ /* 0x000ea2000c1e1500 */
[----:B------:R-:W-:Y:S02]  /*1e2b0*/  PRMT R4, RZ, 0x7610, R4 ;  /* 0x00007610ff047816 */ /* 0x000fe40000000004 */
[----:B------:R-:W-:Y:S01]  /*1e2c0*/  PRMT R64, RZ, 0x7610, R64 ;  /* 0x00007610ff407816 */ /* 0x000fe20000000040 */
[----:B------:R-:W2:Y:S01]  /*1e2d0*/  @P2 LDG.E.U16 R65, desc[UR24][R48.64] ;  /* 0x0000001830412981 */ /* 0x000ea2000c1e1500 */
[----:B------:R-:W-:-:S03]  /*1e2e0*/  PRMT R63, RZ, 0x7610, R63 ;  /* 0x00007610ff3f7816 */ /* 0x000fc6000000003f */
[----:B------:R-:W2:Y:S04]  /*1e2f0*/  @P5 LDG.E.U16 R5, desc[UR24][R24.64] ;  /* 0x0000001818055981 */ /* 0x000ea8000c1e1500 */
[----:B------:R-:W2:Y:S01]  /*1e300*/  @P5 LDG.E.U16 R4, desc[UR24][R26.64] ;  /* 0x000000181a045981 */ /* 0x000ea2000c1e1500 */
[----:B------:R-:W-:-:S03]  /*1e310*/  ISETP.GT.AND P5, PT, R50, 0x36, PT ;  /* 0x000000363200780c */ /* 0x000fc60003fa4270 */
[----:B------:R-:W2:Y:S01]  /*1e320*/  @P4 LDG.E.U16 R64, desc[UR24][R58.64] ;  /* 0x000000183a404981 */ /* 0x000ea2000c1e1500 */
[----:B------:R-:W-:Y:S02]  /*1e330*/  ISETP.GT.AND P3, PT, R50, 0x37, PT ;  /* 0x000000373200780c */ /* 0x000fe40003f64270 */
[----:B------:R-:W-:Y:S01]  /*1e340*/  PRMT R62, RZ, 0x7610, R62 ;  /* 0x00007610ff3e7816 */ /* 0x000fe2000000003e */
[----:B------:R-:W2:Y:S01]  /*1e350*/  @P4 LDG.E.U16 R63, desc[UR24][R60.64] ;  /* 0x000000183c3f4981 */ /* 0x000ea2000c1e1500 */
[----:B------:R-:W-:Y:S02]  /*1e360*/  PRMT R53, RZ, 0x7610, R53 ;  /* 0x00007610ff357816 */ /* 0x000fe40000000035 */
[----:B------:R-:W-:-:S03]  /*1e370*/  PRMT R52, RZ, 0x7610, R52 ;  /* 0x00007610ff347816 */ /* 0x000fc60000000034 */
[----:B------:R-:W2:Y:S01]  /*1e380*/  @P5 LDG.E.U16 R62, desc[UR24][R70.64] ;  /* 0x00000018463e5981 */ /* 0x000ea2000c1e1500 */
[----:B------:R-:W-:Y:S02]  /*1e390*/  ISETP.GT.AND P6, PT, R50, 0x3b, PT ;  /* 0x0000003b3200780c */ /* 0x000fe40003fc4270 */
[----:B------:R-:W-:Y:S01]  /*1e3a0*/  PRMT R51, RZ, 0x7610, R51 ;  /* 0x00007610ff337816 */ /* 0x000fe20000000033 */
[----:B------:R-:W2:Y:S04]  /*1e3b0*/  @P5 LDG.E.U16 R53, desc[UR24][R72.64] ;  /* 0x0000001848355981 */ /* 0x000ea8000c1e1500 */
[----:B------:R-:W2:Y:S04]  /*1e3c0*/  @P3 LDG.E.U16 R52, desc[UR24][R82.64] ;  /* 0x0000001852343981 */ /* 0x000ea8000c1e1500 */
[----:B------:R-:W2:Y:S01]  /*1e3d0*/  @P3 LDG.E.U16 R51, desc[UR24][R84.64] ;  /* 0x0000001854333981 */ /* 0x000ea2000c1e1500 */
[----:B---3--:R-:W-:-:S06]  /*1e3e0*/  PRMT R0, RZ, 0x7610, R0 ;  /* 0x00007610ff007816 */ /* 0x008fcc0000000000 */
[----:B------:R-:W3:Y:S04]  /*1e3f0*/  @P6 LDG.E.U16 R0, desc[UR24][R40.64] ;  /* 0x0000001828006981 */ /* 0x000ee8000c1e1500 */
[----:B------:R-:W-:Y:S04]  /*1e400*/  STL [R1+0xa98], R54 ;  /* 0x000a983601007387 */ /* 0x000fe80000100800 */
[----:B------:R-:W-:Y:S04]  /*1e410*/  STL [R1+0xba8], R54 ;  /* 0x000ba83601007387 */ /* 0x000fe80000100800 */
[----:B------:R-:W-:Y:S04]  /*1e420*/  STL [R1+0xa94], R55 ;  /* 0x000a943701007387 */ /* 0x000fe80000100800 */
[----:B------:R-:W-:Y:S04]  /*1e430*/  STL [R1+0xbac], R55 ;  /* 0x000bac3701007387 */ /* 0x000fe80000100800 */
[----:B------:R-:W-:Y:S04]  /*1e440*/  STL [R1+0xaa0], R56 ;  /* 0x000aa03801007387 */ /* 0x000fe80000100800 */
[----:B------:R-:W-:Y:S01]  /*1e450*/  STL [R1+0xbb0], R56 ;  /* 0x000bb03801007387 */ /* 0x000fe20000100800 */
[----:B----4-:R-:W-:-:S06]  /*1e460*/  PRMT R2, RZ, 0x7610, R2 ;  /* 0x00007610ff027816 */ /* 0x010fcc0000000002 */
[----:B------:R-:W4:Y:S04]  /*1e470*/  @P6 LDG.E.U16 R2, desc[UR24][R38.64] ;  /* 0x0000001826026981 */ /* 0x000f28000c1e1500 */
        /* <DEDUP_REMOVED lines=17> */
[----:B--2---:R0:W-:Y:S04]  /*1e590*/  STL [R1+0x444], R89 ;  /* 0x0004445901007387 */ /* 0x0041e80000100800 */
[----:B------:R-:W-:Y:S04]  /*1e5a0*/  STL [R1+0xac8], R16 ;  /* 0x000ac81001007387 */ /* 0x000fe80000100800 */
[----:B------:R-:W-:Y:S04]  /*1e5b0*/  STL [R1+0xbd4], R16 ;  /* 0x000bd41001007387 */ /* 0x000fe80000100800 */
[----:B------:R-:W-:Y:S04]  /*1e5c0*/  STL [R1+0xac4], R17 ;  /* 0x000ac41101007387 */ /* 0x000fe80000100800 */
[----:B------:R-:W-:Y:S04]  /*1e5d0*/  STL [R1+0xbd8], R17 ;  /* 0x000bd81101007387 */ /* 0x000fe80000100800 */
[----:B------:R1:W-:Y:S04]  /*1e5e0*/  STL [R1+0x440], R88 ;  /* 0x0004405801007387 */ /* 0x0003e80000100800 */
[----:B------:R-:W-:Y:S04]  /*1e5f0*/  STL [R1+0xad0], R18 ;  /* 0x000ad01201007387 */ /* 0x000fe80000100800 */
        /* <DEDUP_REMOVED lines=48> */
[----:B------:R0:W-:Y:S04]  /*1e900*/  STL [R1+0x42c], R65 ;  /* 0x00042c4101007387 */ /* 0x0001e80000100800 */
[----:B------:R-:W-:Y:S04]  /*1e910*/  STL.64 [R1+0xb20], R20 ;  /* 0x000b201401007387 */ /* 0x000fe80000100a00 */
[----:B------:R-:W-:Y:S04]  /*1e920*/  STL.64 [R1+0xb28], R82 ;  /* 0x000b285201007387 */ /* 0x000fe80000100a00 */
[----:B------:R1:W-:Y:S04]  /*1e930*/  STL [R1+0x428], R64 ;  /* 0x0004284001007387 */ /* 0x0003e80000100800 */
[----:B------:R-:W-:Y:S04]  /*1e940*/  STL.64 [R1+0xb30], R22 ;  /* 0x000b301601007387 */ /* 0x000fe80000100a00 */
[----:B0-----:R-:W3:Y:S04]  /*1e950*/  LDL.LU R89, [R1+0x9cc] ;  /* 0x0009cc0001597983 */ /* 0x001ee80000300800 */
[----:B-1----:R-:W3:Y:S04]  /*1e960*/  LDL.LU R88, [R1+0x9ec] ;  /* 0x0009ec0001587983 */ /* 0x002ee80000300800 */
[----:B--2---:R-:W2:Y:S04]  /*1e970*/  LDL.LU R87, [R1+0x9d0] ;  /* 0x0009d00001577983 */ /* 0x004ea80000300800 */
[----:B------:R0:W-:Y:S04]  /*1e980*/  STL [R1+0x424], R63 ;  /* 0x0004243f01007387 */ /* 0x0001e80000100800 */
[----:B------:R-:W2:Y:S04]  /*1e990*/  LDL.LU R86, [R1+0x9f0] ;  /* 0x0009f00001567983 */ /* 0x000ea80000300800 */
[----:B------:R-:W2:Y:S04]  /*1e9a0*/  LDL.LU R77, [R1+0x9d4] ;  /* 0x0009d400014d7983 */ /* 0x000ea80000300800 */
[----:B------:R-:W2:Y:S04]  /*1e9b0*/  LDL.LU R76, [R1+0x9f4] ;  /* 0x0009f400014c7983 */ /* 0x000ea80000300800 */
[----:B------:R-:W2:Y:S04]  /*1e9c0*/  LDL.LU R75, [R1+0x9d8] ;  /* 0x0009d800014b7983 */ /* 0x000ea80000300800 */
[----:B------:R-:W2:Y:S04]  /*1e9d0*/  LDL.LU R74, [R1+0x9f8] ;  /* 0x0009f800014a7983 */ /* 0x000ea80000300800 */
[----:B------:R-:W2:Y:S04]  /*1e9e0*/  LDL.LU R65, [R1+0x9dc] ;  /* 0x0009dc0001417983 */ /* 0x000ea80000300800 */
[----:B------:R1:W-:Y:S04]  /*1e9f0*/  STL [R1+0x420], R62 ;  /* 0x0004203e01007387 */ /* 0x0003e80000100800 */
[----:B------:R-:W2:Y:S04]  /*1ea00*/  LDL.LU R64, [R1+0x9fc] ;  /* 0x0009fc0001407983 */ /* 0x000ea80000300800 */
[----:B0-----:R-:W2:Y:S04]  /*1ea10*/  LDL.LU R63, [R1+0x9e0] ;  /* 0x0009e000013f7983 */ /* 0x001ea80000300800 */
[----:B-1----:R-:W2:Y:S04]  /*1ea20*/  LDL.LU R62, [R1+0xa00] ;  /* 0x000a0000013e7983 */ /* 0x002ea80000300800 */
[----:B------:R0:W-:Y:S04]  /*1ea30*/  STL [R1+0x41c], R53 ;  /* 0x00041c3501007387 */ /* 0x0001e80000100800 */
[----:B0-----:R-:W2:Y:S04]  /*1ea40*/  LDL.LU R53, [R1+0x9e4] ;  /* 0x0009e40001357983 */ /* 0x001ea80000300800 */
[----:B------:R0:W-:Y:S04]  /*1ea50*/  STL [R1+0x418], R52 ;  /* 0x0004183401007387 */ /* 0x0001e80000100800 */
[----:B0-----:R-:W2:Y:S04]  /*1ea60*/  LDL.LU R52, [R1+0xa04] ;  /* 0x000a040001347983 */ /* 0x001ea80000300800 */
[----:B------:R0:W-:Y:S04]  /*1ea70*/  STL [R1+0x414], R51 ;  /* 0x0004143301007387 */ /* 0x0001e80000100800 */
[----:B0-----:R-:W2:Y:S04]  /*1ea80*/  LDL.LU R51, [R1+0xa08] ;  /* 0x000a080001337983 */ /* 0x001ea80000300800 */
[----:B------:R-:W-:Y:S04]  /*1ea90*/  STL.64 [R1+0xb38], R84 ;  /* 0x000b385401007387 */ /* 0x000fe80000100a00 */
[----:B------:R-:W-:Y:S04]  /*1eaa0*/  STL.64 [R1+0xb48], R28 ;  /* 0x000b481c01007387 */ /* 0x000fe80000100a00 */
[----:B------:R-:W-:Y:S04]  /*1eab0*/  STL.64 [R1+0xb50], R30 ;  /* 0x000b501e01007387 */ /* 0x000fe80000100a00 */
[----:B------:R-:W-:Y:S04]  /*1eac0*/  STL [R1+0xc3c], R38 ;  /* 0x000c3c2601007387 */ /* 0x000fe80000100800 */
[----:B------:R-:W-:Y:S04]  /*1ead0*/  STL [R1+0xc38], R39 ;  /* 0x000c382701007387 */ /* 0x000fe80000100800 */
[----:B----4-:R0:W-:Y:S02]  /*1eae0*/  STL [R1+0x3d0], R2 ;  /* 0x0003d00201007387 */ /* 0x0101e40000100800 */
[----:B0-----:R-:W0:Y:S01]  /*1eaf0*/  S2R R2, SR_TID.X ;  /* 0x0000000000027919 */ /* 0x001e220000002100 */
[----:B------:R-:W-:-:S02]  /*1eb00*/  ISETP.GT.AND P2, PT, R50, 0x39, PT ;  /* 0x000000393200780c */ /* 0x000fc40003f44270 */
[C---:B------:R-:W-:Y:S02]  /*1eb10*/  ISETP.GT.AND P4, PT, R50.reuse, 0x3a, PT ;  /* 0x0000003a3200780c */ /* 0x040fe40003f84270 */
[----:B------:R-:W-:Y:S02]  /*1eb20*/  PRMT R9, RZ, 0x7610, R9 ;  /* 0x00007610ff097816 */ /* 0x000fe40000000009 */
[----:B------:R-:W-:Y:S02]  /*1eb30*/  PRMT R8, RZ, 0x7610, R8 ;  /* 0x00007610ff087816 */ /* 0x000fe40000000008 */
[----:B------:R-:W-:Y:S02]  /*1eb40*/  PRMT R3, RZ, 0x7610, R3 ;  /* 0x00007610ff037816 */ /* 0x000fe40000000003 */
[----:B------:R-:W-:Y:S01]  /*1eb50*/  PRMT R92, RZ, 0x7610, R92 ;  /* 0x00007610ff5c7816 */ /* 0x000fe2000000005c */
[----:B---3--:R1:W-:Y:S01]  /*1eb60*/  STL [R1+0x3d8], R0 ;  /* 0x0003d80001007387 */ /* 0x0083e20000100800 */
[----:B------:R-:W-:-:S02]  /*1eb70*/  ISETP.GT.AND P5, PT, R50, 0x3c, PT ;  /* 0x0000003c3200780c */ /* 0x000fc40003fa4270 */
[C---:B------:R-:W-:Y:S01]  /*1eb80*/  ISETP.GT.AND P3, PT, R50.reuse, 0x3d, PT ;  /* 0x0000003d3200780c */ /* 0x040fe20003f64270 */
[----:B------:R-:W3:Y:S04]  /*1eb90*/  @P2 LDG.E.U16 R9, desc[UR24][R20.64] ;  /* 0x0000001814092981 */ /* 0x000ee8000c1e1500 */
[----:B------:R-:W4:Y:S01]  /*1eba0*/  @P2 LDG.E.U16 R8, desc[UR24][R22.64] ;  /* 0x0000001816082981 */ /* 0x000f22000c1e1500 */
[----:B------:R-:W-:-:S03]  /*1ebb0*/  ISETP.GT.AND P2, PT, R50, 0x3e, PT ;  /* 0x0000003e3200780c */ /* 0x000fc60003f44270 */
[----:B-1----:R-:W2:Y:S04]  /*1ebc0*/  LDL.LU R0, [R1+0xd14] ;  /* 0x000d140001007983 */ /* 0x002ea80000300800 */
[----:B------:R-:W-:Y:S01]  /*1ebd0*/  STL [R1+0xc44], R40 ;  /* 0x000c442801007387 */ /* 0x000fe20000100800 */
[----:B0-----:R-:W-:-:S03]  /*1ebe0*/  LOP3.LUT R2, R2, 0x3f, RZ, 0xc0, !PT ;  /* 0x0000003f02027812 */ /* 0x001fc600078ec0ff */
[----:B------:R-:W2:Y:S01]  /*1ebf0*/  @P4 LDG.E.U16 R3, desc[UR24][R28.64] ;  /* 0x000000181c034981 */ /* 0x000ea2000c1e1500 */
[----:B------:R-:W-:-:S03]  /*1ec00*/  ISETP.GE.AND P6, PT, R2, R50, PT ;  /* 0x000000320200720c */ /* 0x000fc60003fc6270 */
[----:B------:R-:W2:Y:S01]  /*1ec10*/  @P4 LDG.E.U16 R92, desc[UR24][R30.64] ;  /* 0x000000181e5c4981 */ /* 0x000ea2000c1e1500 */
[----:B------:R-:W-:-:S03]  /*1ec20*/  ISETP.GT.AND P4, PT, R50, 0x3f, PT ;  /* 0x0000003f3200780c */ /* 0x000fc60003f84270 */
[----:B------:R0:W-:Y:S04]  /*1ec30*/  STL [R1+0xc40], R41 ;  /* 0x000c402901007387 */ /* 0x0001e80000100800 */
[----:B------:R-:W2:Y:S04]  /*1ec40*/  LDL.LU R2, [R1+0xd10] ;  /* 0x000d100001027983 */ /* 0x000ea80000300800 */
[----:B------:R-:W2:Y:S02]  /*1ec50*/  LDL.LU R50, [R1+0x9e8] ;  /* 0x0009e80001327983 */ /* 0x000ea40000300800 */
[----:B--2---:R-:W-:-:S04]  /*1ec60*/  LOP3.LUT R51, R51, R50, RZ, 0x3c, !PT ;  /* 0x0000003233337212 */ /* 0x004fc800078e3cff */
[C---:B------:R-:W-:Y:S02]  /*1ec70*/  LOP3.LUT R50, R51.reuse, R50, RZ, 0x3c, !PT ;  /* 0x0000003233327212 */ /* 0x040fe400078e3cff */
[----:B------:R-:W-:Y:S02]  /*1ec80*/  PRMT R2, RZ, 0x7610, R2 ;  /* 0x00007610ff027816 */ /* 0x000fe40000000002 */
[----:B------:R-:W-:-:S05]  /*1ec90*/  LOP3.LUT R51, R51, R50, RZ, 0x3c, !PT ;  /* 0x0000003233337212 */ /* 0x000fca00078e3cff */
[----:B------:R-:W2:Y:S01]  /*1eca0*/  @P5 LDG.E.U16 R2, desc[UR24][R50.64] ;  /* 0x0000001832025981 */ /* 0x000ea2000c1e1500 */
[----:B0-----:R-:W-:Y:S02]  /*1ecb0*/  PRMT R41, RZ, 0x7610, R41 ;  /* 0x00007610ff297816 */ /* 0x001fe40000000029 */
[----:B------:R-:W-:-:S04]  /*1ecc0*/  PRMT R40, RZ, 0x7610, R40 ;  /* 0x00007610ff287816 */ /* 0x000fc80000000028 */
[----:B------:R-:W3:Y:S04]  /*1ecd0*/  @P5 LDG.E.U16 R41, desc[UR24][R52.64] ;  /* 0x0000001834295981 */ /* 0x000ee8000c1e1500 */
[----:B------:R-:W3:Y:S04]  /*1ece0*/  @P3 LDG.E.U16 R40, desc[UR24][R62.64] ;  /* 0x000000183e283981 */ /* 0x000ee8000c1e1500 */
[----:B--2---:R0:W-:Y:S04]  /*1ecf0*/  STL [R1+0x410], R2 ;  /* 0x0004100201007387 */ /* 0x0041e80000100800 */
[----:B0-----:R-:W2:Y:S04]  /*1ed00*/  LDL.LU R2, [R1+0xd0c] ;  /* 0x000d0c0001027983 */ /* 0x001ea80000300800 */
[----:B------:R0:W-:Y:S02]  /*1ed10*/  STL [R1+0xc4c], R50 ;  /* 0x000c4c3201007387 */ /* 0x0001e40000100800 */
[----:B0-----:R-:W-:-:S06]  /*1ed20*/  PRMT R50, RZ, 0x7610, R50 ;  /* 0x00007610ff327816 */ /* 0x001fcc0000000032 */
[----:B------:R-:W2:Y:S04]  /*1ed30*/  @P2 LDG.E.U16 R50, desc[UR24][R74.64] ;  /* 0x000000184a322981 */ /* 0x000ea8000c1e1500 */
[----:B------:R0:W-:Y:S01]  /*1ed40*/  STL [R1+0xc48], R51 ;  /* 0x000c483301007387 */ /* 0x0001e20000100800 */
[----:B------:R-:W-:-:S03]  /*1ed50*/  PRMT R38, RZ, 0x7610, R38 ;  /* 0x00007610ff267816 */ /* 0x000fc60000000026 */
[----:B---3--:R1:W-:Y:S01]  /*1ed60*/  STL [R1+0x40c], R41 ;  /* 0x00040c2901007387 */ /* 0x0083e20000100800 */
[----:B------:R-:W-:-:S03]  /*1ed70*/  PRMT R0, RZ, 0x7610, R0 ;  /* 0x00007610ff007816 */ /* 0x000fc60000000000 */
[----:B------:R-:W3:Y:S01]  /*1ed80*/  @P4 LDG.E.U16 R38, desc[UR24][R86.64] ;  /* 0x0000001856264981 */ /* 0x000ee2000c1e1500 */
[----:B0-----:R-:W-:-:S03]  /*1ed90*/  PRMT R51, RZ, 0x7610, R51 ;  /* 0x00007610ff337816 */ /* 0x001fc60000000033 */
[----:B------:R-:W3:Y:S04]  /*1eda0*/  @P4 LDG.E.U16 R0, desc[UR24][R88.64] ;  /* 0x0000001858004981 */ /* 0x000ee8000c1e1500 */
[----:B-1----:R-:W3:Y:S04]  /*1edb0*/  LDL R41, [R1+0x74c] ;  /* 0x00074c0001297983 */ /* 0x002ee80000100800 */
[----:B------:R-:W3:Y:S04]  /*1edc0*/  @P2 LDG.E.U16 R51, desc[UR24][R76.64] ;  /* 0x000000184c332981 */ /* 0x000ee8000c1e1500 */
[----:B------:R0:W-:Y:S04]  /*1edd0*/  STL [R1+0xc54], R52 ;  /* 0x000c543401007387 */ /* 0x0001e80000100800 */
[----:B0-----:R-:W4:Y:S04]  /*1ede0*/  LDL R52, [R1+0x748] ;  /* 0x0007480001347983 */ /* 0x001f280000100800 */
[----:B------:R-:W-:Y:S04]  /*1edf0*/  STL [R1+0xc50], R53 ;  /* 0x000c503501007387 */ /* 0x000fe80000100800 */
[----:B------:R0:W-:Y:S04]  /*1ee00*/  STL [R1+0xcb8], R40 ;  /* 0x000cb82801007387 */ /* 0x0001e80000100800 */
[----:B------:R-:W-:Y:S04]  /*1ee10*/  STL [R1+0xc5c], R62 ;  /* 0x000c5c3e01007387 */ /* 0x000fe80000100800 */
[----:B------:R-:W-:Y:S04]  /*1ee20*/  STL [R1+0xc58], R63 ;  /* 0x000c583f01007387 */ /* 0x000fe80000100800 */
[----:B------:R-:W-:Y:S04]  /*1ee30*/  STL [R1+0xc64], R64 ;  /* 0x000c644001007387 */ /* 0x000fe80000100800 */
[----:B------:R-:W-:Y:S04]  /*1ee40*/  STL [R1+0xc60], R65 ;  /* 0x000c604101007387 */ /* 0x000fe80000100800 */
[----:B--2---:R1:W-:Y:S04]  /*1ee50*/  STL [R1+0x3f4], R50 ;  /* 0x0003f43201007387 */ /* 0x0043e80000100800 */
[----:B0-----:R-:W2:Y:S04]  /*1ee60*/  LDL R40, [R1+0x764] ;  /* 0x0007640001287983 */ /* 0x001ea80000100800 */
[----:B-1----:R-:W2:Y:S01]  /*1ee70*/  LDL R50, [R1+0x760] ;  /* 0x0007600001327983 */ /* 0x002ea20000100800 */
[----:B------:R-:W-:-:S06]  /*1ee80*/  PRMT R39, RZ, 0x7610, R39 ;  /* 0x00007610ff277816 */ /* 0x000fcc0000000027 */
[----:B------:R-:W2:Y:S01]  /*1ee90*/  @P3 LDG.E.U16 R39, desc[UR24][R64.64] ;  /* 0x0000001840273981 */ /* 0x000ea2000c1e1500 */
[----:B------:R-:W-:Y:S01]  /*1eea0*/  BAR.SYNC.DEFER_BLOCKING 0x0 ;  /* 0x0000000000007b1d */ /* 0x000fe20000010000 */
[----:B------:R-:W-:-:S05]  /*1eeb0*/  PRMT R73, RZ, 0x7610, R73 ;  /* 0x00007610ff497816 */ /* 0x000fca0000000049 */
[----:B------:R-:W-:Y:S04]  /*1eec0*/  STL [R1+0xc6c], R74 ;  /* 0x000c6c4a01007387 */ /* 0x000fe80000100800 */
[----:B------:R-:W-:Y:S04]  /*1eed0*/  STL [R1+0xc68], R75 ;  /* 0x000c684b01007387 */ /* 0x000fe80000100800 */
[----:B------:R-:W2:Y:S04]  /*1eee0*/  LDL R53, [R1+0x778] ;  /* 0x0007780001357983 */ /* 0x000ea80000100800 */
[----:B---3--:R0:W-:Y:S01]  /*1eef0*/  STL [R1+0x3f0], R51 ;  /* 0x0003f03301007387 */ /* 0x0081e20000100800 */
[----:B------:R-:W-:-:S02]  /*1ef00*/  @!P6 IMAD.MOV.U32 R62, RZ, RZ, R41 ;  /* 0x000000ffff3ee224 */ /* 0x000fc400078e0029 */
[----:B----4-:R-:W-:Y:S01]  /*1ef10*/  @!P6 IMAD.MOV.U32 R63, RZ, RZ, R52 ;  /* 0x000000ffff3fe224 */ /* 0x010fe200078e0034 */
[----:B------:R-:W-:-:S04]  /*1ef20*/  PRMT R72, RZ, 0x7610, R72 ;  /* 0x00007610ff487816 */ /* 0x000fc80000000048 */
[----:B------:R2:W3:Y:S04]  /*1ef30*/  @!P6 LDG.E.U16 R73, desc[UR24][R62.64] ;  /* 0x000000183e49e981 */ /* 0x0004e8000c1e1500 */
[----:B0-----:R-:W4:Y:S04]  /*1ef40*/  LDL R51, [R1+0x77c] ;  /* 0x00077c0001337983 */ /* 0x001f280000100800 */
[----:B------:R-:W-:Y:S04]  /*1ef50*/  STL [R1+0xc74], R76 ;  /* 0x000c744c01007387 */ /* 0x000fe80000100800 */
[----:B------:R-:W-:Y:S04]  /*1ef60*/  STL [R1+0xc70], R77 ;  /* 0x000c704d01007387 */ /* 0x000fe80000100800 */
[----:B------:R0:W-:Y:S04]  /*1ef70*/  STL [R1+0xc80], R38 ;  /* 0x000c802601007387 */ /* 0x0001e80000100800 */
[----:B------:R-:W-:Y:S04]  /*1ef80*/  STL [R1+0xc7c], R86 ;  /* 0x000c7c5601007387 */ /* 0x000fe80000100800 */
[----:B------:R-:W-:Y:S04]  /*1ef90*/  STL [R1+0xc78], R87 ;  /* 0x000c785701007387 */ /* 0x000fe80000100800 */
[----:B------:R1:W-:Y:S04]  /*1efa0*/  STL [R1+0xc8c], R0 ;  /* 0x000c8c0001007387 */ /* 0x0003e80000100800 */
[----:B------:R-:W-:Y:S04]  /*1efb0*/  STL [R1+0xc88], R88 ;  /* 0x000c885801007387 */ /* 0x000fe80000100800 */
[----:B------:R-:W-:Y:S04]  /*1efc0*/  STL [R1+0xc84], R89 ;  /* 0x000c845901007387 */ /* 0x000fe80000100800 */
[----:B------:R-:W3:Y:S04]  /*1efd0*/  LDL R52, [R1+0x788] ;  /* 0x0007880001347983 */ /* 0x000ee80000100800 */
[----:B------:R-:W3:Y:S01]  /*1efe0*/  LDL R41, [R1+0x78c] ;  /* 0x00078c0001297983 */ /* 0x000ee20000100800 */
[----:B--2---:R-:W-:-:S02]  /*1eff0*/  @!P6 IMAD.MOV.U32 R62, RZ, RZ, R40 ;  /* 0x000000ffff3ee224 */ /* 0x004fc400078e0028 */
[----:B------:R-:W-:-:S05]  /*1f000*/  @!P6 IMAD.MOV.U32 R63, RZ, RZ, R50 ;  /* 0x000000ffff3fe224 */ /* 0x000fca00078e0032 */
[----:B------:R-:W2:Y:S01]  /*1f010*/  @!P6 LDG.E.U16 R72, desc[UR24][R62.64] ;  /* 0x000000183e48e981 */ /* 0x000ea2000c1e1500 */
[----:B------:R-:W-:Y:S02]  /*1f020*/  PRMT R71, RZ, 0x7610, R71 ;  /* 0x00007610ff477816 */ /* 0x000fe40000000047 */
[----:B------:R-:W-:Y:S01]  /*1f030*/  PRMT R70, RZ, 0x7610, R70 ;  /* 0x00007610ff467816 */ /* 0x000fe20000000046 */
[----:B------:R-:W-:Y:S02]  /*1f040*/  @!P6 IMAD.MOV.U32 R65, RZ, RZ, R53 ;  /* 0x000000ffff41e224 */ /* 0x000fe400078e0035 */
[----:B----4-:R-:W-:Y:S01]  /*1f050*/  @!P6 IMAD.MOV.U32 R64, RZ, RZ, R51 ;  /* 0x000000ffff40e224 */ /* 0x010fe200078e0033 */
[----:B---3--:R-:W-:Y:S04]  /*1f060*/  STL [R1+0xc90], R73 ;  /* 0x000c904901007387 */ /* 0x008fe80000100800 */
[----:B------:R3:W4:Y:S04]  /*1f070*/  @!P6 LDG.E.U16 R71, desc[UR24][R64.64] ;  /* 0x000000184047e981 */ /* 0x000728000c1e1500 */
[----:B------:R-:W4:Y:S04]  /*1f080*/  LDL R50, [R1+0x798] ;  /* 0x0007980001327983 */ /* 0x000f280000100800 */
[----:B------:R-:W4:Y:S04]  /*1f090*/  LDL R40, [R1+0x79c] ;  /* 0x00079c0001287983 */ /* 0x000f280000100800 */
[----:B------:R-:W4:Y:S01]  /*1f0a0*/  LDL.LU R62, [R1+0x2b0] ;  /* 0x0002b000013e7983 */ /* 0x000f220000300800 */
[----:B---3--:R-:W-:-:S02]  /*1f0b0*/  @!P6 IMAD.MOV.U32 R65, RZ, RZ, R52 ;  /* 0x000000ffff41e224 */ /* 0x008fc400078e0034 */
[----:B------:R-:W-:-:S05]  /*1f0c0*/  @!P6 IMAD.MOV.U32 R64, RZ, RZ, R41 ;  /* 0x000000ffff40e224 */ /* 0x000fca00078e0029 */
[----:B------:R3:W4:Y:S04]  /*1f0d0*/  @!P6 LDG.E.U16 R70, desc[UR24][R64.64] ;  /* 0x000000184046e981 */ /* 0x000728000c1e1500 */
[----:B--2---:R-:W-:Y:S04]  /*1f0e0*/  STL [R1+0xc94], R72 ;  /* 0x000c944801007387 */ /* 0x004fe80000100800 */
[----:B0-----:R-:W2:Y:S04]  /*1f0f0*/  LDL R38, [R1+0x7a8] ;  /* 0x0007a80001267983 */ /* 0x001ea80000100800 */
[----:B-1----:R-:W2:Y:S01]  /*1f100*/  LDL R0, [R1+0x7ac] ;  /* 0x0007ac0001007983 */ /* 0x002ea20000100800 */
[----:B------:R-:W-:-:S03]  /*1f110*/  PRMT R61, RZ, 0x7610, R61 ;  /* 0x00007610ff3d7816 */ /* 0x000fc6000000003d */
[----:B------:R-:W2:Y:S01]  /*1f120*/  LDL.LU R51, [R1+0x2b4] ;  /* 0x0002b40001337983 */ /* 0x000ea20000300800 */
[----:B------:R-:W-:-:S03]  /*1f130*/  PRMT R60, RZ, 0x7610, R60 ;  /* 0x00007610ff3c7816 */ /* 0x000fc6000000003c */
[----:B----4-:R2:W-:Y:S01]  /*1f140*/  STL [R1+0xc98], R71 ;  /* 0x000c984701007387 */ /* 0x0105e20000100800 */
[----:B---3--:R-:W-:-:S03]  /*1f150*/  @!P6 IMAD.MOV.U32 R65, RZ, RZ, R50 ;  /* 0x000000ffff41e224 */ /* 0x008fc600078e0032 */
[----:B------:R-:W3:Y:S01]  /*1f160*/  LDL R52, [R1+0x7b8] ;  /* 0x0007b80001347983 */ /* 0x000ee20000100800 */
[----:B------:R-:W-:-:S03]  /*1f170*/  @!P6 IMAD.MOV.U32 R64, RZ, RZ, R40 ;  /* 0x000000ffff40e224 */ /* 0x000fc600078e0028 */
[----:B------:R-:W4:Y:S04]  /*1f180*/  LDL R41, [R1+0x7bc] ;  /* 0x0007bc0001297983 */ /* 0x000f280000100800 */
[----:B------:R-:W4:Y:S04]  /*1f190*/  @!P6 LDG.E.U16 R61, desc[UR24][R64.64] ;  /* 0x00000018403de981 */ /* 0x000f28000c1e1500 */
[----:B------:R0:W-:Y:S04]  /*1f1a0*/  STL [R1+0xc9c], R70 ;  /* 0x000c9c4601007387 */ /* 0x0001e80000100800 */
[----:B------:R-:W4:Y:S04]  /*1f1b0*/  LDL R50, [R1+0x7c8] ;  /* 0x0007c80001327983 */ /* 0x000f280000100800 */
[----:B------:R-:W4:Y:S01]  /*1f1c0*/  LDL R40, [R1+0x7cc] ;  /* 0x0007cc0001287983 */ /* 0x000f220000100800 */
[----:B------:R-:W-:-:S03]  /*1f1d0*/  PRMT R59, RZ, 0x7610, R59 ;  /* 0x00007610ff3b7816 */ /* 0x000fc6000000003b */
[----:B------:R-:W4:Y:S01]  /*1f1e0*/  LDL.LU R64, [R1+0x2b8] ;  /* 0x0002b80001407983 */ /* 0x000f220000300800 */
[----:B--2---:R-:W-:Y:S02]  /*1f1f0*/  @!P6 IMAD.MOV.U32 R71, RZ, RZ, R38 ;  /* 0x000000ffff47e224 */ /* 0x004fe400078e0026 */
[----:B0-----:R-:W-:-:S05]  /*1f200*/  @!P6 IMAD.MOV.U32 R70, RZ, RZ, R0 ;  /* 0x000000ffff46e224 */ /* 0x001fca00078e0000 */
[----:B------:R3:W2:Y:S01]  /*1f210*/  @!P6 LDG.E.U16 R60, desc[UR24][R70.64] ;  /* 0x00000018463ce981 */ /* 0x0006a2000c1e1500 */
[----:B------:R-:W-:Y:S01]  /*1f220*/  PRMT R58, RZ, 0x7610, R58 ;  /* 0x00007610ff3a7816 */ /* 0x000fe2000000003a */
[----:B---3--:R-:W-:Y:S02]  /*1f230*/  @!P6 IMAD.MOV.U32 R71, RZ, RZ, R52 ;  /* 0x000000ffff47e224 */ /* 0x008fe400078e0034 */
[----:B----4-:R-:W-:Y:S01]  /*1f240*/  @!P6 IMAD.MOV.U32 R70, RZ, RZ, R41 ;  /* 0x000000ffff46e224 */ /* 0x010fe200078e0029 */
[----:B------:R0:W-:Y:S04]  /*1f250*/  STL [R1+0xca0], R61 ;  /* 0x000ca03d01007387 */ /* 0x0001e80000100800 */
[----:B------:R-:W3:Y:S04]  /*1f260*/  LDL R38, [R1+0x7d8] ;  /* 0x0007d80001267983 */ /* 0x000ee80000100800 */
[----:B------:R-:W4:Y:S04]  /*1f270*/  LDL R0, [R1+0x7dc] ;  /* 0x0007dc0001007983 */ /* 0x000f280000100800 */
[----:B------:R-:W3:Y:S04]  /*1f280*/  LDL.LU R53, [R1+0x2bc] ;  /* 0x0002bc0001357983 */ /* 0x000ee80000300800 */
[----:B------:R-:W3:Y:S01]  /*1f290*/  @!P6 LDG.E.U16 R59, desc[UR24][R70.64] ;  /* 0x00000018463be981 */ /* 0x000ee2000c1e1500 */
[----:B0-----:R-:W-:-:S03]  /*1f2a0*/  @!P6 IMAD.MOV.U32 R61, RZ, RZ, R50 ;  /* 0x000000ffff3de224 */ /* 0x001fc600078e0032 */
[----:B--2---:R0:W-:Y:S04]  /*1f2b0*/  STL [R1+0xca4], R60 ;  /* 0x000ca43c01007387 */ /* 0x0041e80000100800 */
[----:B------:R-:W2:Y:S04]  /*1f2c0*/  LDL R52, [R1+0x7e8] ;  /* 0x0007e80001347983 */ /* 0x000ea80000100800 */
[----:B------:R-:W2:Y:S01]  /*1f2d0*/  LDL R41, [R1+0x7ec] ;  /* 0x0007ec0001297983 */ /* 0x000ea20000100800 */
[----:B0-----:R-:W-:-:S03]  /*1f2e0*/  @!P6 IMAD.MOV.U32 R60, RZ, RZ, R40 ;  /* 0x000000ffff3ce224 */ /* 0x001fc600078e0028 */
[----:B------:R-:W2:Y:S04]  /*1f2f0*/  LDL.LU R63, [R1+0x2c0] ;  /* 0x0002c000013f7983 */ /* 0x000ea80000300800 */
[----:B------:R-:W2:Y:S01]  /*1f300*/  @!P6 LDG.E.U16 R58, desc[UR24][R60.64] ;  /* 0x000000183c3ae981 */ /* 0x000ea2000c1e1500 */
[----:B------:R-:W-:-:S03]  /*1f310*/  PRMT R49, RZ, 0x7610, R49 ;  /* 0x00007610ff317816 */ /* 0x000fc60000000031 */
[----:B------:R-:W-:Y:S01]  /*1f320*/  STS.U16 [R2+UR9+0x10400], R51 ;  /* 0x0104003302007988 */ /* 0x000fe20008000409 */
[----:B------:R-:W-:-:S03]  /*1f330*/  PRMT R48, RZ, 0x7610, R48 ;  /* 0x00007610ff307816 */ /* 0x000fc60000000030 */
[----:B---3--:R0:W-:Y:S04]  /*1f340*/  STL [R1+0xca8], R59 ;  /* 0x000ca83b01007387 */ /* 0x0081e80000100800 */
[----:B------:R-:W3:Y:S01]  /*1f350*/  LDL.LU R50, [R1+0x2c4] ;  /* 0x0002c40001327983 */ /* 0x000ee20000300800 */
[----:B0-----:R-:W-:-:S03]  /*1f360*/  @!P6 IMAD.MOV.U32 R59, RZ, RZ, R38 ;  /* 0x000000ffff3be224 */ /* 0x001fc600078e0026 */
[----:B--2---:R4:W-:Y:S04]  /*1f370*/  STL [R1+0xcac], R58 ;  /* 0x000cac3a01007387 */ /* 0x0049e80000100800 */
[----:B------:R-:W2:Y:S04]  /*1f380*/  LDL R40, [R1+0x7f8] ;  /* 0x0007f80001287983 */ /* 0x000ea80000100800 */
[----:B------:R-:W3:Y:S01]  /*1f390*/  LDL R38, [R1+0x7fc] ;  /* 0x0007fc0001267983 */ /* 0x000ee20000100800 */
[----:B----4-:R-:W-:-:S03]  /*1f3a0*/  @!P6 IMAD.MOV.U32 R58, RZ, RZ, R0 ;  /* 0x000000ffff3ae224 */ /* 0x010fc600078e0000 */
[----:B------:R-:W4:Y:S04]  /*1f3b0*/  LDL R51, [R1+0x808] ;  /* 0x0008080001337983 */ /* 0x000f280000100800 */
[----:B------:R-:W4:Y:S04]  /*1f3c0*/  LDL R0, [R1+0x80c] ;  /* 0x00080c0001007983 */ /* 0x000f280000100800 */
[----:B------:R0:W4:Y:S02]  /*1f3d0*/  @!P6 LDG.E.U16 R49, desc[UR24][R58.64] ;  /* 0x000000183a31e981 */ /* 0x000124000c1e1500 */
[----:B0-----:R-:W-:-:S02]  /*1f3e0*/  @!P6 IMAD.MOV.U32 R58, RZ, RZ, R41 ;  /* 0x000000ffff3ae224 */ /* 0x001fc400078e0029 */
[----:B------:R-:W-:-:S05]  /*1f3f0*/  @!P6 IMAD.MOV.U32 R59, RZ, RZ, R52 ;  /* 0x000000ffff3be224 */ /* 0x000fca00078e0034 */
[----:B------:R2:W4:Y:S01]  /*1f400*/  @!P6 LDG.E.U16 R48, desc[UR24][R58.64] ;  /* 0x000000183a30e981 */ /* 0x000522000c1e1500 */
[----:B------:R-:W-:Y:S02]  /*1f410*/  PRMT R47, RZ, 0x7610, R47 ;  /* 0x00007610ff2f7816 */ /* 0x000fe4000000002f */
[----:B------:R-:W-:Y:S01]  /*1f420*/  PRMT R46, RZ, 0x7610, R46 ;  /* 0x00007610ff2e7816 */ /* 0x000fe2000000002e */
[----:B------:R0:W-:Y:S04]  /*1f430*/  STS.U16 [R2+UR9+0x14000], R62 ;  /* 0x0140003e02007988 */ /* 0x0001e80008000409 */
[----:B------:R-:W-:Y:S04]  /*1f440*/  STS.U16 [R2+UR9+0x10800], R53 ;  /* 0x0108003502007988 */ /* 0x000fe80008000409 */
[----:B0-----:R-:W4:Y:S01]  /*1f450*/  LDL.LU R62, [R1+0x2c8] ;  /* 0x0002c800013e7983 */ /* 0x001f220000300800 */
[----:B--2---:R-:W-:-:S02]  /*1f460*/  @!P6 IMAD.MOV.U32 R59, RZ, RZ, R40 ;  /* 0x000000ffff3be224 */ /* 0x004fc400078e0028 */
[----:B---3--:R-:W-:-:S05]  /*1f470*/  @!P6 IMAD.MOV.U32 R58, RZ, RZ, R38 ;  /* 0x000000ffff3ae224 */ /* 0x008fca00078e0026 */
[----:B------:R4:W2:Y:S02]  /*1f480*/  @!P6 LDG.E.U16 R47, desc[UR24][R58.64] ;  /* 0x000000183a2fe981 */ /* 0x0008a4000c1e1500 */
[----:B----4-:R-:W-:Y:S02]  /*1f490*/  @!P6 IMAD.MOV.U32 R58, RZ, RZ, R0 ;  /* 0x000000ffff3ae224 */ /* 0x010fe400078e0000 */
[----:B------:R-:W-:Y:S01]  /*1f4a0*/  @!P6 IMAD.MOV.U32 R59, RZ, RZ, R51 ;  /* 0x000000ffff3be224 */ /* 0x000fe200078e0033 */
[----:B------:R0:W-:Y:S04]  /*1f4b0*/  STL [R1+0xcb0], R49 ;  /* 0x000cb03101007387 */ /* 0x0001e80000100800 */
[----:B------:R-:W3:Y:S04]  /*1f4c0*/  LDL R41, [R1+0x81c] ;  /* 0x00081c0001297983 */ /* 0x000ee80000100800 */
[----:B------:R3:W2:Y:S04]  /*1f4d0*/  @!P6 LDG.E.U16 R46, desc[UR24][R58.64] ;  /* 0x000000183a2ee981 */ /* 0x0006a8000c1e1500 */
[----:B0-----:R-:W4:Y:S04]  /*1f4e0*/  LDL R49, [R1+0x818] ;  /* 0x0008180001317983 */ /* 0x001f280000100800 */
[----:B------:R-:W4:Y:S04]  /*1f4f0*/  LDL.LU R52, [R1+0x2cc] ;  /* 0x0002cc0001347983 */ /* 0x000f280000300800 */
[----:B------:R-:W-:Y:S04]  /*1f500*/  STL [R1+0xcb4], R48 ;  /* 0x000cb43001007387 */ /* 0x000fe80000100800 */
[----:B------:R-:W4:Y:S04]  /*1f510*/  LDL.LU R53, [R1+0x2d0] ;  /* 0x0002d00001357983 */ /* 0x000f280000300800 */
[----:B------:R-:W4:Y:S04]  /*1f520*/  LDL R40, [R1+0x828] ;  /* 0x0008280001287983 */ /* 0x000f280000100800 */
[----:B------:R-:W4:Y:S04]  /*1f530*/  LDL R38, [R1+0x82c] ;  /* 0x00082c0001267983 */ /* 0x000f280000100800 */
[----:B------:R0:W-:Y:S01]  /*1f540*/  STS.U16 [R2+UR9+0x14800], R63 ;  /* 0x0148003f02007988 */ /* 0x0001e20008000409 */
[----:B------:R-:W-:-:S03]  /*1f550*/  PRMT R37, RZ, 0x7610, R37 ;  /* 0x00007610ff257816 */ /* 0x000fc60000000025 */
[----:B0-----:R-:W4:Y:S04]  /*1f560*/  LDL.LU R63, [R1+0x2d4] ;  /* 0x0002d400013f7983 */ /* 0x001f280000300800 */
[----:B------:R-:W4:Y:S04]  /*1f570*/  LDL R48, [R1+0x838] ;  /* 0x0008380001307983 */ /* 0x000f280000100800 */
[----:B------:R-:W4:Y:S04]  /*1f580*/  LDL R0, [R1+0x83c] ;  /* 0x00083c0001007983 */ /* 0x000f280000100800 */
[----:B------:R-:W4:Y:S04]  /*1f590*/  LDL.LU R51, [R1+0x2d8] ;  /* 0x0002d80001337983 */ /* 0x000f280000300800 */
[----:B------:R-:W-:Y:S01]  /*1f5a0*/  STS.U16 [R2+UR9+0x10c00], R50 ;  /* 0x010c003202007988 */ /* 0x000fe20008000409 */
[----:B---3--:R-:W-:-:S03]  /*1f5b0*/  @!P6 IMAD.MOV.U32 R58, RZ, RZ, R41 ;  /* 0x000000ffff3ae224 */ /* 0x008fc600078e0029 */
[----:B--2---:R0:W-:Y:S01]  /*1f5c0*/  STL.64 [R1+0xcc0], R46 ;  /* 0x000cc02e01007387 */ /* 0x0041e20000100a00 */
[----:B----4-:R-:W-:-:S03]  /*1f5d0*/  @!P6 IMAD.MOV.U32 R59, RZ, RZ, R49 ;  /* 0x000000ffff3be224 */ /* 0x010fc600078e0031 */
[----:B------:R-:W2:Y:S04]  /*1f5e0*/  LDL R41, [R1+0x84c] ;  /* 0x00084c0001297983 */ /* 0x000ea80000100800 */
[----:B------:R1:W3:Y:S04]  /*1f5f0*/  @!P6 LDG.E.U16 R37, desc[UR24][R58.64] ;  /* 0x000000183a25e981 */ /* 0x0002e8000c1e1500 */
[----:B0-----:R-:W4:Y:S04]  /*1f600*/  LDL R46, [R1+0x848] ;  /* 0x00084800012e7983 */ /* 0x001f280000100800 */
[----:B------:R-:W3:Y:S01]  /*1f610*/  LDL.LU R50, [R1+0x2dc] ;  /* 0x0002dc0001327983 */ /* 0x000ee20000300800 */
[----:B-1----:R-:W-:-:S03]  /*1f620*/  @!P6 IMAD.MOV.U32 R59, RZ, RZ, R40 ;  /* 0x000000ffff3be224 */ /* 0x002fc600078e0028 */
[----:B------:R-:W3:Y:S01]  /*1f630*/  LDL R40, [R1+0x858] ;  /* 0x0008580001287983 */ /* 0x000ee20000100800 */
[----:B------:R-:W-:-:S03]  /*1f640*/  @!P6 IMAD.MOV.U32 R58, RZ, RZ, R38 ;  /* 0x000000ffff3ae224 */ /* 0x000fc600078e0026 */
[----:B------:R-:W3:Y:S04]  /*1f650*/  LDL R38, [R1+0x85c] ;  /* 0x00085c0001267983 */ /* 0x000ee80000100800 */
[----:B------:R0:W-:Y:S04]  /*1f660*/  STS.U16 [R2+UR9+0x14c00], R62 ;  /* 0x014c003e02007988 */ /* 0x0001e80008000409 */
[----:B0-----:R-:W3:Y:S04]  /*1f670*/  LDL.LU R62, [R1+0x2e0] ;  /* 0x0002e000013e7983 */ /* 0x001ee80000300800 */
[----:B------:R-:W3:Y:S01]  /*1f680*/  LDL R47, [R1+0x868] ;  /* 0x00086800012f7983 */ /* 0x000ee20000100800 */
[----:B------:R-:W-:Y:S01]  /*1f690*/  PRMT R35, RZ, 0x7610, R35 ;  /* 0x00007610ff237816 */ /* 0x000fe20000000023 */
[----:B------:R-:W-:-:S02]  /*1f6a0*/  @!P6 IMAD.MOV.U32 R49, RZ, RZ, R48 ;  /* 0x000000ffff31e224 */ /* 0x000fc400078e0030 */
[----:B------:R-:W-:Y:S02]  /*1f6b0*/  @!P6 IMAD.MOV.U32 R48, RZ, RZ, R0 ;  /* 0x000000ffff30e224 */ /* 0x000fe400078e0000 */
[----:B------:R-:W3:Y:S01]  /*1f6c0*/  LDL R0, [R1+0x86c] ;  /* 0x00086c0001007983 */ /* 0x000ee20000100800 */
[----:B------:R-:W-:-:S03]  /*1f6d0*/  PRMT R34, RZ, 0x7610, R34 ;  /* 0x00007610ff227816 */ /* 0x000fc60000000022 */
[----:B------:R0:W-:Y:S04]  /*1f6e0*/  STS.U16 [R2+UR9+0x11000], R52 ;  /* 0x0110003402007988 */ /* 0x0001e80008000409 */
[----:B------:R2:W3:Y:S04]  /*1f6f0*/  @!P6 LDG.E.U16 R35, desc[UR24][R48.64] ;  /* 0x000000183023e981 */ /* 0x0004e8000c1e1500 */
[----:B0-----:R-:W3:Y:S04]  /*1f700*/  LDL.LU R52, [R1+0x2e4] ;  /* 0x0002e40001347983 */ /* 0x001ee80000300800 */
[----:B------:R0:W-:Y:S01]  /*1f710*/  STS.U16 [R2+UR9+0x15000], R53 ;  /* 0x0150003502007988 */ /* 0x0001e20008000409 */
[----:B--2---:R-:W-:-:S03]  /*1f720*/  @!P6 IMAD.MOV.U32 R48, RZ, RZ, R41 ;  /* 0x000000ffff30e224 */ /* 0x004fc600078e0029 */
[----:B------:R-:W2:Y:S01]  /*1f730*/  LDL R41, [R1+0x87c] ;  /* 0x00087c0001297983 */ /* 0x000ea20000100800 */
[----:B----4-:R-:W-:-:S03]  /*1f740*/  @!P6 IMAD.MOV.U32 R49, RZ, RZ, R46 ;  /* 0x000000ffff31e224 */ /* 0x010fc600078e002e */
[----:B------:R-:W4:Y:S04]  /*1f750*/  LDL R46, [R1+0x878] ;  /* 0x00087800012e7983 */ /* 0x000f280000100800 */
[----:B------:R3:W4:Y:S04]  /*1f760*/  @!P6 LDG.E.U16 R34, desc[UR24][R48.64] ;  /* 0x000000183022e981 */ /* 0x000728000c1e1500 */
[----:B0-----:R-:W4:Y:S01]  /*1f770*/  LDL.LU R53, [R1+0x2e8] ;  /* 0x0002e80001357983 */ /* 0x001f220000300800 */
[----:B---3--:R-:W-:Y:S02]  /*1f780*/  @!P6 IMAD.MOV.U32 R48, RZ, RZ, R38 ;  /* 0x000000ffff30e224 */ /* 0x008fe400078e0026 */
[----:B------:R-:W-:Y:S01]  /*1f790*/  @!P6 IMAD.MOV.U32 R49, RZ, RZ, R40 ;  /* 0x000000ffff31e224 */ /* 0x000fe200078e0028 */
[----:B------:R-:W3:Y:S04]  /*1f7a0*/  LDL R38, [R1+0x88c] ;  /* 0x00088c0001267983 */ /* 0x000ee80000100800 */
[----:B------:R-:W3:Y:S01]  /*1f7b0*/  LDL R40, [R1+0x888] ;  /* 0x0008880001287983 */ /* 0x000ee20000100800 */
[----:B------:R-:W-:-:S03]  /*1f7c0*/  PRMT R27, RZ, 0x7610, R27 ;  /* 0x00007610ff1b7816 */ /* 0x000fc6000000001b */
[----:B------:R0:W-:Y:S04]  /*1f7d0*/  STS.U16 [R2+UR9+0x15400], R51 ;  /* 0x0154003302007988 */ /* 0x0001e80008000409 */
[----:B------:R1:W3:Y:S04]  /*1f7e0*/  @!P6 LDG.E.U16 R27, desc[UR24][R48.64] ;  /* 0x00000018301be981 */ /* 0x0002e8000c1e1500 */
[----:B0-----:R-:W3:Y:S01]  /*1f7f0*/  LDL.LU R51, [R1+0x2ec] ;  /* 0x0002ec0001337983 */ /* 0x001ee20000300800 */
[----:B-1----:R-:W-:-:S03]  /*1f800*/  @!P6 IMAD.MOV.U32 R49, RZ, RZ, R47 ;  /* 0x000000ffff31e224 */ /* 0x002fc600078e002f */
[----:B------:R-:W3:Y:S01]  /*1f810*/  LDL R47, [R1+0x898] ;  /* 0x00089800012f7983 */ /* 0x000ee20000100800 */
[----:B------:R-:W-:Y:S01]  /*1f820*/  PRMT R26, RZ, 0x7610, R26 ;  /* 0x00007610ff1a7816 */ /* 0x000fe2000000001a */
[----:B------:R-:W-:Y:S02]  /*1f830*/  @!P6 IMAD.MOV.U32 R48, RZ, RZ, R0 ;  /* 0x000000ffff30e224 */ /* 0x000fe400078e0000 */
[----:B------:R-:W3:Y:S01]  /*1f840*/  LDL R0, [R1+0x89c] ;  /* 0x00089c0001007983 */ /* 0x000ee20000100800 */
[----:B------:R-:W-:-:S03]  /*1f850*/  PRMT R25, RZ, 0x7610, R25 ;  /* 0x00007610ff197816 */ /* 0x000fc60000000019 */
[----:B------:R2:W3:Y:S04]  /*1f860*/  @!P6 LDG.E.U16 R26, desc[UR24][R48.64] ;  /* 0x00000018301ae981 */ /* 0x0004e8000c1e1500 */
[----:B------:R0:W-:Y:S04]  /*1f870*/  STS.U16 [R2+UR9+0x11800], R50 ;  /* 0x0118003202007988 */ /* 0x0001e80008000409 */
[----:B0-----:R-:W3:Y:S01]  /*1f880*/  LDL.LU R50, [R1+0x2f0] ;  /* 0x0002f00001327983 */ /* 0x001ee20000300800 */
[----:B--2---:R-:W-:-:S03]  /*1f890*/  @!P6 IMAD.MOV.U32 R48, RZ, RZ, R41 ;  /* 0x000000ffff30e224 */ /* 0x004fc600078e0029 */
[----:B------:R-:W2:Y:S01]  /*1f8a0*/  LDL R41, [R1+0x8ac] ;  /* 0x0008ac0001297983 */ /* 0x000ea20000100800 */
[----:B----4-:R-:W-:-:S03]  /*1f8b0*/  @!P6 IMAD.MOV.U32 R49, RZ, RZ, R46 ;  /* 0x000000ffff31e224 */ /* 0x010fc600078e002e */
[----:B------:R-:W4:Y:S04]  /*1f8c0*/  LDL R46, [R1+0x8a8] ;  /* 0x0008a800012e7983 */ /* 0x000f280000100800 */
[----:B------:R3:W4:Y:S02]  /*1f8d0*/  @!P6 LDG.E.U16 R25, desc[UR24][R48.64] ;  /* 0x000000183019e981 */ /* 0x000724000c1e1500 */
[----:B---3--:R-:W-:Y:S02]  /*1f8e0*/  @!P6 IMAD.MOV.U32 R48, RZ, RZ, R38 ;  /* 0x000000ffff30e224 */ /* 0x008fe400078e0026 */
[----:B------:R-:W3:Y:S01]  /*1f8f0*/  LDL R38, [R1+0x8bc] ;  /* 0x0008bc0001267983 */ /* 0x000ee20000100800 */
[----:B------:R-:W-:-:S03]  /*1f900*/  @!P6 IMAD.MOV.U32 R49, RZ, RZ, R40 ;  /* 0x000000ffff31e224 */ /* 0x000fc600078e0028 */
[----:B------:R-:W3:Y:S01]  /*1f910*/  LDL R40, [R1+0x8b8] ;  /* 0x0008b80001287983 */ /* 0x000ee20000100800 */
[----:B------:R-:W-:Y:S02]  /*1f920*/  PRMT R36, RZ, 0x7610, R36 ;  /* 0x00007610ff247816 */ /* 0x000fe40000000024 */
[----:B------:R-:W-:Y:S01]  /*1f930*/  PRMT R24, RZ, 0x7610, R24 ;  /* 0x00007610ff187816 */ /* 0x000fe20000000018 */
[----:B------:R0:W-:Y:S04]  /*1f940*/  STS.U16 [R2+UR9+0x14400], R64 ;  /* 0x0144004002007988 */ /* 0x0001e80008000409 */
[----:B------:R1:W-:Y:S04]  /*1f950*/  STS.U16 [R2+UR9+0x11c00], R52 ;  /* 0x011c003402007988 */ /* 0x0003e80008000409 */
[----:B------:R1:W3:Y:S04]  /*1f960*/  @!P6 LDG.E.U16 R36, desc[UR24][R58.64] ;  /* 0x000000183a24e981 */ /* 0x0002e8000c1e1500 */
[----:B0-----:R-:W3:Y:S04]  /*1f970*/  LDL.LU R64, [R1+0x304] ;  /* 0x0003040001407983 */ /* 0x001ee80000300800 */
[----:B------:R-:W3:Y:S01]  /*1f980*/  @!P6 LDG.E.U16 R24, desc[UR24][R48.64] ;  /* 0x000000183018e981 */ /* 0x000ee2000c1e1500 */
[----:B-1----:R-:W-:-:S03]  /*1f990*/  @!P6 IMAD.MOV.U32 R59, RZ, RZ, R47 ;  /* 0x000000ffff3be224 */ /* 0x002fc600078e002f */
[----:B------:R-:W3:Y:S04]  /*1f9a0*/  LDL.LU R52, [R1+0x308] ;  /* 0x0003080001347983 */ /* 0x000ee80000300800 */
[----:B------:R-:W3:Y:S04]  /*1f9b0*/  LDL R47, [R1+0x8cc] ;  /* 0x0008cc00012f7983 */ /* 0x000ee80000100800 */
[----:B------:R-:W3:Y:S01]  /*1f9c0*/  LDL R48, [R1+0x8c8] ;  /* 0x0008c80001307983 */ /* 0x000ee20000100800 */
[----:B------:R-:W-:Y:S01]  /*1f9d0*/  PRMT R19, RZ, 0x7610, R19 ;  /* 0x00007610ff137816 */ /* 0x000fe20000000013 */
[----:B------:R-:W-:Y:S01]  /*1f9e0*/  @!P6 IMAD.MOV.U32 R58, RZ, RZ, R0 ;  /* 0x000000ffff3ae224 */ /* 0x000fe200078e0000 */
[----:B------:R-:W-:Y:S01]  /*1f9f0*/  PRMT R18, RZ, 0x7610, R18 ;  /* 0x00007610ff127816 */ /* 0x000fe20000000012 */
        /* <DEDUP_REMOVED lines=10> */
[----:B---3--:R-:W-:-:S03]  /*1faa0*/  @!P6 IMAD.MOV.U32 R58, RZ, RZ, R38 ;  /* 0x000000ffff3ae224 */ /* 0x008fc600078e0026 */
[----:B------:R-:W3:Y:S01]  /*1fab0*/  LDL R38, [R1+0x8ec] ;  /* 0x0008ec0001267983 */ /* 0x000ee20000100800 */
[----:B------:R-:W-:-:S03]  /*1fac0*/  @!P6 IMAD.MOV.U32 R59, RZ, RZ, R40 ;  /* 0x000000ffff3be224 */ /* 0x000fc600078e0028 */
[----:B------:R-:W3:Y:S01]  /*1fad0*/  LDL R40, [R1+0x8e8] ;  /* 0x0008e80001287983 */ /* 0x000ee20000100800 */
[----:B------:R-:W-:Y:S02]  /*1fae0*/  PRMT R17, RZ, 0x7610, R17 ;  /* 0x00007610ff117816 */ /* 0x000fe40000000011 */
[----:B------:R-:W-:Y:S01]  /*1faf0*/  LOP3.LUT R0, R2, 0x10, RZ, 0x3c, !PT ;  /* 0x0000001002007812 */ /* 0x000fe200078e3cff */
[----:B------:R-:W-:Y:S04]  /*1fb00*/  STS.U16 [R2+UR9+0x10000], R93 ;  /* 0x0100005d02007988 */ /* 0x000fe80008000409 */
[----:B------:R0:W-:Y:S04]  /*1fb10*/  STS.U16 [R2+UR9+0x15c00], R53 ;  /* 0x015c003502007988 */ /* 0x0001e80008000409 */
[----:B------:R1:W-:Y:S04]  /*1fb20*/  STS.U16 [R0+UR9+0x10080], R51 ;  /* 0x0100803300007988 */ /* 0x0003e80008000409 */
[----:B------:R1:W3:Y:S04]  /*1fb30*/  @!P6 LDG.E.U16 R17, desc[UR24][R58.64] ;  /* 0x000000183a11e981 */ /* 0x0002e8000c1e1500 */
[----:B0-----:R-:W3:Y:S04]  /*1fb40*/  LDL.LU R53, [R1+0x314] ;  /* 0x0003140001357983 */ /* 0x001ee80000300800 */
[----:B-1----:R-:W3:Y:S01]  /*1fb50*/  LDL.LU R51, [R1+0x318] ;  /* 0x0003180001337983 */ /* 0x002ee20000300800 */
[----:B------:R-:W-:-:S03]  /*1fb60*/  @!P6 IMAD.MOV.U32 R58, RZ, RZ, R47 ;  /* 0x000000ffff3ae224 */ /* 0x000fc600078e002f */
[----:B------:R-:W3:Y:S01]  /*1fb70*/  LDL R47, [R1+0x8fc] ;  /* 0x0008fc00012f7983 */ /* 0x000ee20000100800 */
[----:B------:R-:W-:-:S03]  /*1fb80*/  @!P6 IMAD.MOV.U32 R59, RZ, RZ, R48 ;  /* 0x000000ffff3be224 */ /* 0x000fc600078e0030 */
[----:B------:R-:W3:Y:S01]  /*1fb90*/  LDL R48, [R1+0x8f8] ;  /* 0x0008f80001307983 */ /* 0x000ee20000100800 */
[----:B------:R-:W-:-:S03]  /*1fba0*/  PRMT R16, RZ, 0x7610, R16 ;  /* 0x00007610ff107816 */ /* 0x000fc60000000010 */
[----:B------:R0:W-:Y:S01]  /*1fbb0*/  STS.U16 [R0+UR9+0x14080], R50 ;  /* 0x0140803200007988 */ /* 0x0001e20008000409 */
[----:B------:R-:W-:-:S03]  /*1fbc0*/  PRMT R81, RZ, 0x7610, R81 ;  /* 0x00007610ff517816 */ /* 0x000fc60000000051 */
[----:B------:R-:W-:Y:S04]  /*1fbd0*/  STS.U16 [R0+UR9+0x10480], R64 ;  /* 0x0104804000007988 */ /* 0x000fe80008000409 */
[----:B------:R2:W3:Y:S04]  /*1fbe0*/  @!P6 LDG.E.U16 R16, desc[UR24][R58.64] ;  /* 0x000000183a10e981 */ /* 0x0004e8000c1e1500 */
[----:B0-----:R-:W3:Y:S04]  /*1fbf0*/  LDL.LU R50, [R1+0x31c] ;  /* 0x00031c0001327983 */ /* 0x001ee80000300800 */
[----:B------:R0:W-:Y:S04]  /*1fc00*/  STS.U16 [R0+UR9+0x14480], R52 ;  /* 0x0144803400007988 */ /* 0x0001e80008000409 */
[----:B------:R-:W3:Y:S04]  /*1fc10*/  LDL R49, [R1+0x91c] ;  /* 0x00091c0001317983 */ /* 0x000ee80000100800 */
[----:B0-----:R-:W3:Y:S01]  /*1fc20*/  LDL R52, [R1+0x918] ;  /* 0x0009180001347983 */ /* 0x001ee20000100800 */
        /* <DEDUP_REMOVED lines=9> */
[----:B------:R-:W-:-:S06]  /*1fcc0*/  PRMT R79, RZ, 0x7610, R79 ;  /* 0x00007610ff4f7816 */ /* 0x000fcc000000004f */
[----:B------:R0:W3:Y:S01]  /*1fcd0*/  @!P6 LDG.E.U16 R79, desc[UR24][R58.64] ;  /* 0x000000183a4fe981 */ /* 0x0000e2000c1e1500 */
[----:B------:R-:W-:Y:S01]  /*1fce0*/  PRMT R78, RZ, 0x7610, R78 ;  /* 0x00007610ff4e7816 */ /* 0x000fe2000000004e */
[----:B0-----:R-:W-:Y:S02]  /*1fcf0*/  @!P6 IMAD.MOV.U32 R58, RZ, RZ, R47 ;  /* 0x000000ffff3ae224 */ /* 0x001fe400078e002f */
[----:B------:R-:W3:Y:S01]  /*1fd00*/  LDL R47, [R1+0x93c] ;  /* 0x00093c00012f7983 */ /* 0x000ee20000100800 */
[----:B------:R-:W-:-:S03]  /*1fd10*/  @!P6 IMAD.MOV.U32 R59, RZ, RZ, R48 ;  /* 0x000000ffff3be224 */ /* 0x000fc600078e0030 */
[----:B------:R-:W3:Y:S01]  /*1fd20*/  LDL R48, [R1+0x938] ;  /* 0x0009380001307983 */ /* 0x000ee20000100800 */
[----:B------:R-:W-:-:S03]  /*1fd30*/  PRMT R83, RZ, 0x7610, R83 ;  /* 0x00007610ff537816 */ /* 0x000fc60000000053 */
[----:B------:R-:W-:Y:S04]  /*1fd40*/  STS.U16 [R0+UR9+0x10880], R63 ;  /* 0x0108803f00007988 */ /* 0x000fe80008000409 */
[----:B------:R-:W-:Y:S04]  /*1fd50*/  STS.U16 [R0+UR9+0x14880], R62 ;  /* 0x0148803e00007988 */ /* 0x000fe80008000409 */
[----:B------:R0:W-:Y:S04]  /*1fd60*/  STS.U16 [R0+UR9+0x10c80], R53 ;  /* 0x010c803500007988 */ /* 0x0001e80008000409 */
[----:B------:R2:W3:Y:S01]  /*1fd70*/  @!P6 LDG.E.U16 R78, desc[UR24][R58.64] ;  /* 0x000000183a4ee981 */ /* 0x0004e2000c1e1500 */
[----:B0-----:R-:W-:-:S02]  /*1fd80*/  @!P6 IMAD.MOV.U32 R53, RZ, RZ, R52 ;  /* 0x000000ffff35e224 */ /* 0x001fc400078e0034 */
[----:B------:R-:W-:Y:S01]  /*1fd90*/  @!P6 IMAD.MOV.U32 R52, RZ, RZ, R49 ;  /* 0x000000ffff34e224 */ /* 0x000fe200078e0031 */
[----:B------:R-:W-:Y:S01]  /*1fda0*/  PRMT R68, RZ, 0x7610, R68 ;  /* 0x00007610ff447816 */ /* 0x000fe20000000044 */
[----:B------:R0:W-:Y:S04]  /*1fdb0*/  STS.U16 [R0+UR9+0x14c80], R51 ;  /* 0x014c803300007988 */ /* 0x0001e80008000409 */
[----:B------:R3:W3:Y:S04]  /*1fdc0*/  @!P6 LDG.E.U16 R83, desc[UR24][R52.64] ;  /* 0x000000183453e981 */ /* 0x0006e8000c1e1500 */
[----:B------:R-:W3:Y:S04]  /*1fdd0*/  LDL R49, [R1+0x76c] ;  /* 0x00076c0001317983 */ /* 0x000ee80000100800 */
[----:B0-----:R-:W3:Y:S01]  /*1fde0*/  LDL R51, [R1+0x768] ;  /* 0x0007680001337983 */ /* 0x001ee20000100800 */
[----:B--2---:R-:W-:-:S03]  /*1fdf0*/  @!P6 IMAD.MOV.U32 R58, RZ, RZ, R41 ;  /* 0x000000ffff3ae224 */ /* 0x004fc600078e0029 */
[----:B------:R-:W2:Y:S01]  /*1fe00*/  LDL R41, [R1+0x94c] ;  /* 0x00094c0001297983 */ /* 0x000ea20000100800 */
[----:B----4-:R-:W-:-:S03]  /*1fe10*/  @!P6 IMAD.MOV.U32 R59, RZ, RZ, R46 ;  /* 0x000000ffff3be224 */ /* 0x010fc600078e002e */
[----:B------:R-:W4:Y:S01]  /*1fe20*/  LDL R46, [R1+0x948] ;  /* 0x00094800012e7983 */ /* 0x000f220000100800 */
[----:B---3--:R-:W-:-:S03]  /*1fe30*/  @!P6 IMAD.MOV.U32 R52, RZ, RZ, R38 ;  /* 0x000000ffff34e224 */ /* 0x008fc600078e0026 */
[----:B------:R-:W3:Y:S01]  /*1fe40*/  LDL R38, [R1+0x754] ;  /* 0x0007540001267983 */ /* 0x000ee20000100800 */
[----:B------:R-:W-:-:S03]  /*1fe50*/  @!P6 IMAD.MOV.U32 R53, RZ, RZ, R40 ;  /* 0x000000ffff35e224 */ /* 0x000fc600078e0028 */
[----:B------:R-:W3:Y:S04]  /*1fe60*/  LDL R40, [R1+0x750] ;  /* 0x0007500001287983 */ /* 0x000ee80000100800 */
[----:B------:R-:W-:Y:S04]  /*1fe70*/  STS.U16 [R0+UR9+0x11080], R50 ;  /* 0x0110803200007988 */ /* 0x000fe80008000409 */
[----:B------:R0:W3:Y:S04]  /*1fe80*/  @!P6 LDG.E.U16 R68, desc[UR24][R52.64] ;  /* 0x000000183444e981 */ /* 0x0000e8000c1e1500 */
[----:B------:R1:W-:Y:S04]  /*1fe90*/  STS.U16 [R0+UR9+0x15080], R14 ;  /* 0x0150800e00007988 */ /* 0x0003e80008000409 */
[----:B-1----:R-:W3:Y:S01]  /*1fea0*/  LDL.LU R14, [R1+0xd08] ;  /* 0x000d0800010e7983 */ /* 0x002ee20000300800 */
[----:B0-----:R-:W-:-:S03]  /*1feb0*/  @!P6 IMAD.MOV.U32 R52, RZ, RZ, R47 ;  /* 0x000000ffff34e224 */ /* 0x001fc600078e002f */
[----:B------:R-:W3:Y:S01]  /*1fec0*/  LDL R47, [R1+0x784] ;  /* 0x00078400012f7983 */ /* 0x000ee20000100800 */
[----:B------:R-:W-:-:S03]  /*1fed0*/  @!P6 IMAD.MOV.U32 R53, RZ, RZ, R48 ;  /* 0x000000ffff35e224 */ /* 0x000fc600078e0030 */
[----:B------:R-:W3:Y:S01]  /*1fee0*/  LDL R48, [R1+0x780] ;  /* 0x0007800001307983 */ /* 0x000ee20000100800 */
[----:B------:R-:W-:Y:S02]  /*1fef0*/  PRMT R67, RZ, 0x7610, R67 ;  /* 0x00007610ff437816 */ /* 0x000fe40000000043 */
[----:B------:R-:W-:-:S04]  /*1ff00*/  PRMT R66, RZ, 0x7610, R66 ;  /* 0x00007610ff427816 */ /* 0x000fc80000000042 */
[----:B------:R2:W3:Y:S04]  /*1ff10*/  @!P6 LDG.E.U16 R67, desc[UR24][R52.64] ;  /* 0x000000183443e981 */ /* 0x0004e8000c1e1500 */
        /* <DEDUP_REMOVED lines=12> */
[----:B------:R-:W-:Y:S01]  /*1ffe0*/  PRMT R55, RZ, 0x7610, R55 ;  /* 0x00007610ff377816 */ /* 0x000fe20000000037 */
[----:B------:R0:W-:Y:S04]  /*1fff0*/  STS.U16 [R0+UR9+0x15480], R12 ;  /* 0x0154800c00007988 */ /* 0x0001e80008000409 */
[----:B------:R1:W3:Y:S04]  /*20000*/  @!P6 LDG.E.U16 R57, desc[UR24][R52.64] ;  /* 0x000000183439e981 */ /* 0x0002e8000c1e1500 */
[----:B------:R1:W-:Y:S04]  /*20010*/  STS.U16 [R0+UR9+0x11880], R11 ;  /* 0x0118800b00007988 */ /* 0x0003e80008000409 */
[----:B0-----:R-:W3:Y:S01]  /*20020*/  LDL.LU R12, [R1+0xd00] ;  /* 0x000d0000010c7983 */ /* 0x001ee20000300800 */
[----:B-1----:R-:W-:-:S03]  /*20030*/  @!P6 IMAD.MOV.U32 R52, RZ, RZ, R49 ;  /* 0x000000ffff34e224 */ /* 0x002fc600078e0031 */
[----:B------:R-:W3:Y:S01]  /*20040*/  LDL.LU R50, [R1+0x454] ;  /* 0x0004540001327983 */ /* 0x000ee20000300800 */
[----:B------:R-:W-:-:S03]  /*20050*/  @!P6 IMAD.MOV.U32 R53, RZ, RZ, R51 ;  /* 0x000000ffff35e224 */ /* 0x000fc600078e0033 */
[----:B------:R-:W3:Y:S04]  /*20060*/  LDL.LU R11, [R1+0xcfc] ;  /* 0x000cfc00010b7983 */ /* 0x000ee80000300800 */
[----:B------:R-:W3:Y:S01]  /*20070*/  LDL.LU R51, [R1+0x458] ;  /* 0x0004580001337983 */ /* 0x000ee20000300800 */
[----:B------:R-:W-:Y:S02]  /*20080*/  @!P6 IMAD.MOV.U32 R49, RZ, RZ, R48 ;  /* 0x000000ffff31e224 */ /* 0x000fe400078e0030 */
[----:B------:R-:W-:Y:S01]  /*20090*/  @!P6 IMAD.MOV.U32 R48, RZ, RZ, R47 ;  /* 0x000000ffff30e224 */ /* 0x000fe200078e002f */
[----:B------:R0:W-:Y:S04]  /*200a0*/  STS.U16 [R0+UR9+0x15880], R10 ;  /* 0x0158800a00007988 */ /* 0x0001e80008000409 */
[----:B------:R-:W3:Y:S04]  /*200b0*/  @!P6 LDG.E.U16 R55, desc[UR24][R48.64] ;  /* 0x000000183037e981 */ /* 0x000ee8000c1e1500 */
[----:B0-----:R-:W3:Y:S04]  /*200c0*/  LDL.LU R10, [R1+0xcf8] ;  /* 0x000cf800010a7983 */ /* 0x001ee80000300800 */
[----:B------:R-:W3:Y:S04]  /*200d0*/  LDL R48, [R1+0x7b0] ;  /* 0x0007b00001307983 */ /* 0x000ee80000100800 */
[----:B------:R-:W3:Y:S01]  /*200e0*/  LDL R47, [R1+0x7b4] ;  /* 0x0007b400012f7983 */ /* 0x000ee20000100800 */
[----:B------:R-:W-:-:S02]  /*200f0*/  PRMT R56, RZ, 0x7610, R56 ;  /* 0x00007610ff387816 */ /* 0x000fc40000000038 */
[----:B------:R-:W-:Y:S01]  /*20100*/  PRMT R54, RZ, 0x7610, R54 ;  /* 0x00007610ff367816 */ /* 0x000fe20000000036 */
[----:B------:R-:W3:Y:S04]  /*20110*/  LDL.LU R63, [R1+0x45c] ;  /* 0x00045c00013f7983 */ /* 0x000ee80000300800 */
[----:B------:R2:W3:Y:S01]  /*20120*/  @!P6 LDG.E.U16 R56, desc[UR24][R52.64] ;  /* 0x000000183438e981 */ /* 0x0004e2000c1e1500 */
[----:B------:R-:W-:-:S03]  /*20130*/  PRMT R45, RZ, 0x7610, R45 ;  /* 0x00007610ff2d7816 */ /* 0x000fc6000000002d */
[----:B------:R0:W-:Y:S04]  /*20140*/  STS.U16 [R0+UR9+0x11c80], R9 ;  /* 0x011c800900007988 */ /* 0x0001e80008000409 */
[----:B0-----:R-:W3:Y:S04]  /*20150*/  LDL.LU R9, [R1+0xcf4] ;  /* 0x000cf40001097983 */ /* 0x001ee80000300800 */
[----:B------:R0:W-:Y:S01]  /*20160*/  STS.U16 [R0+UR9+0x15c80], R8 ;  /* 0x015c800800007988 */ /* 0x0001e20008000409 */
[----:B--2---:R-:W-:-:S03]  /*20170*/  @!P6 IMAD.MOV.U32 R52, RZ, RZ, R41 ;  /* 0x000000ffff34e224 */ /* 0x004fc600078e0029 */
[----:B------:R-:W2:Y:S01]  /*20180*/  LDL R41, [R1+0x7c4] ;  /* 0x0007c40001297983 */ /* 0x000ea20000100800 */
[----:B----4-:R-:W-:-:S03]  /*20190*/  @!P6 IMAD.MOV.U32 R53, RZ, RZ, R46 ;  /* 0x000000ffff35e224 */ /* 0x010fc600078e002e */
[----:B------:R-:W4:Y:S04]  /*201a0*/  LDL R46, [R1+0x7c0] ;  /* 0x0007c000012e7983 */ /* 0x000f280000100800 */
[----:B------:R3:W4:Y:S04]  /*201b0*/  @!P6 LDG.E.U16 R54, desc[UR24][R52.64] ;  /* 0x000000183436e981 */ /* 0x000728000c1e1500 */
[----:B------:R-:W4:Y:S01]  /*201c0*/  LDL.LU R62, [R1+0x460] ;  /* 0x00046000013e7983 */ /* 0x000f220000300800 */
[----:B---3--:R-:W-:Y:S02]  /*201d0*/  @!P6 IMAD.MOV.U32 R52, RZ, RZ, R38 ;  /* 0x000000ffff34e224 */ /* 0x008fe400078e0026 */
[----:B------:R-:W-:-:S05]  /*201e0*/  @!P6 IMAD.MOV.U32 R53, RZ, RZ, R40 ;  /* 0x000000ffff35e224 */ /* 0x000fca00078e0028 */
[----:B------:R-:W3:Y:S04]  /*201f0*/  @!P6 LDG.E.U16 R45, desc[UR24][R52.64] ;  /* 0x00000018342de981 */ /* 0x000ee8000c1e1500 */
[----:B------:R-:W3:Y:S04]  /*20200*/  LDL.LU R53, [R1+0x464] ;  /* 0x0004640001357983 */ /* 0x000ee80000300800 */
[----:B0-----:R-:W3:Y:S04]  /*20210*/  LDL.LU R8, [R1+0xcf0] ;  /* 0x000cf00001087983 */ /* 0x001ee80000300800 */
[----:B------:R-:W3:Y:S01]  /*20220*/  LDL R40, [R1+0x7d0] ;  /* 0x0007d00001287983 */ /* 0x000ee20000100800 */
[----:B------:R-:W-:-:S03]  /*20230*/  PRMT R69, RZ, 0x7610, R69 ;  /* 0x00007610ff457816 */ /* 0x000fc60000000045 */
[----:B------:R-:W3:Y:S04]  /*20240*/  LDL R0, [R1+0x7d4] ;  /* 0x0007d40001007983 */ /* 0x000ee80000100800 */
[----:B------:R0:W3:Y:S04]  /*20250*/  @!P6 LDG.E.U16 R69, desc[UR24][R58.64] ;  /* 0x000000183a45e981 */ /* 0x0000e8000c1e1500 */
[----:B------:R-:W3:Y:S01]  /*20260*/  LDL.LU R52, [R1+0x468] ;  /* 0x0004680001347983 */ /* 0x000ee20000300800 */
[----:B------:R-:W-:Y:S02]  /*20270*/  LOP3.LUT R38, R2, 0x20, RZ, 0x3c, !PT ;  /* 0x0000002002267812 */ /* 0x000fe400078e3cff */
[----:B------:R-:W-:Y:S01]  /*20280*/  PRMT R44, RZ, 0x7610, R44 ;  /* 0x00007610ff2c7816 */ /* 0x000fe2000000002c */
[----:B0-----:R-:W-:-:S02]  /*20290*/  @!P6 IMAD.MOV.U32 R59, RZ, RZ, R48 ;  /* 0x000000ffff3be224 */ /* 0x001fc400078e0030 */
[----:B------:R-:W3:Y:S01]  /*202a0*/  LDL R48, [R1+0x7e0] ;  /* 0x0007e00001307983 */ /* 0x000ee20000100800 */
[----:B------:R-:W-:-:S03]  /*202b0*/  @!P6 IMAD.MOV.U32 R58, RZ, RZ, R47 ;  /* 0x000000ffff3ae224 */ /* 0x000fc600078e002f */
[----:B------:R-:W3:Y:S04]  /*202c0*/  LDL R47, [R1+0x7e4] ;  /* 0x0007e400012f7983 */ /* 0x000ee80000100800 */
[----:B------:R0:W-:Y:S04]  /*202d0*/  STS.U16 [R38+UR9+0x10100], R50 ;  /* 0x0101003226007988 */ /* 0x0001e80008000409 */
[----:B------:R-:W3:Y:S04]  /*202e0*/  @!P6 LDG.E.U16 R44, desc[UR24][R58.64] ;  /* 0x000000183a2ce981 */ /* 0x000ee8000c1e1500 */
[----:B0-----:R-:W3:Y:S04]  /*202f0*/  LDL.LU R50, [R1+0x46c] ;  /* 0x00046c0001327983 */ /* 0x001ee80000300800 */
[----:B------:R-:W3:Y:S04]  /*20300*/  LDL R58, [R1+0x7f0] ;  /* 0x0007f000013a7983 */ /* 0x000ee80000100800 */
[----:B------:R-:W3:Y:S01]  /*20310*/  LDL R49, [R1+0x7f4] ;  /* 0x0007f40001317983 */ /* 0x000ee20000100800 */
[----:B------:R-:W-:-:S03]  /*20320*/  PRMT R43, RZ, 0x7610, R43 ;  /* 0x00007610ff2b7816 */ /* 0x000fc6000000002b */
        /* <DEDUP_REMOVED lines=9> */
[----:B------:R-:W-:Y:S01]  /*203c0*/  @!P6 IMAD.MOV.U32 R60, RZ, RZ, R0 ;  /* 0x000000ffff3ce224 */ /* 0x000fe200078e0000 */
[----:B------:R-:W-:Y:S02]  /*203d0*/  PRMT R42, RZ, 0x7610, R42 ;  /* 0x00007610ff2a7816 */ /* 0x000fe4000000002a */
[----:B------:R-:W3:Y:S04]  /*203e0*/  LDL R0, [R1+0x814] ;  /* 0x0008140001007983 */ /* 0x000ee80000100800 */
[----:B------:R0:W3:Y:S02]  /*203f0*/  @!P6 LDG.E.U16 R42, desc[UR24][R60.64] ;  /* 0x000000183c2ae981 */ /* 0x0000e4000c1e1500 */
[----:B0-----:R-:W-:-:S02]  /*20400*/  @!P6 IMAD.MOV.U32 R61, RZ, RZ, R48 ;  /* 0x000000ffff3de224 */ /* 0x001fc400078e0030 */
[----:B------:R-:W3:Y:S01]  /*20410*/  LDL R48, [R1+0x820] ;  /* 0x0008200001307983 */ /* 0x000ee20000100800 */
[----:B------:R-:W-:-:S03]  /*20420*/  @!P6 IMAD.MOV.U32 R60, RZ, RZ, R47 ;  /* 0x000000ffff3ce224 */ /* 0x000fc600078e002f */
[----:B------:R-:W3:Y:S01]  /*20430*/  LDL R47, [R1+0x824] ;  /* 0x00082400012f7983 */ /* 0x000ee20000100800 */
[----:B------:R-:W-:-:S03]  /*20440*/  PRMT R32, RZ, 0x7610, R32 ;  /* 0x00007610ff207816 */ /* 0x000fc60000000020 */
[----:B------:R-:W-:Y:S01]  /*20450*/  STS.U16 [R38+UR9+0x10500], R63 ;  /* 0x0105003f26007988 */ /* 0x000fe20008000409 */
[----:B------:R-:W-:Y:S02]  /*20460*/  @!P6 IMAD.MOV.U32 R59, RZ, RZ, R58 ;  /* 0x000000ffff3be224 */ /* 0x000fe400078e003a */
[----:B------:R-:W-:Y:S01]  /*20470*/  @!P6 IMAD.MOV.U32 R58, RZ, RZ, R49 ;  /* 0x000000ffff3ae224 */ /* 0x000fe200078e0031 */
[----:B------:R-:W-:Y:S04]  /*20480*/  STS.U16 [R38+UR9+0x14500], R62 ;  /* 0x0145003e26007988 */ /* 0x000fe80008000409 */
[----:B------:R2:W3:Y:S04]  /*20490*/  @!P6 LDG.E.U16 R32, desc[UR24][R58.64] ;  /* 0x000000183a20e981 */ /* 0x0004e8000c1e1500 */
[----:B------:R3:W-:Y:S01]  /*204a0*/  STS.U16 [R38+UR9+0x10900], R53 ;  /* 0x0109003526007988 */ /* 0x0007e20008000409 */
[----:B------:R-:W-:-:S03]  /*204b0*/  PRMT R14, RZ, 0x7610, R14 ;  /* 0x00007610ff0e7816 */ /* 0x000fc6000000000e */
[----:B------:R-:W3:Y:S01]  /*204c0*/  LDL R49, [R1+0x854] ;  /* 0x0008540001317983 */ /* 0x000ee20000100800 */
[----:B--2---:R-:W-:-:S03]  /*204d0*/  @!P6 IMAD.MOV.U32 R58, RZ, RZ, R41 ;  /* 0x000000ffff3ae224 */ /* 0x004fc600078e0029 */
[----:B------:R-:W2:Y:S01]  /*204e0*/  LDL R41, [R1+0x834] ;  /* 0x0008340001297983 */ /* 0x000ea20000100800 */
[----:B----4-:R-:W-:-:S03]  /*204f0*/  @!P6 IMAD.MOV.U32 R59, RZ, RZ, R46 ;  /* 0x000000ffff3be224 */ /* 0x010fc600078e002e */
[----:B------:R-:W4:Y:S01]  /*20500*/  LDL R46, [R1+0x830] ;  /* 0x00083000012e7983 */ /* 0x000f220000100800 */
[----:B---3--:R-:W-:-:S03]  /*20510*/  @!P6 IMAD.MOV.U32 R53, RZ, RZ, R40 ;  /* 0x000000ffff35e224 */ /* 0x008fc600078e0028 */
[----:B------:R-:W3:Y:S04]  /*20520*/  LDL R40, [R1+0x840] ;  /* 0x0008400001287983 */ /* 0x000ee80000100800 */
[----:B------:R0:W-:Y:S04]  /*20530*/  STS.U16 [R38+UR9+0x14900], R52 ;  /* 0x0149003426007988 */ /* 0x0001e80008000409 */
[----:B------:R1:W-:Y:S01]  /*20540*/  STS.U16 [R38+UR9+0x10d00], R50 ;  /* 0x010d003226007988 */ /* 0x0003e20008000409 */
[----:B0-----:R-:W-:-:S03]  /*20550*/  @!P6 IMAD.MOV.U32 R52, RZ, RZ, R0 ;  /* 0x000000ffff34e224 */ /* 0x001fc600078e0000 */
[----:B------:R-:W3:Y:S04]  /*20560*/  LDL R0, [R1+0x844] ;  /* 0x0008440001007983 */ /* 0x000ee80000100800 */
[----:B-1----:R-:W3:Y:S04]  /*20570*/  LDL R50, [R1+0x850] ;  /* 0x0008500001327983 */ /* 0x002ee80000100800 */
[----:B------:R0:W3:Y:S02]  /*20580*/  @!P6 LDG.E.U16 R14, desc[UR24][R52.64] ;  /* 0x00000018340ee981 */ /* 0x0000e4000c1e1500 */
[----:B0-----:R-:W-:-:S02]  /*20590*/  @!P6 IMAD.MOV.U32 R52, RZ, RZ, R47 ;  /* 0x000000ffff34e224 */ /* 0x001fc400078e002f */
[----:B------:R-:W-:Y:S01]  /*205a0*/  @!P6 IMAD.MOV.U32 R53, RZ, RZ, R48 ;  /* 0x000000ffff35e224 */ /* 0x000fe200078e0030 */
[----:B------:R-:W3:Y:S04]  /*205b0*/  LDL R47, [R1+0x864] ;  /* 0x00086400012f7983 */ /* 0x000ee80000100800 */
[----:B------:R-:W3:Y:S01]  /*205c0*/  LDL R48, [R1+0x860] ;  /* 0x0008600001307983 */ /* 0x000ee20000100800 */
[----:B------:R-:W-:Y:S02]  /*205d0*/  PRMT R13, RZ, 0x7610, R13 ;  /* 0x00007610ff0d7816 */ /* 0x000fe4000000000d */
[----:B------:R-:W-:-:S04]  /*205e0*/  PRMT R12, RZ, 0x7610, R12 ;  /* 0x00007610ff0c7816 */ /* 0x000fc8000000000c */
[----:B------:R2:W3:Y:S04]  /*205f0*/  @!P6 LDG.E.U16 R13, desc[UR24][R52.64] ;  /* 0x00000018340de981 */ /* 0x0004e8000c1e1500 */
[----:B------:R-:W-:Y:S04]  /*20600*/  STS.U16 [R38+UR9+0x14d00], R51 ;  /* 0x014d003326007988 */ /* 0x000fe80008000409 */
        /* <DEDUP_REMOVED lines=9> */
[----:B------:R-:W-:-:S03]  /*206a0*/  PRMT R10, RZ, 0x7610, R10 ;  /* 0x00007610ff0a7816 */ /* 0x000fc6000000000a */
[----:B------:R0:W-:Y:S04]  /*206b0*/  STS.U16 [R38+UR9+0x15100], R91 ;  /* 0x0151005b26007988 */ /* 0x0001e80008000409 */
[----:B------:R1:W-:Y:S01]  /*206c0*/  STS.U16 [R38+UR9+0x11500], R7 ;  /* 0x0115000726007988 */ /* 0x0003e20008000409 */
[----:B------:R-:W-:-:S03]  /*206d0*/  @!P6 IMAD.MOV.U32 R52, RZ, RZ, R0 ;  /* 0x000000ffff34e224 */ /* 0x000fc600078e0000 */
[----:B------:R-:W3:Y:S01]  /*206e0*/  LDL R0, [R1+0x884] ;  /* 0x0008840001007983 */ /* 0x000ee20000100800 */
[----:B------:R-:W-:-:S03]  /*206f0*/  @!P6 IMAD.MOV.U32 R51, RZ, RZ, R50 ;  /* 0x000000ffff33e224 */ /* 0x000fc600078e0032 */
[----:B0-----:R-:W3:Y:S01]  /*20700*/  LDL.LU R91, [R1+0xce8] ;  /* 0x000ce800015b7983 */ /* 0x001ee20000300800 */
[----:B------:R-:W-:-:S03]  /*20710*/  @!P6 IMAD.MOV.U32 R50, RZ, RZ, R49 ;  /* 0x000000ffff32e224 */ /* 0x000fc600078e0031 */
[----:B-1----:R-:W3:Y:S04]  /*20720*/  LDL.LU R7, [R1+0xce4] ;  /* 0x000ce40001077983 */ /* 0x002ee80000300800 */
[----:B------:R0:W3:Y:S02]  /*20730*/  @!P6 LDG.E.U16 R10, desc[UR24][R50.64] ;  /* 0x00000018320ae981 */ /* 0x0000e4000c1e1500 */
[----:B0-----:R-:W-:Y:S02]  /*20740*/  @!P6 IMAD.MOV.U32 R50, RZ, RZ, R47 ;  /* 0x000000ffff32e224 */ /* 0x001fe400078e002f */
[----:B------:R-:W-:Y:S01]  /*20750*/  @!P6 IMAD.MOV.U32 R51, RZ, RZ, R48 ;  /* 0x000000ffff33e224 */ /* 0x000fe200078e0030 */
[----:B------:R-:W3:Y:S04]  /*20760*/  LDL R47, [R1+0x894] ;  /* 0x00089400012f7983 */ /* 0x000ee80000100800 */
[----:B------:R-:W3:Y:S04]  /*20770*/  LDL R48, [R1+0x890] ;  /* 0x0008900001307983 */ /* 0x000ee80000100800 */
[----:B------:R0:W-:Y:S01]  /*20780*/  STS.U16 [R38+UR9+0x15500], R6 ;  /* 0x0155000626007988 */ /* 0x0001e20008000409 */
[----:B------:R-:W-:-:S03]  /*20790*/  PRMT R9, RZ, 0x7610, R9 ;  /* 0x00007610ff097816 */ /* 0x000fc60000000009 */
[----:B0-----:R-:W3:Y:S01]  /*207a0*/  LDL.LU R6, [R1+0xce0] ;  /* 0x000ce00001067983 */ /* 0x001ee20000300800 */
[----:B------:R-:W-:-:S03]  /*207b0*/  PRMT R8, RZ, 0x7610, R8 ;  /* 0x00007610ff087816 */ /* 0x000fc60000000008 */
[----:B------:R2:W3:Y:S04]  /*207c0*/  @!P6 LDG.E.U16 R9, desc[UR24][R50.64] ;  /* 0x000000183209e981 */ /* 0x0004e8000c1e1500 */
[----:B------:R0:W-:Y:S01]  /*207d0*/  STS.U16 [R38+UR9+0x11900], R5 ;  /* 0x0119000526007988 */ /* 0x0001e20008000409 */
[----:B--2---:R-:W-:-:S03]  /*207e0*/  @!P6 IMAD.MOV.U32 R50, RZ, RZ, R41 ;  /* 0x000000ffff32e224 */ /* 0x004fc600078e0029 */
[----:B------:R-:W2:Y:S01]  /*207f0*/  LDL R41, [R1+0x8a4] ;  /* 0x0008a40001297983 */ /* 0x000ea20000100800 */
[----:B----4-:R-:W-:-:S03]  /*20800*/  @!P6 IMAD.MOV.U32 R51, RZ, RZ, R46 ;  /* 0x000000ffff33e224 */ /* 0x010fc600078e002e */
[----:B------:R-:W4:Y:S04]  /*20810*/  LDL R46, [R1+0x8a0] ;  /* 0x0008a000012e7983 */ /* 0x000f280000100800 */
[----:B0-----:R-:W4:Y:S04]  /*20820*/  LDL.LU R5, [R1+0xcdc] ;  /* 0x000cdc0001057983 */ /* 0x001f280000300800 */
[----:B------:R3:W4:Y:S02]  /*20830*/  @!P6 LDG.E.U16 R8, desc[UR24][R50.64] ;  /* 0x000000183208e981 */ /* 0x000724000c1e1500 */
[----:B---3--:R-:W-:-:S02]  /*20840*/  @!P6 IMAD.MOV.U32 R51, RZ, RZ, R40 ;  /* 0x000000ffff33e224 */ /* 0x008fc400078e0028 */
[----:B------:R-:W3:Y:S04]  /*20850*/  LDL R40, [R1+0x8b0] ;  /* 0x0008b00001287983 */ /* 0x000ee80000100800 */
[----:B------:R0:W-:Y:S01]  /*20860*/  STS.U16 [R38+UR9+0x15900], R4 ;  /* 0x0159000426007988 */ /* 0x0001e20008000409 */
[----:B------:R-:W-:-:S03]  /*20870*/  @!P6 IMAD.MOV.U32 R50, RZ, RZ, R0 ;  /* 0x000000ffff32e224 */ /* 0x000fc600078e0000 */
[----:B------:R-:W3:Y:S04]  /*20880*/  LDL R0, [R1+0x8b4] ;  /* 0x0008b40001007983 */ /* 0x000ee80000100800 */
[----:B0-----:R-:W3:Y:S01]  /*20890*/  LDL.LU R4, [R1+0xcd8] ;  /* 0x000cd80001047983 */ /* 0x001ee20000300800 */
[----:B------:R-:W-:-:S03]  /*208a0*/  PRMT R7, RZ, 0x7610, R7 ;  /* 0x00007610ff077816 */ /* 0x000fc60000000007 */
[----:B------:R-:W3:Y:S04]  /*208b0*/  LDL.LU R63, [R1+0x490] ;  /* 0x00049000013f7983 */ /* 0x000ee80000300800 */
[----:B------:R0:W3:Y:S04]  /*208c0*/  @!P6 LDG.E.U16 R7, desc[UR24][R50.64] ;  /* 0x000000183207e981 */ /* 0x0000e8000c1e1500 */
[----:B------:R1:W-:Y:S01]  /*208d0*/  STS.U16 [R38+UR9+0x11d00], R3 ;  /* 0x011d000326007988 */ /* 0x0003e20008000409 */
[----:B0-----:R-:W-:-:S03]  /*208e0*/  @!P6 IMAD.MOV.U32 R50, RZ, RZ, R47 ;  /* 0x000000ffff32e224 */ /* 0x001fc600078e002f */
[----:B------:R-:W3:Y:S01]  /*208f0*/  LDL R47, [R1+0x8c4] ;  /* 0x0008c400012f7983 */ /* 0x000ee20000100800 */
[----:B------:R-:W-:-:S03]  /*20900*/  @!P6 IMAD.MOV.U32 R51, RZ, RZ, R48 ;  /* 0x000000ffff33e224 */ /* 0x000fc600078e0030 */
[----:B------:R-:W3:Y:S04]  /*20910*/  LDL R48, [R1+0x8c0] ;  /* 0x0008c00001307983 */ /* 0x000ee80000100800 */
[----:B-1----:R-:W3:Y:S01]  /*20920*/  LDL.LU R3, [R1+0xcd4] ;  /* 0x000cd40001037983 */ /* 0x002ee20000300800 */
[----:B------:R-:W-:-:S03]  /*20930*/  PRMT R6, RZ, 0x7610, R6 ;  /* 0x00007610ff067816 */ /* 0x000fc60000000006 */
[----:B------:R0:W-:Y:S01]  /*20940*/  STS.U16 [R38+UR9+0x15d00], R92 ;  /* 0x015d005c26007988 */ /* 0x0001e20008000409 */
[----:B------:R-:W-:-:S03]  /*20950*/  PRMT R11, RZ, 0x7610, R11 ;  /* 0x00007610ff0b7816 */ /* 0x000fc6000000000b */
[----:B------:R-:W3:Y:S04]  /*20960*/  @!P6 LDG.E.U16 R6, desc[UR24][R50.64] ;  /* 0x000000183206e981 */ /* 0x000ee8000c1e1500 */
[----:B------:R2:W3:Y:S04]  /*20970*/  @!P6 LDG.E.U16 R11, desc[UR24][R52.64] ;  /* 0x00000018340be981 */ /* 0x0004e8000c1e1500 */
[----:B------:R-:W3:Y:S04]  /*20980*/  LDL.LU R51, [R1+0x494] ;  /* 0x0004940001337983 */ /* 0x000ee80000300800 */
[----:B0-----:R-:W3:Y:S04]  /*20990*/  LDL.LU R92, [R1+0xcd0] ;  /* 0x000cd000015c7983 */ /* 0x001ee80000300800 */
[----:B------:R-:W3:Y:S01]  /*209a0*/  LDL R38, [R1+0x8d4] ;  /* 0x0008d40001267983 */ /* 0x000ee20000100800 */
[----:B--2---:R-:W-:-:S03]  /*209b0*/  @!P6 IMAD.MOV.U32 R52, RZ, RZ, R41 ;  /* 0x000000ffff34e224 */ /* 0x004fc600078e0029 */
[----:B------:R-:W2:Y:S04]  /*209c0*/  LDL R41, [R1+0x8d0] ;  /* 0x0008d00001297983 */ /* 0x000ea80000100800 */
[----:B------:R-:W2:Y:S01]  /*209d0*/  LDL.LU R50, [R1+0x498] ;  /* 0x0004980001327983 */ /* 0x000ea20000300800 */
[----:B----4-:R-:W-:Y:S01]  /*209e0*/  @!P6 IMAD.MOV.U32 R53, RZ, RZ, R46 ;  /* 0x000000ffff35e224 */ /* 0x010fe200078e002e */
[----:B------:R-:W-:-:S06]  /*209f0*/  PRMT R5, RZ, 0x7610, R5 ;  /* 0x00007610ff057816 */ /* 0x000fcc0000000005 */
[----:B------:R3:W4:Y:S02]  /*20a00*/  @!P6 LDG.E.U16 R5, desc[UR24][R52.64] ;  /* 0x000000183405e981 */ /* 0x000724000c1e1500 */
[----:B---3--:R-:W-:Y:S02]  /*20a10*/  @!P6 IMAD.MOV.U32 R53, RZ, RZ, R40 ;  /* 0x000000ffff35e224 */ /* 0x008fe400078e0028 */
[----:B------:R-:W3:Y:S01]  /*20a20*/  LDL R40, [R1+0x8e0] ;  /* 0x0008e00001287983 */ /* 0x000ee20000100800 */
[----:B------:R-:W-:-:S05]  /*20a30*/  LOP3.LUT R46, R2, 0x30, RZ, 0x3c, !PT ;  /* 0x00000030022e7812 */ /* 0x000fca00078e3cff */
[----:B------:R0:W-:Y:S01]  /*20a40*/  STS.U16 [R46+UR9+0x10180], R91 ;  /* 0x0101805b2e007988 */ /* 0x0001e20008000409 */
[----:B------:R-:W-:-:S03]  /*20a50*/  @!P6 IMAD.MOV.U32 R52, RZ, RZ, R0 ;  /* 0x000000ffff34e224 */ /* 0x000fc600078e0000 */
[----:B------:R-:W4:Y:S01]  /*20a60*/  LDL R0, [R1+0x8e4] ;  /* 0x0008e40001007983 */ /* 0x000f220000100800 */
[----:B------:R-:W-:-:S03]  /*20a70*/  PRMT R4, RZ, 0x7610, R4 ;  /* 0x00007610ff047816 */ /* 0x000fc60000000004 */
[----:B------:R-:W4:Y:S04]  /*20a80*/  LDL.LU R62, [R1+0x49c] ;  /* 0x00049c00013e7983 */ /* 0x000f280000300800 */
[----:B------:R1:W4:Y:S04]  /*20a90*/  @!P6 LDG.E.U16 R4, desc[UR24][R52.64] ;  /* 0x000000183404e981 */ /* 0x000328000c1e1500 */
[----:B0-----:R-:W4:Y:S01]  /*20aa0*/  LDL.LU R91, [R1+0xccc] ;  /* 0x000ccc00015b7983 */ /* 0x001f220000300800 */
[----:B------:R-:W-:-:S03]  /*20ab0*/  PRMT R15, RZ, 0x7610, R15 ;  /* 0x00007610ff0f7816 */ /* 0x000fc6000000000f */
[----:B------:R0:W-:Y:S04]  /*20ac0*/  STS.U16 [R46+UR9+0x14180], R90 ;  /* 0x0141805a2e007988 */ /* 0x0001e80008000409 */
[----:B------:R0:W4:Y:S01]  /*20ad0*/  @!P6 LDG.E.U16 R15, desc[UR24][R58.64] ;  /* 0x000000183a0fe981 */ /* 0x000122000c1e1500 */
[----:B-1----:R-:W-:-:S03]  /*20ae0*/  @!P6 IMAD.MOV.U32 R52, RZ, RZ, R47 ;  /* 0x000000ffff34e224 */ /* 0x002fc600078e002f */
[----:B------:R-:W4:Y:S01]  /*20af0*/  LDL R47, [R1+0x8f4] ;  /* 0x0008f400012f7983 */ /* 0x000f220000100800 */
[----:B------:R-:W-:-:S03]  /*20b00*/  @!P6 IMAD.MOV.U32 R53, RZ, RZ, R48 ;  /* 0x000000ffff35e224 */ /* 0x000fc600078e0030 */
[----:B------:R-:W4:Y:S01]  /*20b10*/  LDL R48, [R1+0x8f0] ;  /* 0x0008f00001307983 */ /* 0x000f220000100800 */
[----:B------:R-:W-:-:S06]  /*20b20*/  PRMT R3, RZ, 0x7610, R3 ;  /* 0x00007610ff037816 */ /* 0x000fcc0000000003 */
[----:B------:R-:W4:Y:S04]  /*20b30*/  @!P6 LDG.E.U16 R3, desc[UR24][R52.64] ;  /* 0x000000183403e981 */ /* 0x000f28000c1e1500 */
[----:B------:R-:W4:Y:S04]  /*20b40*/  LDL.LU R53, [R1+0x4a0] ;  /* 0x0004a00001357983 */ /* 0x000f280000300800 */
[----:B0-----:R-:W4:Y:S01]  /*20b50*/  LDL.LU R90, [R1+0xcc8] ;  /* 0x000cc800015a7983 */ /* 0x001f220000300800 */
[----:B------:R-:W-:-:S03]  /*20b60*/  @!P6 IMAD.MOV.U32 R58, RZ, RZ, R38 ;  /* 0x000000ffff3ae224 */ /* 0x000fc600078e0026 */
[----:B------:R-:W4:Y:S01]  /*20b70*/  LDL R38, [R1+0x904] ;  /* 0x0009040001267983 */ /* 0x000f220000100800 */
[----:B------:R-:W-:Y:S01]  /*20b80*/  PRMT R92, RZ, 0x7610, R92 ;  /* 0x00007610ff5c7816 */ /* 0x000fe2000000005c */
[----:B--2---:R-:W-:Y:S02]  /*20b90*/  @!P6 IMAD.MOV.U32 R59, RZ, RZ, R41 ;  /* 0x000000ffff3be224 */ /* 0x004fe400078e0029 */
[----:B------:R-:W2:Y:S04]  /*20ba0*/  LDL R41, [R1+0x900] ;  /* 0x0009000001297983 */ /* 0x000ea80000100800 */
[----:B------:R3:W2:Y:S04]  /*20bb0*/  @!P6 LDG.E.U16 R92, desc[UR24][R58.64] ;  /* 0x000000183a5ce981 */ /* 0x0006a8000c1e1500 */
[----:B------:R-:W2:Y:S01]  /*20bc0*/  LDL.LU R52, [R1+0x4a4] ;  /* 0x0004a40001347983 */ /* 0x000ea20000300800 */
[----:B---3--:R-:W-:-:S03]  /*20bd0*/  @!P6 IMAD.MOV.U32 R59, RZ, RZ, R40 ;  /* 0x000000ffff3be224 */ /* 0x008fc600078e0028 */
[----:B------:R-:W3:Y:S04]  /*20be0*/  LDL R40, [R1+0x910] ;  /* 0x0009100001287983 */ /* 0x000ee80000100800 */
[----:B------:R-:W-:Y:S04]  /*20bf0*/  STS.U16 [R46+UR9+0x10580], R63 ;  /* 0x0105803f2e007988 */ /* 0x000fe80008000409 */
[----:B------:R0:W-:Y:S01]  /*20c00*/  STS.U16 [R46+UR9+0x14580], R51 ;  /* 0x014580332e007988 */ /* 0x0001e20008000409 */
[----:B----4-:R-:W-:-:S03]  /*20c10*/  @!P6 IMAD.MOV.U32 R58, RZ, RZ, R0 ;  /* 0x000000ffff3ae224 */ /* 0x010fc600078e0000 */
[----:B------:R-:W4:Y:S04]  /*20c20*/  LDL R0, [R1+0x914] ;  /* 0x0009140001007983 */ /* 0x000f280000100800 */
[----:B0-----:R-:W4:Y:S01]  /*20c30*/  LDL.LU R51, [R1+0x4a8] ;  /* 0x0004a80001337983 */ /* 0x001f220000300800 */
[----:B------:R-:W-:-:S06]  /*20c40*/  PRMT R91, RZ, 0x7610, R91 ;  /* 0x00007610ff5b7816 */ /* 0x000fcc000000005b */
[----:B------:R0:W4:Y:S04]  /*20c50*/  @!P6 LDG.E.U16 R91, desc[UR24][R58.64] ;  /* 0x000000183a5be981 */ /* 0x000128000c1e1500 */
[----:B------:R1:W-:Y:S01]  /*20c60*/  STS.U16 [R46+UR9+0x10980], R50 ;  /* 0x010980322e007988 */ /* 0x0003e20008000409 */
[----:B0-----:R-:W-:Y:S02]  /*20c70*/  @!P6 IMAD.MOV.U32 R58, RZ, RZ, R47 ;  /* 0x000000ffff3ae224 */ /* 0x001fe400078e002f */
[----:B------:R-:W-:Y:S01]  /*20c80*/  @!P6 IMAD.MOV.U32 R59, RZ, RZ, R48 ;  /* 0x000000ffff3be224 */ /* 0x000fe200078e0030 */
[----:B------:R-:W4:Y:S04]  /*20c90*/  LDL R47, [R1+0x924] ;  /* 0x00092400012f7983 */ /* 0x000f280000100800 */
[----:B------:R-:W4:Y:S04]  /*20ca0*/  LDL R48, [R1+0x920] ;  /* 0x0009200001307983 */ /* 0x000f280000100800 */
[----:B-1----:R-:W4:Y:S01]  /*20cb0*/  LDL.LU R50, [R1+0x4ac] ;  /* 0x0004ac0001327983 */ /* 0x002f220000300800 */
[----:B------:R-:W-:-:S06]  /*20cc0*/  PRMT R90, RZ, 0x7610, R90 ;  /* 0x00007610ff5a7816 */ /* 0x000fcc000000005a */
[----:B------:R0:W4:Y:S01]  /*20cd0*/  @!P6 LDG.E.U16 R90, desc[UR24][R58.64] ;  /* 0x000000183a5ae981 */ /* 0x000122000c1e1500 */
[----:B------:R-:W-:Y:S01]  /*20ce0*/  PRMT R80, RZ, 0x7610, R80 ;  /* 0x00007610ff507816 */ /* 0x000fe20000000050 */
[----:B0-----:R-:W-:Y:S02]  /*20cf0*/  @!P6 IMAD.MOV.U32 R58, RZ, RZ, R38 ;  /* 0x000000ffff3ae224 */ /* 0x001fe400078e0026 */
[----:B------:R-:W4:Y:S01]  /*20d00*/  LDL R38, [R1+0x934] ;  /* 0x0009340001267983 */ /* 0x000f220000100800 */
[----:B--2---:R-:W-:-:S03]  /*20d10*/  @!P6 IMAD.MOV.U32 R59, RZ, RZ, R41 ;  /* 0x000000ffff3be224 */ /* 0x004fc600078e0029 */
[----:B------:R-:W2:Y:S04]  /*20d20*/  LDL R41, [R1+0x930] ;  /* 0x0009300001297983 */ /* 0x000ea80000100800 */
[----:B------:R3:W2:Y:S02]  /*20d30*/  @!P6 LDG.E.U16 R80, desc[UR24][R58.64] ;  /* 0x000000183a50e981 */ /* 0x0006a4000c1e1500 */
[----:B---3--:R-:W-:Y:S02]  /*20d40*/  @!P6 IMAD.MOV.U32 R59, RZ, RZ, R40 ;  /* 0x000000ffff3be224 */ /* 0x008fe400078e0028 */
[----:B------:R-:W3:Y:S01]  /*20d50*/  LDL R40, [R1+0x940] ;  /* 0x0009400001287983 */ /* 0x000ee20000100800 */
[----:B------:R-:W-:Y:S02]  /*20d60*/  PRMT R21, RZ, 0x7610, R21 ;  /* 0x00007610ff157816 */ /* 0x000fe40000000015 */
[----:B------:R-:W-:Y:S01]  /*20d70*/  PRMT R20, RZ, 0x7610, R20 ;  /* 0x00007610ff147816 */ /* 0x000fe20000000014 */
[----:B----4-:R-:W-:-:S02]  /*20d80*/  @!P6 IMAD.MOV.U32 R58, RZ, RZ, R0 ;  /* 0x000000ffff3ae224 */ /* 0x010fc400078e0000 */
[----:B------:R-:W4:Y:S04]  /*20d90*/  LDL R0, [R1+0x944] ;  /* 0x0009440001007983 */ /* 0x000f280000100800 */
[----:B------:R0:W4:Y:S04]  /*20da0*/  @!P6 LDG.E.U16 R21, desc[UR24][R58.64] ;  /* 0x000000183a15e981 */ /* 0x000128000c1e1500 */
[----:B------:R-:W4:Y:S04]  /*20db0*/  LDL.LU R64, [R1+0x4b0] ;  /* 0x0004b00001407983 */ /* 0x000f280000300800 */
[----:B------:R1:W-:Y:S01]  /*20dc0*/  STS.U16 [R46+UR9+0x14980], R62 ;  /* 0x0149803e2e007988 */ /* 0x0003e20008000409 */
[----:B------:R-:W-:Y:S01]  /*20dd0*/  PRMT R85, RZ, 0x7610, R85 ;  /* 0x00007610ff557816 */ /* 0x000fe20000000055 */
[----:B0-----:R-:W-:-:S02]  /*20de0*/  @!P6 IMAD.MOV.U32 R58, RZ, RZ, R47 ;  /* 0x000000ffff3ae224 */ /* 0x001fc400078e002f */
[----:B------:R-:W4:Y:S01]  /*20df0*/  LDL R47, [R1+0x954] ;  /* 0x00095400012f7983 */ /* 0x000f220000100800 */
[----:B------:R-:W-:-:S03]  /*20e00*/  @!P6 IMAD.MOV.U32 R59, RZ, RZ, R48 ;  /* 0x000000ffff3be224 */ /* 0x000fc600078e0030 */
[----:B------:R-:W4:Y:S04]  /*20e10*/  LDL R48, [R1+0x950] ;  /* 0x0009500001307983 */ /* 0x000f280000100800 */
[----:B------:R-:W4:Y:S04]  /*20e20*/  LDL.LU R63, [R1+0x4b4] ;  /* 0x0004b400013f7983 */ /* 0x000f280000300800 */
[----:B------:R0:W4:Y:S04]  /*20e30*/  @!P6 LDG.E.U16 R20, desc[UR24][R58.64] ;  /* 0x000000183a14e981 */ /* 0x000128000c1e1500 */
[----:B-1----:R-:W4:Y:S04]  /*20e40*/  LDL.LU R62, [R1+0x3bc] ;  /* 0x0003bc00013e7983 */ /* 0x002f280000300800 */
[----:B------:R1:W-:Y:S01]  /*20e50*/  STS.U16 [R46+UR9+0x10d80], R53 ;  /* 0x010d80352e007988 */ /* 0x0003e20008000409 */
[----:B0-----:R-:W-:-:S03]  /*20e60*/  @!P6 IMAD.MOV.U32 R58, RZ, RZ, R38 ;  /* 0x000000ffff3ae224 */ /* 0x001fc600078e0026 */
[----:B------:R-:W4:Y:S04]  /*20e70*/  LDL R38, [R1+0x75c] ;  /* 0x00075c0001267983 */ /* 0x000f280000100800 */
[----:B------:R0:W-:Y:S01]  /*20e80*/  STS.U16 [R46+UR9+0x14d80], R52 ;  /* 0x014d80342e007988 */ /* 0x0001e20008000409 */
[----:B--2---:R-:W-:-:S03]  /*20e90*/  @!P6 IMAD.MOV.U32 R59, RZ, RZ, R41 ;  /* 0x000000ffff3be224 */ /* 0x004fc600078e0029 */
[----:B------:R-:W2:Y:S04]  /*20ea0*/  LDL R41, [R1+0x758] ;  /* 0x0007580001297983 */ /* 0x000ea80000100800 */
[----:B-1----:R-:W2:Y:S04]  /*20eb0*/  LDL.LU R53, [R1+0x3c4] ;  /* 0x0003c40001357983 */ /* 0x002ea80000300800 */
[----:B------:R3:W2:Y:S04]  /*20ec0*/  @!P6 LDG.E.U16 R85, desc[UR24][R58.64] ;  /* 0x000000183a55e981 */ /* 0x0006a8000c1e1500 */
[----:B0-----:R-:W2:Y:S01]  /*20ed0*/  LDL.LU R52, [R1+0x3d0] ;  /* 0x0003d00001347983 */ /* 0x001ea20000300800 */
[----:B---3--:R-:W-:-:S03]  /*20ee0*/  @!P6 IMAD.MOV.U32 R59, RZ, RZ, R40 ;  /* 0x000000ffff3be224 */ /* 0x008fc600078e0028 */
[----:B------:R-:W3:Y:S01]  /*20ef0*/  LDL R40, [R1+0x770] ;  /* 0x0007700001287983 */ /* 0x000ee20000100800 */
[----:B------:R-:W-:Y:S02]  /*20f00*/  PRMT R84, RZ, 0x7610, R84 ;  /* 0x00007610ff547816 */ /* 0x000fe40000000054 */
[----:B------:R-:W-:Y:S01]  /*20f10*/  PRMT R33, RZ, 0x7610, R33 ;  /* 0x00007610ff217816 */ /* 0x000fe20000000021 */
[----:B------:R0:W-:Y:S01]  /*20f20*/  STS.U16 [R46+UR9+0x11180], R51 ;  /* 0x011180332e007988 */ /* 0x0001e20008000409 */
[----:B------:R-:W-:-:S03]  /*20f30*/  PRMT R82, RZ, 0x7610, R82 ;  /* 0x00007610ff527816 */ /* 0x000fc60000000052 */
[----:B------:R1:W-:Y:S04]  /*20f40*/  STS.U16 [R46+UR9+0x15180], R50 ;  /* 0x015180322e007988 */ /* 0x0003e80008000409 */
[----:B------:R0:W3:Y:S01]  /*20f50*/  @!P6 LDG.E.U16 R33, desc[UR24][R60.64] ;  /* 0x000000183c21e981 */ /* 0x0000e2000c1e1500 */
[----:B----4-:R-:W-:-:S03]  /*20f60*/  @!P6 IMAD.MOV.U32 R58, RZ, RZ, R0 ;  /* 0x000000ffff3ae224 */ /* 0x010fc600078e0000 */
[----:B------:R-:W4:Y:S04]  /*20f70*/  LDL R0, [R1+0x774] ;  /* 0x0007740001007983 */ /* 0x000f280000100800 */
[----:B0-----:R-:W4:Y:S04]  /*20f80*/  LDL.LU R51, [R1+0x3d8] ;  /* 0x0003d80001337983 */ /* 0x001f280000300800 */
[----:B------:R-:W4:Y:S04]  /*20f90*/  @!P6 LDG.E.U16 R84, desc[UR24][R58.64] ;  /* 0x000000183a54e981 */ /* 0x000f28000c1e1500 */
[----:B-1----:R-:W4:Y:S04]  /*20fa0*/  LDL.LU R50, [R1+0x4b8] ;  /* 0x0004b80001327983 */ /* 0x002f280000300800 */
[----:B------:R-:W4:Y:S04]  /*20fb0*/  LDL R49, [R1+0x58c] ;  /* 0x00058c0001317983 */ /* 0x000f280000100800 */
[----:B------:R-:W4:Y:S01]  /*20fc0*/  LDL R58, [R1+0x588] ;  /* 0x00058800013a7983 */ /* 0x000f220000100800 */
[----:B------:R-:W-:-:S03]  /*20fd0*/  @!P6 IMAD.MOV.U32 R60, RZ, RZ, R47 ;  /* 0x000000ffff3ce224 */ /* 0x000fc600078e002f */
[----:B------:R-:W4:Y:S01]  /*20fe0*/  LDL R47, [R1+0x59c] ;  /* 0x00059c00012f7983 */ /* 0x000f220000100800 */
[----:B------:R-:W-:-:S03]  /*20ff0*/  @!P6 IMAD.MOV.U32 R61, RZ, RZ, R48 ;  /* 0x000000ffff3de224 */ /* 0x000fc600078e0030 */
[----:B------:R-:W4:Y:S04]  /*21000*/  LDL R48, [R1+0x598] ;  /* 0x0005980001307983 */ /* 0x000f280000100800 */
        /* <DEDUP_REMOVED lines=9> */
[----:B------:R-:W-:Y:S01]  /*210a0*/  PRMT R30, RZ, 0x7610, R30 ;  /* 0x00007610ff1e7816 */ /* 0x000fe2000000001e */
[----:B----4-:R-:W-:-:S02]  /*210b0*/  @!P6 IMAD.MOV.U32 R60, RZ, RZ, R0 ;  /* 0x000000ffff3ce224 */ /* 0x010fc400078e0000 */
[----:B------:R-:W4:Y:S01]  /*210c0*/  LDL R0, [R1+0x5bc] ;  /* 0x0005bc0001007983 */ /* 0x000f220000100800 */
[----:B------:R-:W-:Y:S02]  /*210d0*/  @!P6 IMAD.MOV.U32 R59, RZ, RZ, R58 ;  /* 0x000000ffff3be224 */ /* 0x000fe400078e003a */
[----:B------:R-:W-:Y:S02]  /*210e0*/  @!P6 IMAD.MOV.U32 R58, RZ, RZ, R49 ;  /* 0x000000ffff3ae224 */ /* 0x000fe400078e0031 */
[----:B------:R-:W-:Y:S02]  /*210f0*/  @!P6 IMAD.MOV.U32 R49, RZ, RZ, R48 ;  /* 0x000000ffff31e224 */ /* 0x000fe400078e0030 */
[----:B------:R-:W-:-:S05]  /*21100*/  @!P6 IMAD.MOV.U32 R48, RZ, RZ, R47 ;  /* 0x000000ffff30e224 */ /* 0x000fca00078e002f */
[----:B------:R0:W4:Y:S02]  /*21110*/  @!P6 LDG.E.U16 R30, desc[UR24][R48.64] ;  /* 0x00000018301ee981 */ /* 0x000124000c1e1500 */
[----:B0-----:R-:W-:Y:S02]  /*21120*/  @!P6 IMAD.MOV.U32 R48, RZ, RZ, R38 ;  /* 0x000000ffff30e224 */ /* 0x001fe400078e0026 */
[----:B------:R-:W4:Y:S01]  /*21130*/  LDL R38, [R1+0x5cc] ;  /* 0x0005cc0001267983 */ /* 0x000f220000100800 */
[----:B--2---:R-:W-:-:S03]  /*21140*/  @!P6 IMAD.MOV.U32 R49, RZ, RZ, R41 ;  /* 0x000000ffff31e224 */ /* 0x004fc600078e0029 */
[----:B------:R-:W2:Y:S01]  /*21150*/  LDL R41, [R1+0x5c8] ;  /* 0x0005c80001297983 */ /* 0x000ea20000100800 */
[----:B---3--:R-:W-:-:S03]  /*21160*/  @!P6 IMAD.MOV.U32 R47, RZ, RZ, R40 ;  /* 0x000000ffff2fe224 */ /* 0x008fc600078e0028 */
[----:B------:R-:W3:Y:S01]  /*21170*/  LDL.LU R40, [R1+0x554] ;  /* 0x0005540001287983 */ /* 0x000ee20000300800 */
[----:B------:R-:W-:Y:S02]  /*21180*/  PRMT R23, RZ, 0x7610, R23 ;  /* 0x00007610ff177816 */ /* 0x000fe40000000017 */
[----:B------:R-:W-:Y:S02]  /*21190*/  PRMT R31, RZ, 0x7610, R31 ;  /* 0x00007610ff1f7816 */ /* 0x000fe4000000001f */
[----:B------:R-:W-:Y:S02]  /*211a0*/  PRMT R28, RZ, 0x7610, R28 ;  /* 0x00007610ff1c7816 */ /* 0x000fe4000000001c */
[----:B------:R-:W3:Y:S04]  /*211b0*/  @!P6 LDG.E.U16 R23, desc[UR24][R48.64] ;  /* 0x000000183017e981 */ /* 0x000ee8000c1e1500 */
[----:B------:R-:W3:Y:S04]  /*211c0*/  @!P6 LDG.E.U16 R31, desc[UR24][R58.64] ;  /* 0x000000183a1fe981 */ /* 0x000ee8000c1e1500 */
[----:B------:R-:W-:Y:S04]  /*211d0*/  STS.U16 [R46+UR9+0x11580], R64 ;  /* 0x011580402e007988 */ /* 0x000fe80008000409 */
[----:B------:R-:W3:Y:S04]  /*211e0*/  LDL.LU R49, [R1+0x538] ;  /* 0x0005380001317983 */ /* 0x000ee80000300800 */
[----:B------:R-:W3:Y:S04]  /*211f0*/  LDL.LU R58, [R1+0x534] ;  /* 0x00053400013a7983 */ /* 0x000ee80000300800 */
[----:B------:R-:W3:Y:S04]  /*21200*/  @!P6 LDG.E.U16 R28, desc[UR24][R60.64] ;  /* 0x000000183c1ce981 */ /* 0x000ee8000c1e1500 */
[----:B------:R-:W3:Y:S04]  /*21210*/  LDL.LU R59, [R1+0x518] ;  /* 0x00051800013b7983 */ /* 0x000ee80000300800 */
[----:B------:R-:W-:Y:S04]  /*21220*/  STS.U16 [R46+UR9+0x15580], R63 ;  /* 0x0155803f2e007988 */ /* 0x000fe80008000409 */
[----:B------:R-:W3:Y:S01]  /*21230*/  LDL.LU R60, [R1+0x514] ;  /* 0x00051400013c7983 */ /* 0x000ee20000300800 */
[----:B------:R-:W-:-:S03]  /*21240*/  PRMT R22, RZ, 0x7610, R22 ;  /* 0x00007610ff167816 */ /* 0x000fc60000000016 */
[----:B------:R-:W-:Y:S04]  /*21250*/  STS.U16 [R46+UR9+0x11980], R62 ;  /* 0x0119803e2e007988 */ /* 0x000fe80008000409 */
[----:B------:R-:W3:Y:S04]  /*21260*/  LDL.LU R61, [R1+0x4f8] ;  /* 0x0004f800013d7983 */ /* 0x000ee80000300800 */
[----:B------:R-:W-:Y:S04]  /*21270*/  STS.U16 [R46+UR9+0x15980], R53 ;  /* 0x015980352e007988 */ /* 0x000fe80008000409 */
[----:B------:R-:W3:Y:S04]  /*21280*/  LDL.LU R70, [R1+0x4f4] ;  /* 0x0004f40001467983 */ /* 0x000ee80000300800 */
[----:B------:R-:W-:Y:S04]  /*21290*/  STS.U16 [R46+UR9+0x11d80], R52 ;  /* 0x011d80342e007988 */ /* 0x000fe80008000409 */
[----:B------:R-:W3:Y:S04]  /*212a0*/  LDL.LU R71, [R1+0x4d8] ;  /* 0x0004d80001477983 */ /* 0x000ee80000300800 */
[----:B------:R4:W-:Y:S04]  /*212b0*/  STS.U16 [R46+UR9+0x15d80], R51 ;  /* 0x015d80332e007988 */ /* 0x0009e80008000409 */
[----:B------:R-:W3:Y:S04]  /*212c0*/  LDL.LU R72, [R1+0x4d4] ;  /* 0x0004d40001487983 */ /* 0x000ee80000300800 */
[----:B------:R-:W3:Y:S01]  /*212d0*/  LDL.LU R73, [R1+0x450] ;  /* 0x0004500001497983 */ /* 0x000ee20000300800 */
[----:B----4-:R-:W-:-:S03]  /*212e0*/  @!P6 IMAD.MOV.U32 R46, RZ, RZ, R0 ;  /* 0x000000ffff2ee224 */ /* 0x010fc600078e0000 */
[----:B------:R-:W4:Y:S04]  /*212f0*/  LDL.LU R89, [R1+0x44c] ;  /* 0x00044c0001597983 */ /* 0x000f280000300800 */
[----:B------:R-:W4:Y:S04]  /*21300*/  LDL.LU R0, [R1+0x430] ;  /* 0x0004300001007983 */ /* 0x000f280000300800 */
[----:B------:R-:W4:Y:S04]  /*21310*/  LDL.LU R88, [R1+0x42c] ;  /* 0x00042c0001587983 */ /* 0x000f280000300800 */
[----:B------:R0:W4:Y:S04]  /*21320*/  @!P6 LDG.E.U16 R22, desc[UR24][R46.64] ;  /* 0x000000182e16e981 */ /* 0x000128000c1e1500 */
[----:B------:R-:W4:Y:S04]  /*21330*/  LDL.LU R87, [R1+0x410] ;  /* 0x0004100001577983 */ /* 0x000f280000300800 */
[----:B------:R-:W4:Y:S01]  /*21340*/  LDL.LU R86, [R1+0x40c] ;  /* 0x00040c0001567983 */ /* 0x000f220000300800 */
[----:B0-----:R-:W-:-:S03]  /*21350*/  @!P6 IMAD.MOV.U32 R46, RZ, RZ, R38 ;  /* 0x000000ffff2ee224 */ /* 0x001fc600078e0026 */
[----:B------:R-:W4:Y:S04]  /*21360*/  LDL.LU R38, [R1+0x550] ;  /* 0x0005500001267983 */ /* 0x000f280000300800 */
[----:B------:R-:W4:Y:S04]  /*21370*/  LDL.LU R77, [R1+0x54c] ;  /* 0x00054c00014d7983 */ /* 0x000f280000300800 */
[----:B------:R-:W4:Y:S01]  /*21380*/  LDL.LU R76, [R1+0x530] ;  /* 0x00053000014c7983 */ /* 0x000f220000300800 */
[----:B------:R-:W-:-:S03]  /*21390*/  LOP3.LUT R48, R2, 0x40, RZ, 0x3c, !PT ;  /* 0x0000004002307812 */ /* 0x000fc600078e3cff */
[----:B------:R-:W4:Y:S01]  /*213a0*/  LDL.LU R75, [R1+0x52c] ;  /* 0x00052c00014b7983 */ /* 0x000f220000300800 */
[----:B------:R-:W-:-:S03]  /*213b0*/  PRMT R93, RZ, 0x7610, R93 ;  /* 0x00007610ff5d7816 */ /* 0x000fc6000000005d */
[----:B------:R-:W4:Y:S04]  /*213c0*/  LDL.LU R74, [R1+0x510] ;  /* 0x00051000014a7983 */ /* 0x000f280000300800 */
[----:B------:R-:W4:Y:S04]  /*213d0*/  LDL.LU R65, [R1+0x50c] ;  /* 0x00050c0001417983 */ /* 0x000f280000300800 */
[----:B------:R-:W4:Y:S04]  /*213e0*/  LDL.LU R64, [R1+0x4f0] ;  /* 0x0004f00001407983 */ /* 0x000f280000300800 */
[----:B------:R-:W4:Y:S04]  /*213f0*/  LDL.LU R63, [R1+0x4ec] ;  /* 0x0004ec00013f7983 */ /* 0x000f280000300800 */
[----:B------:R-:W4:Y:S04]  /*21400*/  LDL.LU R62, [R1+0x4d0] ;  /* 0x0004d000013e7983 */ /* 0x000f280000300800 */
[----:B------:R-:W4:Y:S04]  /*21410*/  LDL.LU R53, [R1+0x4cc] ;  /* 0x0004cc0001357983 */ /* 0x000f280000300800 */
[----:B------:R-:W4:Y:S04]  /*21420*/  LDL.LU R52, [R1+0x448] ;  /* 0x0004480001347983 */ /* 0x000f280000300800 */
[----:B------:R0:W-:Y:S04]  /*21430*/  STS.U16 [R48+UR9+0x10200], R50 ;  /* 0x0102003230007988 */ /* 0x0001e80008000409 */
[----:B------:R-:W4:Y:S04]  /*21440*/  LDL.LU R51, [R1+0x444] ;  /* 0x0004440001337983 */ /* 0x000f280000300800 */
[----:B0-----:R-:W4:Y:S01]  /*21450*/  LDL.LU R50, [R1+0x428] ;  /* 0x0004280001327983 */ /* 0x001f220000300800 */
[----:B--2---:R-:W-:-:S03]  /*21460*/  @!P6 IMAD.MOV.U32 R47, RZ, RZ, R41 ;  /* 0x000000ffff2fe224 */ /* 0x004fc600078e0029 */
[----:B------:R-:W2:Y:S04]  /*21470*/  LDL.LU R41, [R1+0x424] ;  /* 0x0004240001297983 */ /* 0x000ea80000300800 */
[----:B------:R0:W2:Y:S04]  /*21480*/  @!P6 LDG.E.U16 R93, desc[UR24][R46.64] ;  /* 0x000000182e5de981 */ /* 0x0000a8000c1e1500 */
[----:B------:R-:W2:Y:S04]  /*21490*/  LDL.LU.64 R46, [R1+0xcc0] ;  /* 0x000cc000012e7983 */ /* 0x000ea80000300a00 */
[----:B---3--:R1:W-:Y:S04]  /*214a0*/  STS.U16 [R48+UR9+0x14200], R40 ;  /* 0x0142002830007988 */ /* 0x0083e80008000409 */
[----:B-1----:R-:W3:Y:S04]  /*214b0*/  LDL.LU R40, [R1+0xcb8] ;  /* 0x000cb80001287983 */ /* 0x002ee80000300800 */
        /* <DEDUP_REMOVED lines=9> */
[----:B----4-:R-:W-:Y:S04]  /*21550*/  STS.U16 [R48+UR9+0x15600], R89 ;  /* 0x0156005930007988 */ /* 0x010fe80008000409 */
[----:B------:R1:W-:Y:S04]  /*21560*/  STS.U16 [R48+UR9+0x11a00], R0 ;  /* 0x011a000030007988 */ /* 0x0003e80008000409 */
[----:B------:R-:W-:Y:S01]  /*21570*/  STS.U16 [R48+UR9+0x15a00], R88 ;  /* 0x015a005830007988 */ /* 0x000fe20008000409 */
[----:B-1----:R-:W-:-:S03]  /*21580*/  LOP3.LUT R0, R2, 0x50, RZ, 0x3c, !PT ;  /* 0x0000005002007812 */ /* 0x002fc600078e3cff */
[----:B------:R-:W-:Y:S04]  /*21590*/  STS.U16 [R48+UR9+0x11e00], R87 ;  /* 0x011e005730007988 */ /* 0x000fe80008000409 */
        /* <DEDUP_REMOVED lines=8> */
[----:B-1----:R-:W4:Y:S04]  /*21620*/  LDL.LU R48, [R1+0x548] ;  /* 0x0005480001307983 */ /* 0x002f280000300800 */
[----:B------:R-:W-:Y:S04]  /*21630*/  STS.U16 [R0+UR9+0x14e80], R63 ;  /* 0x014e803f00007988 */ /* 0x000fe80008000409 */
[----:B------:R-:W4:Y:S04]  /*21640*/  LDL.LU R49, [R1+0x544] ;  /* 0x0005440001317983 */ /* 0x000f280000300800 */
        /* <DEDUP_REMOVED lines=10> */
[----:B------:R-:W4:Y:S04]  /*216f0*/  LDL.LU R71, [R1+0x4e4] ;  /* 0x0004e40001477983 */ /* 0x000f280000300800 */
[----:B------:R-:W4:Y:S04]  /*21700*/  LDL.LU R72, [R1+0x4c8] ;  /* 0x0004c80001487983 */ /* 0x000f280000300800 */
[----:B------:R-:W4:Y:S04]  /*21710*/  LDL.LU R73, [R1+0x4c4] ;  /* 0x0004c40001497983 */ /* 0x000f280000300800 */
[----:B--2---:R-:W-:Y:S04]  /*21720*/  STS.U16 [R0+UR9+0x15a80], R41 ;  /* 0x015a802900007988 */ /* 0x004fe80008000409 */
[----:B---3--:R-:W-:Y:S04]  /*21730*/  STS.U16 [R0+UR9+0x11e80], R40 ;  /* 0x011e802800007988 */ /* 0x008fe80008000409 */
[----:B------:R1:W-:Y:S04]  /*21740*/  STS.U16 [R0+UR9+0x15e80], R39 ;  /* 0x015e802700007988 */ /* 0x0003e80008000409 */
[----:B-1----:R-:W2:Y:S04]  /*21750*/  LDL.LU R0, [R1+0x440] ;  /* 0x0004400001007983 */ /* 0x002ea80000300800 */
        /* <DEDUP_REMOVED lines=9> */
[----:B------:R-:W-:-:S03]  /*217f0*/  LOP3.LUT R86, R2, 0x60, RZ, 0x3c, !PT ;  /* 0x0000006002567812 */ /* 0x000fc600078e3cff */
        /* <DEDUP_REMOVED lines=10> */
[----:B----4-:R1:W-:Y:S04]  /*218a0*/  STS.U16 [R86+UR9+0x10300], R48 ;  /* 0x0103003056007988 */ /* 0x0103e80008000409 */
[----:B------:R4:W-:Y:S04]  /*218b0*/  STS.U16 [R86+UR9+0x14300], R49 ;  /* 0x0143003156007988 */ /* 0x0009e80008000409 */
[----:B-1----:R-:W3:Y:S04]  /*218c0*/  LDL.LU R48, [R1+0xcb4] ;  /* 0x000cb40001307983 */ /* 0x002ee80000300800 */
[----:B------:R1:W-:Y:S04]  /*218d0*/  STS.U16 [R86+UR9+0x10700], R58 ;  /* 0x0107003a56007988 */ /* 0x0003e80008000409 */
[----:B----4-:R-:W4:Y:S04]  /*218e0*/  LDL.LU R49, [R1+0xcb0] ;  /* 0x000cb00001317983 */ /* 0x010f280000300800 */
[----:B------:R0:W-:Y:S04]  /*218f0*/  STS.U16 [R86+UR9+0x14700], R59 ;  /* 0x0147003b56007988 */ /* 0x0001e80008000409 */
[----:B-1----:R-:W4:Y:S04]  /*21900*/  LDL.LU R58, [R1+0xcac] ;  /* 0x000cac00013a7983 */ /* 0x002f280000300800 */
[----:B------:R1:W-:Y:S04]  /*21910*/  STS.U16 [R86+UR9+0x10b00], R60 ;  /* 0x010b003c56007988 */ /* 0x0003e80008000409 */
[----:B0-----:R-:W4:Y:S04]  /*21920*/  LDL.LU R59, [R1+0xca8] ;  /* 0x000ca800013b7983 */ /* 0x001f280000300800 */
        /* <DEDUP_REMOVED lines=10> */
[----:B0-----:R-:W4:Y:S04]  /*219d0*/  LDL.LU R73, [R1+0xc90] ;  /* 0x000c900001497983 */ /* 0x001f280000300800 */
[----:B--2---:R0:W-:Y:S04]  /*219e0*/  STS.U16 [R86+UR9+0x11700], R0 ;  /* 0x0117000056007988 */ /* 0x0041e80008000409 */
[----:B---3--:R1:W-:Y:S04]  /*219f0*/  STS.U16 [R86+UR9+0x15700], R88 ;  /* 0x0157005856007988 */ /* 0x0083e80008000409 */
[----:B------:R-:W-:Y:S04]  /*21a00*/  STS.U16 [R86+UR9+0x11b00], R39 ;  /* 0x011b002756007988 */ /* 0x000fe80008000409 */
[----:B0-----:R-:W2:Y:S04]  /*21a10*/  LDL.LU R0, [R1+0xc8c] ;  /* 0x000c8c0001007983 */ /* 0x001ea80000300800 */
[----:B-1----:R-:W5:Y:S04]  /*21a20*/  LDL.LU R88, [R1+0xc88] ;  /* 0x000c880001587983 */ /* 0x002f680000300800 */
[----:B------:R0:W-:Y:S04]  /*21a30*/  STS.U16 [R86+UR9+0x15b00], R89 ;  /* 0x015b005956007988 */ /* 0x0001e80008000409 */
[----:B------:R1:W-:Y:S04]  /*21a40*/  STS.U16 [R86+UR9+0x11f00], R38 ;  /* 0x011f002656007988 */ /* 0x0003e80008000409 */
[----:B0-----:R-:W5:Y:S04]  /*21a50*/  LDL.LU R89, [R1+0xc84] ;  /* 0x000c840001597983 */ /* 0x001f680000300800 */
[----:B-1----:R-:W3:Y:S01]  /*21a60*/  LDL.LU R38, [R1+0xc80] ;  /* 0x000c800001267983 */ /* 0x002ee20000300800 */
[----:B------:R-:W-:-:S03]  /*21a70*/  LOP3.LUT R39, R2, 0x70, RZ, 0x3c, !PT ;  /* 0x0000007002277812 */ /* 0x000fc600078e3cff */
[----:B------:R0:W-:Y:S04]  /*21a80*/  STS.U16 [R86+UR9+0x15f00], R87 ;  /* 0x015f005756007988 */ /* 0x0001e80008000409 */
[----:B------:R1:W-:Y:S04]  /*21a90*/  STS.U16 [R39+UR9+0x10380], R76 ;  /* 0x0103804c27007988 */ /* 0x0003e80008000409 */
[----:B------:R1:W-:Y:S04]  /*21aa0*/  STS.U16 [R39+UR9+0x14380], R77 ;  /* 0x0143804d27007988 */ /* 0x0003e80008000409 */
[----:B0-----:R-:W5:Y:S04]  /*21ab0*/  LDL.LU R86, [R1+0xc7c] ;  /* 0x000c7c0001567983 */ /* 0x001f680000300800 */
[----:B------:R-:W5:Y:S04]  /*21ac0*/  LDL.LU R87, [R1+0xc78] ;  /* 0x000c780001577983 */ /* 0x000f680000300800 */
[----:B-1----:R-:W5:Y:S04]  /*21ad0*/  LDL.LU R76, [R1+0xc74] ;  /* 0x000c7400014c7983 */ /* 0x002f680000300800 */
[----:B------:R-:W5:Y:S04]  /*21ae0*/  LDL.LU R77, [R1+0xc70] ;  /* 0x000c7000014d7983 */ /* 0x000f680000300800 */
[----:B------:R0:W-:Y:S04]  /*21af0*/  STS.U16 [R39+UR9+0x10780], R74 ;  /* 0x0107804a27007988 */ /* 0x0001e80008000409 */
[----:B------:R1:W-:Y:S04]  /*21b00*/  STS.U16 [R39+UR9+0x14780], R75 ;  /* 0x0147804b27007988 */ /* 0x0003e80008000409 */
[----:B------:R1:W-:Y:S04]  /*21b10*/  STS.U16 [R39+UR9+0x10b80], R64 ;  /* 0x010b804027007988 */ /* 0x0003e80008000409 */
[----:B0-----:R-:W5:Y:S04]  /*21b20*/  LDL.LU R74, [R1+0xc6c] ;  /* 0x000c6c00014a7983 */ /* 0x001f680000300800 */
        /* <DEDUP_REMOVED lines=20> */
[----:B---3--:R0:W-:Y:S04]  /*21c70*/  STS.U16 [R39+UR9+0x11f80], R38 ;  /* 0x011f802627007988 */ /* 0x0081e80008000409 */
[----:B--2---:R1:W-:Y:S04]  /*21c80*/  STS.U16 [R39+UR9+0x15f80], R0 ;  /* 0x015f800027007988 */ /* 0x0043e80008000409 */
[----:B0-----:R-:W5:Y:S04]  /*21c90*/  LDL.LU R38, [R1+0xc3c] ;  /* 0x000c3c0001267983 */ /* 0x001f680000300800 */
[----:B-1----:R-:W5:Y:S04]  /*21ca0*/  LDL.LU R39, [R1+0xc38] ;  /* 0x000c380001277983 */ /* 0x002f680000300800 */
[----:B------:R-:W4:Y:S04]  /*21cb0*/  LDL.LU R0, [R1+0xc34] ;  /* 0x000c340001007983 */ /* 0x000f280000300800 */
[----:B----4-:R0:W-:Y:S04]  /*21cc0*/  STS.U16 [R0+UR9+0x18000], R73 ;  /* 0x0180004900007988 */ /* 0x0101e80008000409 */
[----:B------:R1:W-:Y:S04]  /*21cd0*/  STS.U16 [R0+UR9+0x18400], R72 ;  /* 0x0184004800007988 */ /* 0x0003e80008000409 */
[----:B------:R2:W-:Y:S04]  /*21ce0*/  STS.U16 [R0+UR9+0x18800], R71 ;  /* 0x0188004700007988 */ /* 0x0005e80008000409 */
[----:B0-----:R-:W3:Y:S04]  /*21cf0*/  LDL.LU R73, [R1+0xc30] ;  /* 0x000c300001497983 */ /* 0x001ee80000300800 */
[----:B-1----:R-:W5:Y:S04]  /*21d00*/  LDL.LU R72, [R1+0xc2c] ;  /* 0x000c2c0001487983 */ /* 0x002f680000300800 */
[----:B--2---:R-:W2:Y:S04]  /*21d10*/  LDL.LU R71, [R1+0xc28] ;  /* 0x000c280001477983 */ /* 0x004ea80000300800 */
[----:B------:R0:W-:Y:S04]  /*21d20*/  STS.U16 [R0+UR9+0x18c00], R70 ;  /* 0x018c004600007988 */ /* 0x0001e80008000409 */
[----:B------:R1:W-:Y:S04]  /*21d30*/  STS.U16 [R0+UR9+0x19000], R61 ;  /* 0x0190003d00007988 */ /* 0x0003e80008000409 */
[----:B------:R4:W-:Y:S04]  /*21d40*/  STS.U16 [R0+UR9+0x19400], R60 ;  /* 0x0194003c00007988 */ /* 0x0009e80008000409 */
[----:B0-----:R-:W2:Y:S04]  /*21d50*/  LDL.LU R70, [R1+0xc24] ;  /* 0x000c240001467983 */ /* 0x001ea80000300800 */
[----:B-1----:R-:W2:Y:S04]  /*21d60*/  LDL.LU R61, [R1+0xc20] ;  /* 0x000c2000013d7983 */ /* 0x002ea80000300800 */
[----:B----4-:R-:W4:Y:S04]  /*21d70*/  LDL.LU R60, [R1+0xc1c] ;  /* 0x000c1c00013c7983 */ /* 0x010f280000300800 */
        /* <DEDUP_REMOVED lines=33> */
[----:B0-----:R-:W2:Y:S01]  /*21f90*/  LDL.LU R18, [R1+0xbdc] ;  /* 0x000bdc0001127983 */ /* 0x001ea20000300800 */
[----:B-1----:R-:W-:-:S03]  /*21fa0*/  LOP3.LUT R83, R0, 0x20, RZ, 0x3c, !PT ;  /* 0x0000002000537812 */ /* 0x002fc600078e3cff */
[----:B------:R0:W-:Y:S04]  /*21fb0*/  STS.U16 [R0+UR9+0x1dc00], R16 ;  /* 0x01dc001000007988 */ /* 0x0001e80008000409 */
[----:B------:R-:W2:Y:S04]  /*21fc0*/  LDL.LU R17, [R1+0xbd8] ;  /* 0x000bd80001117983 */ /* 0x000ea80000300800 */
[----:B------:R1:W-:Y:S04]  /*21fd0*/  STS.U16 [R0+UR9+0x1e000], R81 ;  /* 0x01e0005100007988 */ /* 0x0003e80008000409 */
[----:B0-----:R-:W4:Y:S04]  /*21fe0*/  LDL.LU R16, [R1+0xbd4] ;  /* 0x000bd40001107983 */ /* 0x001f280000300800 */
[----:B------:R0:W-:Y:S04]  /*21ff0*/  STS.U16 [R0+UR9+0x1e400], R79 ;  /* 0x01e4004f00007988 */ /* 0x0001e80008000409 */
[----:B-1----:R-:W4:Y:S04]  /*22000*/  LDL.LU R81, [R1+0xbd0] ;  /* 0x000bd00001517983 */ /* 0x002f280000300800 */
[----:B------:R1:W-:Y:S04]  /*22010*/  STS.U16 [R0+UR9+0x1e800], R78 ;  /* 0x01e8004e00007988 */ /* 0x0003e80008000409 */
[----:B0-----:R-:W4:Y:S04]  /*22020*/  LDL.LU R79, [R1+0xbcc] ;  /* 0x000bcc00014f7983 */ /* 0x001f280000300800 */
[----:B------:R0:W-:Y:S04]  /*22030*/  STS.U16 [R0+UR9+0x1ec00], R69 ;  /* 0x01ec004500007988 */ /* 0x0001e80008000409 */
[----:B------:R0:W-:Y:S04]  /*22040*/  STS.U16 [R0+UR9+0x1f400], R68 ;  /* 0x01f4004400007988 */ /* 0x0001e80008000409 */
[----:B------:R0:W-:Y:S04]  /*22050*/  STS.U16 [R0+UR9+0x1f800], R67 ;  /* 0x01f8004300007988 */ /* 0x0001e80008000409 */
[----:B------:R0:W-:Y:S04]  /*22060*/  STS.U16 [R0+UR9+0x1fc00], R66 ;  /* 0x01fc004200007988 */ /* 0x0001e80008000409 */
[----:B-1----:R-:W4:Y:S04]  /*22070*/  LDL.LU R78, [R1+0xbc8] ;  /* 0x000bc800014e7983 */ /* 0x002f280000300800 */
[----:B------:R1:W-:Y:S04]  /*22080*/  STS.U16 [R83+UR9+0x18100], R57 ;  /* 0x0181003953007988 */ /* 0x0003e80008000409 */
[----:B0-----:R-:W4:Y:S04]  /*22090*/  LDL.LU R69, [R1+0xbc4] ;  /* 0x000bc40001457983 */ /* 0x001f280000300800 */
[----:B------:R0:W-:Y:S04]  /*220a0*/  STS.U16 [R83+UR9+0x18500], R56 ;  /* 0x0185003853007988 */ /* 0x0001e80008000409 */
[----:B------:R-:W4:Y:S04]  /*220b0*/  LDL.LU R68, [R1+0xbc0] ;  /* 0x000bc00001447983 */ /* 0x000f280000300800 */
[----:B------:R0:W-:Y:S04]  /*220c0*/  STS.U16 [R83+UR9+0x18900], R55 ;  /* 0x0189003753007988 */ /* 0x0001e80008000409 */
[----:B------:R-:W4:Y:S04]  /*220d0*/  LDL.LU R67, [R1+0xbbc] ;  /* 0x000bbc0001437983 */ /* 0x000f280000300800 */
[----:B------:R0:W-:Y:S04]  /*220e0*/  STS.U16 [R83+UR9+0x18d00], R54 ;  /* 0x018d003653007988 */ /* 0x0001e80008000409 */
[----:B------:R-:W4:Y:S04]  /*220f0*/  LDL.LU R66, [R1+0xbb8] ;  /* 0x000bb80001427983 */ /* 0x000f280000300800 */
        /* <DEDUP_REMOVED lines=38> */
[----:B------:R-:W-:Y:S04]  /*22360*/  STS.U16 [R83+UR9+0x1dd00], R92 ;  /* 0x01dd005c53007988 */ /* 0x000fe80008000409 */
[----:B------:R-:W4:Y:S04]  /*22370*/  LDL.LU R6, [R1+0xb68] ;  /* 0x000b680001067983 */ /* 0x000f280000300800 */
[----:B------:R-:W-:Y:S04]  /*22380*/  STS.U16 [R83+UR9+0x1e100], R91 ;  /* 0x01e1005b53007988 */ /* 0x000fe80008000409 */
[----:B-1----:R-:W4:Y:S04]  /*22390*/  LDL.LU R5, [R1+0xb64] ;  /* 0x000b640001057983 */ /* 0x002f280000300800 */
[----:B------:R-:W-:Y:S04]  /*223a0*/  STS.U16 [R83+UR9+0x1e500], R90 ;  /* 0x01e5005a53007988 */ /* 0x000fe80008000409 */
[----:B0-----:R-:W4:Y:S04]  /*223b0*/  LDL.LU R4, [R1+0xb60] ;  /* 0x000b600001047983 */ /* 0x001f280000300800 */
[----:B------:R0:W-:Y:S04]  /*223c0*/  STS.U16 [R83+UR9+0x1e900], R80 ;  /* 0x01e9005053007988 */ /* 0x0001e80008000409 */
[----:B------:R-:W4:Y:S04]  /*223d0*/  LDL.LU R3, [R1+0xb5c] ;  /* 0x000b5c0001037983 */ /* 0x000f280000300800 */
[----:B------:R1:W-:Y:S01]  /*223e0*/  STS.U16 [R83+UR9+0x1ed00], R21 ;  /* 0x01ed001553007988 */ /* 0x0003e20008000409 */
[----:B0-----:R-:W-:-:S03]  /*223f0*/  LOP3.LUT R80, R0, 0x40, RZ, 0x3c, !PT ;  /* 0x0000004000507812 */ /* 0x001fc600078e3cff */
[----:B------:R-:W4:Y:S04]  /*22400*/  LDL.LU R92, [R1+0xb58] ;  /* 0x000b5800015c7983 */ /* 0x000f280000300800 */
[----:B------:R0:W-:Y:S04]  /*22410*/  STS.U16 [R83+UR9+0x1f100], R20 ;  /* 0x01f1001453007988 */ /* 0x0001e80008000409 */
[----:B-1----:R-:W4:Y:S04]  /*22420*/  LDL R21, [R1+0x578] ;  /* 0x0005780001157983 */ /* 0x002f280000100800 */
[----:B------:R-:W-:Y:S04]  /*22430*/  STS.U16 [R83+UR9+0x1f500], R85 ;  /* 0x01f5005553007988 */ /* 0x000fe80008000409 */
[----:B0-----:R-:W4:Y:S04]  /*22440*/  LDL R20, [R1+0x57c] ;  /* 0x00057c0001147983 */ /* 0x001f280000100800 */
[----:B------:R-:W-:Y:S04]  /*22450*/  STS.U16 [R83+UR9+0x1f900], R84 ;  /* 0x01f9005453007988 */ /* 0x000fe80008000409 */
[----:B------:R0:W-:Y:S04]  /*22460*/  STS.U16 [R83+UR9+0x1fd00], R82 ;  /* 0x01fd005253007988 */ /* 0x0001e80008000409 */
[----:B------:R1:W-:Y:S04]  /*22470*/  STS.U16 [R80+UR9+0x18200], R29 ;  /* 0x0182001d50007988 */ /* 0x0003e80008000409 */
[----:B------:R1:W-:Y:S01]  /*22480*/  STS.U16 [R80+UR9+0x18600], R28 ;  /* 0x0186001c50007988 */ /* 0x0003e20008000409 */
[----:B---3--:R-:W-:-:S02]  /*22490*/  PRMT R73, RZ, 0x7610, R73 ;  /* 0x00007610ff497816 */ /* 0x008fc40000000049 */
[----:B--2---:R-:W-:Y:S01]  /*224a0*/  PRMT R70, RZ, 0x7610, R70 ;  /* 0x00007610ff467816 */ /* 0x004fe20000000046 */
[----:B0-----:R-:W2:Y:S04]  /*224b0*/  LDL R83, [R1+0x5a0] ;  /* 0x0005a00001537983 */ /* 0x001ea80000100800 */
[----:B-1----:R-:W3:Y:S04]  /*224c0*/  LDL R29, [R1+0x580] ;  /* 0x00058000011d7983 */ /* 0x002ee80000100800 */
[----:B------:R-:W3:Y:S04]  /*224d0*/  LDL R28, [R1+0x584] ;  /* 0x00058400011c7983 */ /* 0x000ee80000100800 */
[----:B------:R0:W-:Y:S04]  /*224e0*/  STS.U16 [R80+UR9+0x18a00], R31 ;  /* 0x018a001f50007988 */ /* 0x0001e80008000409 */
[----:B------:R-:W-:Y:S04]  /*224f0*/  STS.U16 [R80+UR9+0x18e00], R30 ;  /* 0x018e001e50007988 */ /* 0x000fe80008000409 */
[----:B------:R1:W-:Y:S01]  /*22500*/  STS.U16 [R80+UR9+0x19200], R23 ;  /* 0x0192001750007988 */ /* 0x0003e20008000409 */
[----:B----4-:R-:W-:-:S03]  /*22510*/  PRMT R79, RZ, 0x7610, R79 ;  /* 0x00007610ff4f7816 */ /* 0x010fc6000000004f */
[----:B------:R4:W-:Y:S04]  /*22520*/  STS.U16 [R80+UR9+0x19600], R22 ;  /* 0x0196001650007988 */ /* 0x0009e80008000409 */
[----:B0-----:R-:W2:Y:S04]  /*22530*/  LDL R31, [R1+0x5c0] ;  /* 0x0005c000011f7983 */ /* 0x001ea80000100800 */
[----:B-1----:R-:W2:Y:S04]  /*22540*/  LDL R23, [R1+0x590] ;  /* 0x0005900001177983 */ /* 0x002ea80000100800 */
[----:B----4-:R-:W2:Y:S01]  /*22550*/  LDL R22, [R1+0x594] ;  /* 0x0005940001167983 */ /* 0x010ea20000100800 */
[----:B------:R-:W-:-:S03]  /*22560*/  PRMT R78, RZ, 0x7610, R78 ;  /* 0x00007610ff4e7816 */ /* 0x000fc6000000004e */
[----:B------:R-:W4:Y:S01]  /*22570*/  LDL R30, [R1+0x5c4] ;  /* 0x0005c400011e7983 */ /* 0x000f220000100800 */
[----:B------:R-:W-:Y:S02]  /*22580*/  PRMT R71, RZ, 0x7610, R71 ;  /* 0x00007610ff477816 */ /* 0x000fe40000000047 */
[----:B------:R-:W-:Y:S01]  /*22590*/  PRMT R60, RZ, 0x7610, R60 ;  /* 0x00007610ff3c7816 */ /* 0x000fe2000000003c */
[----:B------:R-:W4:Y:S01]  /*225a0*/  LDL R82, [R1+0x5a4] ;  /* 0x0005a40001527983 */ /* 0x000f220000100800 */
[----:B------:R-:W-:Y:S02]  /*225b0*/  PRMT R61, RZ, 0x7610, R61 ;  /* 0x00007610ff3d7816 */ /* 0x000fe4000000003d */
[----:B------:R-:W-:Y:S01]  /*225c0*/  PRMT R59, RZ, 0x7610, R59 ;  /* 0x00007610ff3b7816 */ /* 0x000fe2000000003b */
[----:B------:R-:W4:Y:S01]  /*225d0*/  LDL R91, [R1+0x720] ;  /* 0x00072000015b7983 */ /* 0x000f220000100800 */
[----:B------:R-:W-:Y:S02]  /*225e0*/  PRMT R48, RZ, 0x7610, R48 ;  /* 0x00007610ff307816 */ /* 0x000fe40000000030 */
[----:B------:R-:W-:Y:S01]  /*225f0*/  PRMT R46, RZ, 0x7610, R46 ;  /* 0x00007610ff2e7816 */ /* 0x000fe2000000002e */
[----:B------:R-:W4:Y:S01]  /*22600*/  LDL R90, [R1+0x724] ;  /* 0x00072400015a7983 */ /* 0x000f220000100800 */
[----:B------:R-:W-:-:S03]  /*22610*/  PRMT R68, RZ, 0x7610, R68 ;  /* 0x00007610ff447816 */ /* 0x000fc60000000044 */
[----:B------:R-:W4:Y:S01]  /*22620*/  LDL R85, [R1+0x730] ;  /* 0x0007300001557983 */ /* 0x000f220000100800 */
[----:B------:R-:W-:Y:S02]  /*22630*/  PRMT R69, RZ, 0x7610, R69 ;  /* 0x00007610ff457816 */ /* 0x000fe40000000045 */
[----:B------:R-:W-:Y:S01]  /*22640*/  PRMT R49, RZ, 0x7610, R49 ;  /* 0x00007610ff317816 */ /* 0x000fe20000000031 */
[----:B------:R-:W4:Y:S04]  /*22650*/  LDL R84, [R1+0x734] ;  /* 0x0007340001547983 */ /* 0x000f280000100800 */
[----:B------:R-:W4:Y:S04]  /*22660*/  @!P6 LDG.E.U16 R78, desc[UR24][R20.64] ;  /* 0x00000018144ee981 */ /* 0x000f28000c1e1500 */
[----:B------:R-:W4:Y:S04]  /*22670*/  LDL R21, [R1+0x5b0] ;  /* 0x0005b00001157983 */ /* 0x000f280000100800 */
[----:B------:R-:W4:Y:S04]  /*22680*/  LDL R20, [R1+0x5b4] ;  /* 0x0005b40001147983 */ /* 0x000f280000100800 */
[----:B---3--:R-:W3:Y:S04]  /*22690*/  @!P6 LDG.E.U16 R79, desc[UR24][R28.64] ;  /* 0x000000181c4fe981 */ /* 0x008ee8000c1e1500 */
[----:B------:R-:W3:Y:S04]  /*226a0*/  LDL R29, [R1+0x5d0] ;  /* 0x0005d000011d7983 */ /* 0x000ee80000100800 */
[----:B------:R-:W3:Y:S01]  /*226b0*/  LDL R28, [R1+0x5d4] ;  /* 0x0005d400011c7983 */ /* 0x000ee20000100800 */
[----:B------:R-:W-:-:S02]  /*226c0*/  PRMT R66, RZ, 0x7610, R66 ;  /* 0x00007610ff427816 */ /* 0x000fc40000000042 */
[----:B------:R-:W-:Y:S01]  /*226d0*/  PRMT R67, RZ, 0x7610, R67 ;  /* 0x00007610ff437816 */ /* 0x000fe20000000043 */
[----:B--2---:R-:W2:Y:S05]  /*226e0*/  @!P6 LDG.E.U16 R68, desc[UR24][R22.64] ;  /* 0x000000181644e981 */ /* 0x004eaa000c1e1500 */
[----:B----4-:R3:W4:Y:S01]  /*226f0*/  @!P6 LDG.E.U16 R67, desc[UR24][R30.64] ;  /* 0x000000181e43e981 */ /* 0x010722000c1e1500 */
[----:B------:R-:W-:Y:S02]  /*22700*/  PRMT R56, RZ, 0x7610, R56 ;  /* 0x00007610ff387816 */ /* 0x000fe40000000038 */
[----:B------:R-:W-:Y:S01]  /*22710*/  PRMT R57, RZ, 0x7610, R57 ;  /* 0x00007610ff397816 */ /* 0x000fe20000000039 */
[----:B------:R-:W2:Y:S04]  /*22720*/  @!P6 LDG.E.U16 R69, desc[UR24][R82.64] ;  /* 0x000000185245e981 */ /* 0x000ea8000c1e1500 */
[----:B------:R-:W2:Y:S04]  /*22730*/  LDL R23, [R1+0x5d8] ;  /* 0x0005d80001177983 */ /* 0x000ea80000100800 */
[----:B------:R-:W2:Y:S01]  /*22740*/  LDL R22, [R1+0x5dc] ;  /* 0x0005dc0001167983 */ /* 0x000ea20000100800 */
[----:B------:R-:W-:-:S02]  /*22750*/  PRMT R55, RZ, 0x7610, R55 ;  /* 0x00007610ff377816 */ /* 0x000fc40000000037 */
[----:B------:R-:W-:Y:S01]  /*22760*/  PRMT R44, RZ, 0x7610, R44 ;  /* 0x00007610ff2c7816 */ /* 0x000fe2000000002c */
[----:B------:R-:W4:Y:S01]  /*22770*/  LDL R83, [R1+0x5f0] ;  /* 0x0005f00001537983 */ /* 0x000f220000100800 */
[----:B------:R-:W-:Y:S02]  /*22780*/  PRMT R45, RZ, 0x7610, R45 ;  /* 0x00007610ff2d7816 */ /* 0x000fe4000000002d */
[----:B------:R-:W-:Y:S01]  /*22790*/  PRMT R42, RZ, 0x7610, R42 ;  /* 0x00007610ff2a7816 */ /* 0x000fe2000000002a */
[----:B------:R-:W4:Y:S04]  /*227a0*/  LDL R82, [R1+0x5f4] ;  /* 0x0005f40001527983 */ /* 0x000f280000100800 */
[----:B------:R-:W4:Y:S04]  /*227b0*/  @!P6 LDG.E.U16 R66, desc[UR24][R20.64] ;  /* 0x000000181442e981 */ /* 0x000f28000c1e1500 */
[----:B------:R-:W4:Y:S04]  /*227c0*/  LDL R21, [R1+0x5e0] ;  /* 0x0005e00001157983 */ /* 0x000f280000100800 */
[----:B------:R-:W4:Y:S01]  /*227d0*/  LDL R20, [R1+0x5e4] ;  /* 0x0005e40001147983 */ /* 0x000f220000100800 */
[----:B---3--:R-:W-:-:S03]  /*227e0*/  @!P6 IMAD.MOV.U32 R31, RZ, RZ, R29 ;  /* 0x000000ffff1fe224 */ /* 0x008fc600078e001d */
[----:B------:R-:W3:Y:S01]  /*227f0*/  LDL R29, [R1+0x5e8] ;  /* 0x0005e800011d7983 */ /* 0x000ee20000100800 */
[----:B------:R-:W-:-:S03]  /*22800*/  @!P6 IMAD.MOV.U32 R30, RZ, RZ, R28 ;  /* 0x000000ffff1ee224 */ /* 0x000fc600078e001c */
[----:B------:R-:W3:Y:S04]  /*22810*/  LDL R28, [R1+0x5ec] ;  /* 0x0005ec00011c7983 */ /* 0x000ee80000100800 */
[----:B------:R-:W3:Y:S04]  /*22820*/  @!P6 LDG.E.U16 R56, desc[UR24][R30.64] ;  /* 0x000000181e38e981 */ /* 0x000ee8000c1e1500 */
[----:B------:R-:W3:Y:S04]  /*22830*/  LDL R31, [R1+0x600] ;  /* 0x00060000011f7983 */ /* 0x000ee80000100800 */
[----:B------:R-:W3:Y:S04]  /*22840*/  LDL R30, [R1+0x604] ;  /* 0x00060400011e7983 */ /* 0x000ee80000100800 */
[----:B--2---:R-:W2:Y:S04]  /*22850*/  @!P6 LDG.E.U16 R73, desc[UR24][R22.64] ;  /* 0x000000181649e981 */ /* 0x004ea8000c1e1500 */
[----:B------:R-:W2:Y:S04]  /*22860*/  LDL R23, [R1+0x5f8] ;  /* 0x0005f80001177983 */ /* 0x000ea80000100800 */
[----:B------:R-:W2:Y:S04]  /*22870*/  LDL R22, [R1+0x5fc] ;  /* 0x0005fc0001167983 */ /* 0x000ea80000100800 */
[----:B----4-:R-:W4:Y:S04]  /*22880*/  @!P6 LDG.E.U16 R57, desc[UR24][R20.64] ;  /* 0x000000181439e981 */ /* 0x010f28000c1e1500 */
[----:B------:R-:W4:Y:S04]  /*22890*/  LDL R21, [R1+0x608] ;  /* 0x0006080001157983 */ /* 0x000f280000100800 */
[----:B------:R-:W4:Y:S04]  /*228a0*/  LDL R20, [R1+0x60c] ;  /* 0x00060c0001147983 */ /* 0x000f280000100800 */
[----:B---3--:R-:W3:Y:S04]  /*228b0*/  @!P6 LDG.E.U16 R70, desc[UR24][R28.64] ;  /* 0x000000181c46e981 */ /* 0x008ee8000c1e1500 */
[----:B------:R-:W3:Y:S04]  /*228c0*/  LDL R29, [R1+0x610] ;  /* 0x00061000011d7983 */ /* 0x000ee80000100800 */
[----:B------:R-:W3:Y:S04]  /*228d0*/  LDL R28, [R1+0x614] ;  /* 0x00061400011c7983 */ /* 0x000ee80000100800 */
[----:B------:R4:W3:Y:S04]  /*228e0*/  @!P6 LDG.E.U16 R55, desc[UR24][R30.64] ;  /* 0x000000181e37e981 */ /* 0x0008e8000c1e1500 */
[----:B--2---:R-:W2:Y:S04]  /*228f0*/  @!P6 LDG.E.U16 R71, desc[UR24][R22.64] ;  /* 0x000000181647e981 */ /* 0x004ea8000c1e1500 */
[----:B------:R-:W2:Y:S04]  /*22900*/  LDL R23, [R1+0x618] ;  /* 0x0006180001177983 */ /* 0x000ea80000100800 */
[----:B------:R-:W2:Y:S01]  /*22910*/  LDL R22, [R1+0x61c] ;  /* 0x00061c0001167983 */ /* 0x000ea20000100800 */
[----:B----4-:R-:W-:-:S03]  /*22920*/  @!P6 IMAD.MOV.U32 R31, RZ, RZ, R21 ;  /* 0x000000ffff1fe224 */ /* 0x010fc600078e0015 */
[----:B------:R-:W4:Y:S01]  /*22930*/  LDL R21, [R1+0x620] ;  /* 0x0006200001157983 */ /* 0x000f220000100800 */
[----:B------:R-:W-:-:S03]  /*22940*/  @!P6 IMAD.MOV.U32 R30, RZ, RZ, R20 ;  /* 0x000000ffff1ee224 */ /* 0x000fc600078e0014 */
[----:B------:R-:W4:Y:S04]  /*22950*/  LDL R20, [R1+0x624] ;  /* 0x0006240001147983 */ /* 0x000f280000100800 */
[----:B------:R-:W4:Y:S04]  /*22960*/  @!P6 LDG.E.U16 R60, desc[UR24][R30.64] ;  /* 0x000000181e3ce981 */ /* 0x000f28000c1e1500 */
[----:B------:R-:W4:Y:S04]  /*22970*/  LDL R31, [R1+0x638] ;  /* 0x00063800011f7983 */ /* 0x000f280000100800 */
[----:B---3--:R-:W3:Y:S04]  /*22980*/  @!P6 LDG.E.U16 R44, desc[UR24][R28.64] ;  /* 0x000000181c2ce981 */ /* 0x008ee8000c1e1500 */
[----:B------:R-:W3:Y:S04]  /*22990*/  LDL R30, [R1+0x63c] ;  /* 0x00063c00011e7983 */ /* 0x000ee80000100800 */
[----:B------:R-:W3:Y:S04]  /*229a0*/  LDL R29, [R1+0x630] ;  /* 0x00063000011d7983 */ /* 0x000ee80000100800 */
[----:B------:R-:W3:Y:S04]  /*229b0*/  LDL R28, [R1+0x634] ;  /* 0x00063400011c7983 */ /* 0x000ee80000100800 */
[----:B--2---:R-:W2:Y:S04]  /*229c0*/  @!P6 LDG.E.U16 R61, desc[UR24][R22.64] ;  /* 0x00000018163de981 */ /* 0x004ea8000c1e1500 */
[----:B------:R-:W2:Y:S04]  /*229d0*/  LDL R23, [R1+0x640] ;  /* 0x0006400001177983 */ /* 0x000ea80000100800 */
[----:B------:R-:W2:Y:S04]  /*229e0*/  LDL R22, [R1+0x644] ;  /* 0x0006440001167983 */ /* 0x000ea80000100800 */
[----:B----4-:R-:W4:Y:S04]  /*229f0*/  @!P6 LDG.E.U16 R45, desc[UR24][R20.64] ;  /* 0x00000018142de981 */ /* 0x010f28000c1e1500 */
[----:B------:R-:W4:Y:S04]  /*22a00*/  LDL R21, [R1+0x648] ;  /* 0x0006480001157983 */ /* 0x000f280000100800 */
[----:B------:R-:W4:Y:S01]  /*22a10*/  LDL R20, [R1+0x64c] ;  /* 0x00064c0001147983 */ /* 0x000f220000100800 */
[----:B------:R-:W-:-:S02]  /*22a20*/  PRMT R43, RZ, 0x7610, R43 ;  /* 0x00007610ff2b7816 */ /* 0x000fc4000000002b */
[----:B------:R-:W-:Y:S01]  /*22a30*/  PRMT R32, RZ, 0x7610, R32 ;  /* 0x00007610ff207816 */ /* 0x000fe20000000020 */
[----:B---3--:R2:W3:Y:S04]  /*22a40*/  @!P6 LDG.E.U16 R59, desc[UR24][R30.64] ;  /* 0x000000181e3be981 */ /* 0x0084e8000c1e1500 */
[----:B------:R-:W3:Y:S04]  /*22a50*/  @!P6 LDG.E.U16 R42, desc[UR24][R28.64] ;  /* 0x000000181c2ae981 */ /* 0x000ee8000c1e1500 */
[----:B------:R-:W3:Y:S04]  /*22a60*/  LDL R29, [R1+0x650] ;  /* 0x00065000011d7983 */ /* 0x000ee80000100800 */
[----:B------:R-:W3:Y:S01]  /*22a70*/  LDL R28, [R1+0x654] ;  /* 0x00065400011c7983 */ /* 0x000ee20000100800 */
[----:B--2---:R-:W-:-:S03]  /*22a80*/  @!P6 IMAD.MOV.U32 R31, RZ, RZ, R23 ;  /* 0x000000ffff1fe224 */ /* 0x004fc600078e0017 */
[----:B------:R-:W2:Y:S01]  /*22a90*/  LDL R23, [R1+0x658] ;  /* 0x0006580001177983 */ /* 0x000ea20000100800 */
[----:B------:R-:W-:-:S03]  /*22aa0*/  @!P6 IMAD.MOV.U32 R30, RZ, RZ, R22 ;  /* 0x000000ffff1ee224 */ /* 0x000fc600078e0016 */
[----:B------:R-:W2:Y:S04]  /*22ab0*/  LDL R22, [R1+0x65c] ;  /* 0x00065c0001167983 */ /* 0x000ea80000100800 */
[----:B------:R-:W2:Y:S04]  /*22ac0*/  @!P6 LDG.E.U16 R43, desc[UR24][R30.64] ;  /* 0x000000181e2be981 */ /* 0x000ea8000c1e1500 */
[----:B------:R-:W2:Y:S04]  /*22ad0*/  LDL R31, [R1+0x670] ;  /* 0x00067000011f7983 */ /* 0x000ea80000100800 */
[----:B------:R-:W2:Y:S04]  /*22ae0*/  LDL R30, [R1+0x674] ;  /* 0x00067400011e7983 */ /* 0x000ea80000100800 */
[----:B----4-:R-:W4:Y:S04]  /*22af0*/  @!P6 LDG.E.U16 R48, desc[UR24][R20.64] ;  /* 0x000000181430e981 */ /* 0x010f28000c1e1500 */
[----:B------:R-:W4:Y:S04]  /*22b00*/  LDL R21, [R1+0x668] ;  /* 0x0006680001157983 */ /* 0x000f280000100800 */
[----:B------:R-:W4:Y:S04]  /*22b10*/  LDL R20, [R1+0x66c] ;  /* 0x00066c0001147983 */ /* 0x000f280000100800 */
[----:B---3--:R-:W3:Y:S04]  /*22b20*/  @!P6 LDG.E.U16 R32, desc[UR24][R28.64] ;  /* 0x000000181c20e981 */ /* 0x008ee8000c1e1500 */
[----:B------:R-:W3:Y:S04]  /*22b30*/  LDL R29, [R1+0x678] ;  /* 0x00067800011d7983 */ /* 0x000ee80000100800 */
[----:B------:R-:W3:Y:S01]  /*22b40*/  LDL R28, [R1+0x67c] ;  /* 0x00067c00011c7983 */ /* 0x000ee20000100800 */
[----:B------:R-:W-:-:S03]  /*22b50*/  PRMT R14, RZ, 0x7610, R14 ;  /* 0x00007610ff0e7816 */ /* 0x000fc6000000000e */
[----:B--2---:R-:W2:Y:S04]  /*22b60*/  @!P6 LDG.E.U16 R49, desc[UR24][R22.64] ;  /* 0x000000181631e981 */ /* 0x004ea8000c1e1500 */
[----:B------:R-:W2:Y:S04]  /*22b70*/  LDL R23, [R1+0x680] ;  /* 0x0006800001177983 */ /* 0x000ea80000100800 */
[----:B------:R-:W2:Y:S04]  /*22b80*/  LDL R22, [R1+0x684] ;  /* 0x0006840001167983 */ /* 0x000ea80000100800 */
[----:B------:R3:W2:Y:S04]  /*22b90*/  @!P6 LDG.E.U16 R14, desc[UR24][R30.64] ;  /* 0x000000181e0ee981 */ /* 0x0006a8000c1e1500 */
[----:B----4-:R-:W4:Y:S04]  /*22ba0*/  @!P6 LDG.E.U16 R46, desc[UR24][R20.64] ;  /* 0x00000018142ee981 */ /* 0x010f28000c1e1500 */
[----:B------:R-:W4:Y:S04]  /*22bb0*/  LDL R21, [R1+0x688] ;  /* 0x0006880001157983 */ /* 0x000f280000100800 */
[----:B------:R-:W4:Y:S01]  /*22bc0*/  LDL R20, [R1+0x68c] ;  /* 0x00068c0001147983 */ /* 0x000f220000100800 */
[----:B---3--:R-:W-:-:S03]  /*22bd0*/  @!P6 IMAD.MOV.U32 R31, RZ, RZ, R29 ;  /* 0x000000ffff1fe224 */ /* 0x008fc600078e001d */
[----:B------:R-:W3:Y:S01]  /*22be0*/  LDL R29, [R1+0x690] ;  /* 0x00069000011d7983 */ /* 0x000ee20000100800 */
[----:B------:R-:W-:-:S03]  /*22bf0*/  @!P6 IMAD.MOV.U32 R30, RZ, RZ, R28 ;  /* 0x000000ffff1ee224 */ /* 0x000fc600078e001c */
[----:B------:R-:W3:Y:S01]  /*22c00*/  LDL R28, [R1+0x694] ;  /* 0x00069400011c7983 */ /* 0x000ee20000100800 */
[----:B------:R-:W-:Y:S02]  /*22c10*/  PRMT R47, RZ, 0x7610, R47 ;  /* 0x00007610ff2f7816 */ /* 0x000fe4000000002f */
[----:B------:R-:W-:Y:S02]  /*22c20*/  PRMT R36, RZ, 0x7610, R36 ;  /* 0x00007610ff247816 */ /* 0x000fe40000000024 */
[----:B------:R-:W-:Y:S02]  /*22c30*/  PRMT R54, RZ, 0x7610, R54 ;  /* 0x00007610ff367816 */ /* 0x000fe40000000036 */
[----:B------:R-:W-:Y:S01]  /*22c40*/  PRMT R15, RZ, 0x7610, R15 ;  /* 0x00007610ff0f7816 */ /* 0x000fe2000000000f */
[----:B------:R-:W3:Y:S01]  /*22c50*/  @!P6 LDG.E.U16 R47, desc[UR24][R30.64] ;  /* 0x000000181e2fe981 */ /* 0x000ee2000c1e1500 */
[----:B------:R-:W-:-:S03]  /*22c60*/  PRMT R12, RZ, 0x7610, R12 ;  /* 0x00007610ff0c7816 */ /* 0x000fc6000000000c */
[----:B------:R-:W3:Y:S04]  /*22c70*/  @!P6 LDG.E.U16 R54, desc[UR24][R82.64] ;  /* 0x000000185236e981 */ /* 0x000ee8000c1e1500 */
[----:B------:R-:W3:Y:S04]  /*22c80*/  LDL R31, [R1+0x6a8] ;  /* 0x0006a800011f7983 */ /* 0x000ee80000100800 */
[----:B------:R-:W3:Y:S04]  /*22c90*/  LDL R30, [R1+0x6ac] ;  /* 0x0006ac00011e7983 */ /* 0x000ee80000100800 */
[----:B--2---:R-:W2:Y:S04]  /*22ca0*/  @!P6 LDG.E.U16 R15, desc[UR24][R22.64] ;  /* 0x00000018160fe981 */ /* 0x004ea8000c1e1500 */
[----:B------:R-:W2:Y:S04]  /*22cb0*/  LDL R83, [R1+0x628] ;  /* 0x0006280001537983 */ /* 0x000ea80000100800 */
[----:B------:R-:W2:Y:S04]  /*22cc0*/  LDL R82, [R1+0x62c] ;  /* 0x00062c0001527983 */ /* 0x000ea80000100800 */
        /* <DEDUP_REMOVED lines=8> */
[----:B------:R-:W-:-:S02]  /*22d50*/  PRMT R34, RZ, 0x7610, R34 ;  /* 0x00007610ff227816 */ /* 0x000fc40000000022 */
[----:B------:R-:W-:Y:S02]  /*22d60*/  PRMT R58, RZ, 0x7610, R58 ;  /* 0x00007610ff3a7816 */ /* 0x000fe4000000003a */
[----:B------:R-:W-:Y:S02]  /*22d70*/  PRMT R13, RZ, 0x7610, R13 ;  /* 0x00007610ff0d7816 */ /* 0x000fe4000000000d */
[----:B------:R-:W-:Y:S01]  /*22d80*/  PRMT R35, RZ, 0x7610, R35 ;  /* 0x00007610ff237816 */ /* 0x000fe20000000023 */
[----:B------:R4:W3:Y:S04]  /*22d90*/  @!P6 LDG.E.U16 R34, desc[UR24][R30.64] ;  /* 0x000000181e22e981 */ /* 0x0008e8000c1e1500 */
[----:B--2---:R-:W2:Y:S04]  /*22da0*/  @!P6 LDG.E.U16 R58, desc[UR24][R82.64] ;  /* 0x00000018523ae981 */ /* 0x004ea8000c1e1500 */
[----:B------:R-:W2:Y:S04]  /*22db0*/  @!P6 LDG.E.U16 R13, desc[UR24][R22.64] ;  /* 0x00000018160de981 */ /* 0x000ea8000c1e1500 */
[----:B------:R-:W2:Y:S04]  /*22dc0*/  LDL R83, [R1+0x660] ;  /* 0x0006600001537983 */ /* 0x000ea80000100800 */
[----:B------:R-:W2:Y:S04]  /*22dd0*/  LDL R82, [R1+0x664] ;  /* 0x0006640001527983 */ /* 0x000ea80000100800 */
[----:B------:R-:W2:Y:S04]  /*22de0*/  LDL R23, [R1+0x6c8] ;  /* 0x0006c80001177983 */ /* 0x000ea80000100800 */
[----:B------:R-:W2:Y:S01]  /*22df0*/  LDL R22, [R1+0x6cc] ;  /* 0x0006cc0001167983 */ /* 0x000ea20000100800 */
[----:B----4-:R-:W-:-:S03]  /*22e00*/  @!P6 IMAD.MOV.U32 R31, RZ, RZ, R21 ;  /* 0x000000ffff1fe224 */ /* 0x010fc600078e0015 */
[----:B------:R-:W4:Y:S01]  /*22e10*/  LDL R21, [R1+0x6d8] ;  /* 0x0006d80001157983 */ /* 0x000f220000100800 */
[----:B------:R-:W-:-:S03]  /*22e20*/  @!P6 IMAD.MOV.U32 R30, RZ, RZ, R20 ;  /* 0x000000ffff1ee224 */ /* 0x000fc600078e0014 */
[----:B------:R-:W4:Y:S04]  /*22e30*/  LDL R20, [R1+0x6dc] ;  /* 0x0006dc0001147983 */ /* 0x000f280000100800 */
[----:B---3--:R-:W3:Y:S04]  /*22e40*/  @!P6 LDG.E.U16 R35, desc[UR24][R28.64] ;  /* 0x000000181c23e981 */ /* 0x008ee8000c1e1500 */
[----:B------:R-:W3:Y:S04]  /*22e50*/  LDL R29, [R1+0x6f8] ;  /* 0x0006f800011d7983 */ /* 0x000ee80000100800 */
[----:B------:R-:W3:Y:S01]  /*22e60*/  LDL R28, [R1+0x6fc] ;  /* 0x0006fc00011c7983 */ /* 0x000ee20000100800 */
[----:B------:R-:W-:-:S02]  /*22e70*/  PRMT R27, RZ, 0x7610, R27 ;  /* 0x00007610ff1b7816 */ /* 0x000fc4000000001b */
[----:B------:R-:W-:Y:S02]  /*22e80*/  PRMT R10, RZ, 0x7610, R10 ;  /* 0x00007610ff0a7816 */ /* 0x000fe4000000000a */
[----:B------:R-:W-:Y:S02]  /*22e90*/  PRMT R33, RZ, 0x7610, R33 ;  /* 0x00007610ff217816 */ /* 0x000fe40000000021 */
[----:B------:R-:W-:Y:S02]  /*22ea0*/  PRMT R26, RZ, 0x7610, R26 ;  /* 0x00007610ff1a7816 */ /* 0x000fe4000000001a */
[----:B------:R-:W-:Y:S01]  /*22eb0*/  PRMT R25, RZ, 0x7610, R25 ;  /* 0x00007610ff197816 */ /* 0x000fe20000000019 */
[----:B------:R-:W3:Y:S04]  /*22ec0*/  @!P6 LDG.E.U16 R10, desc[UR24][R30.64] ;  /* 0x000000181e0ae981 */ /* 0x000ee8000c1e1500 */
[----:B------:R-:W3:Y:S04]  /*22ed0*/  LDL R31, [R1+0x708] ;  /* 0x00070800011f7983 */ /* 0x000ee80000100800 */
[----:B--2---:R-:W2:Y:S04]  /*22ee0*/  @!P6 LDG.E.U16 R33, desc[UR24][R82.64] ;  /* 0x000000185221e981 */ /* 0x004ea8000c1e1500 */
[----:B------:R-:W2:Y:S04]  /*22ef0*/  LDL R30, [R1+0x70c] ;  /* 0x00070c00011e7983 */ /* 0x000ea80000100800 */
[----:B------:R-:W2:Y:S04]  /*22f00*/  @!P6 LDG.E.U16 R26, desc[UR24][R22.64] ;  /* 0x00000018161ae981 */ /* 0x000ea8000c1e1500 */
        /* <DEDUP_REMOVED lines=14> */
[----:B--2---:R0:W2:Y:S04]  /*22ff0*/  @!P6 LDG.E.U16 R18, desc[UR24][R30.64] ;  /* 0x000000181e12e981 */ /* 0x0040a8000c1e1500 */
[----:B------:R-:W2:Y:S01]  /*23000*/  @!P6 LDG.E.U16 R37, desc[UR24][R82.64] ;  /* 0x000000185225e981 */ /* 0x000ea2000c1e1500 */
[----:B0-----:R-:W-:-:S03]  /*23010*/  @!P6 IMAD.MOV.U32 R31, RZ, RZ, R23 ;  /* 0x000000ffff1fe224 */ /* 0x001fc600078e0017 */
[----:B------:R-:W2:Y:S01]  /*23020*/  LDL R23, [R1+0x740] ;  /* 0x0007400001177983 */ /* 0x000ea20000100800 */
[----:B------:R-:W-:-:S03]  /*23030*/  @!P6 IMAD.MOV.U32 R30, RZ, RZ, R22 ;  /* 0x000000ffff1ee224 */ /* 0x000fc600078e0016 */
        /* <DEDUP_REMOVED lines=13> */
[----:B------:R-:W3:Y:S01]  /*23110*/  @!P6 LDG.E.U16 R19, desc[UR24][R30.64] ;  /* 0x000000181e13e981 */ /* 0x000ee2000c1e1500 */
[----:B------:R-:W-:-:S03]  /*23120*/  PRMT R9, RZ, 0x7610, R9 ;  /* 0x00007610ff097816 */ /* 0x000fc60000000009 */
[----:B------:R-:W3:Y:S04]  /*23130*/  LDL R31, [R1+0x6d0] ;  /* 0x0006d000011f7983 */ /* 0x000ee80000100800 */
[----:B------:R-:W3:Y:S04]  /*23140*/  LDL R30, [R1+0x6d4] ;  /* 0x0006d400011e7983 */ /* 0x000ee80000100800 */
[----:B--2---:R-:W2:Y:S04]  /*23150*/  @!P6 LDG.E.U16 R24, desc[UR24][R82.64] ;  /* 0x000000185218e981 */ /* 0x004ea8000c1e1500 */
        /* <DEDUP_REMOVED lines=15> */
[----:B------:R4:W3:Y:S01]  /*23250*/  @!P6 LDG.E.U16 R8, desc[UR24][R30.64] ;  /* 0x000000181e08e981 */ /* 0x0008e2000c1e1500 */
[----:B------:R-:W-:Y:S02]  /*23260*/  PRMT R4, RZ, 0x7610, R4 ;  /* 0x00007610ff047816 */ /* 0x000fe40000000004 */
[----:B------:R-:W-:-:S06]  /*23270*/  PRMT R5, RZ, 0x7610, R5 ;  /* 0x00007610ff057816 */ /* 0x000fcc0000000005 */
        /* <DEDUP_REMOVED lines=11> */
[----:B------:R-:W2:Y:S04]  /*23330*/  @!P6 LDG.E.U16 R7, desc[UR24][R30.64] ;  /* 0x000000181e07e981 */ /* 0x000ea8000c1e1500 */
[----:B------:R1:W5:Y:S04]  /*23340*/  LDL.LU.64 R30, [R1+0xb50] ;  /* 0x000b5000011e7983 */ /* 0x0003680000300a00 */
[----:B---3--:R-:W3:Y:S04]  /*23350*/  @!P6 LDG.E.U16 R4, desc[UR24][R28.64] ;  /* 0x000000181c04e981 */ /* 0x008ee8000c1e1500 */
[----:B------:R1:W5:Y:S04]  /*23360*/  LDL.LU.64 R28, [R1+0xb48] ;  /* 0x000b4800011c7983 */ /* 0x0003680000300a00 */
[----:B------:R-:W0:Y:S01]  /*23370*/  LDL.LU.64 R90, [R1+0xb40] ;  /* 0x000b4000015a7983 */ /* 0x000e220000300a00 */
[----:B------:R-:W-:-:S03]  /*23380*/  PRMT R92, RZ, 0x7610, R92 ;  /* 0x00007610ff5c7816 */ /* 0x000fc6000000005c */
[----:B------:R1:W-:Y:S04]  /*23390*/  STS.U16 [R80+UR9+0x19a00], R93 ;  /* 0x019a005d50007988 */ /* 0x0003e80008000409 */
[----:B------:R-:W3:Y:S01]  /*233a0*/  @!P6 LDG.E.U16 R92, desc[UR24][R84.64] ;  /* 0x00000018545ce981 */ /* 0x000ee2000c1e1500 */
[----:B-1----:R-:W-:-:S03]  /*233b0*/  PRMT R93, RZ, 0x7610, R93 ;  /* 0x00007610ff5d7816 */ /* 0x002fc6000000005d */
[----:B------:R1:W-:Y:S04]  /*233c0*/  STS.U16 [R80+UR9+0x19e00], R73 ;  /* 0x019e004950007988 */ /* 0x0003e80008000409 */
[----:B------:R0:W5:Y:S04]  /*233d0*/  LDL.LU.64 R84, [R1+0xb38] ;  /* 0x000b380001547983 */ /* 0x0001680000300a00 */
[----:B----4-:R-:W4:Y:S01]  /*233e0*/  @!P6 LDG.E.U16 R93, desc[UR24][R20.64] ;  /* 0x00000018145de981 */ /* 0x010f22000c1e1500 */
[----:B0-----:R-:W-:Y:S02]  /*233f0*/  PRMT R91, RZ, 0x7610, R91 ;  /* 0x00007610ff5b7816 */ /* 0x001fe4000000005b */
[----:B------:R-:W-:-:S04]  /*23400*/  PRMT R90, RZ, 0x7610, R90 ;  /* 0x00007610ff5a7816 */ /* 0x000fc8000000005a */
[----:B--2---:R-:W2:Y:S04]  /*23410*/  @!P6 LDG.E.U16 R91, desc[UR24][R22.64] ;  /* 0x00000018165be981 */ /* 0x004ea8000c1e1500 */
[----:B------:R-:W2:Y:S04]  /*23420*/  @!P6 LDG.E.U16 R90, desc[UR24][R82.64] ;  /* 0x00000018525ae981 */ /* 0x000ea8000c1e1500 */
[----:B------:R0:W-:Y:S04]  /*23430*/  STS.U16 [R80+UR9+0x1a200], R70 ;  /* 0x01a2004650007988 */ /* 0x0001e80008000409 */
[----:B------:R0:W5:Y:S04]  /*23440*/  LDL.LU.64 R22, [R1+0xb30] ;  /* 0x000b300001167983 */ /* 0x0001680000300a00 */
[----:B------:R0:W5:Y:S04]  /*23450*/  LDL.LU.64 R82, [R1+0xb28] ;  /* 0x000b280001527983 */ /* 0x0001680000300a00 */
[----:B------:R0:W5:Y:S04]  /*23460*/  LDL.LU.64 R20, [R1+0xb20] ;  /* 0x000b200001147983 */ /* 0x0001680000300a00 */
[----:B------:R0:W-:Y:S04]  /*23470*/  STS.U16 [R80+UR9+0x1a600], R71 ;  /* 0x01a6004750007988 */ /* 0x0001e80008000409 */
[----:B-1----:R1:W5:Y:S04]  /*23480*/  LDL.LU R73, [R1+0xb1c] ;  /* 0x000b1c0001497983 */ /* 0x0023680000300800 */
[----:B------:R1:W-:Y:S04]  /*23490*/  STS.U16 [R80+UR9+0x1aa00], R60 ;  /* 0x01aa003c50007988 */ /* 0x0003e80008000409 */
[----:B0-----:R0:W5:Y:S04]  /*234a0*/  LDL.LU R70, [R1+0xb18] ;  /* 0x000b180001467983 */ /* 0x0011680000300800 */
[----:B------:R0:W-:Y:S04]  /*234b0*/  STS.U16 [R80+UR9+0x1ae00], R61 ;  /* 0x01ae003d50007988 */ /* 0x0001e80008000409 */
[----:B------:R0:W5:Y:S04]  /*234c0*/  LDL.LU R71, [R1+0xb14] ;  /* 0x000b140001477983 */ /* 0x0001680000300800 */
        /* <DEDUP_REMOVED lines=34> */
[----:B------:R0:W5:Y:S01]  /*236f0*/  LDL.LU R19, [R1+0xacc] ;  /* 0x000acc0001137983 */ /* 0x0001620000300800 */
[----:B-1----:R-:W-:-:S03]  /*23700*/  LOP3.LUT R3, R0, 0x60, RZ, 0x3c, !PT ;  /* 0x0000006000037812 */ /* 0x002fc600078e3cff */
[----:B------:R1:W-:Y:S04]  /*23710*/  STS.U16 [R80+UR9+0x1f600], R16 ;  /* 0x01f6001050007988 */ /* 0x0003e80008000409 */
[----:B------:R0:W-:Y:S04]  /*23720*/  STS.U16 [R80+UR9+0x1fa00], R17 ;  /* 0x01fa001150007988 */ /* 0x0001e80008000409 */
[----:B------:R3:W-:Y:S04]  /*23730*/  STS.U16 [R80+UR9+0x1fe00], R81 ;  /* 0x01fe005150007988 */ /* 0x0007e80008000409 */
[----:B-1----:R1:W5:Y:S04]  /*23740*/  LDL.LU R16, [R1+0xac8] ;  /* 0x000ac80001107983 */ /* 0x0023680000300800 */
[----:B0-----:R1:W5:Y:S04]  /*23750*/  LDL.LU R17, [R1+0xac4] ;  /* 0x000ac40001117983 */ /* 0x0013680000300800 */
[----:B---3--:R1:W5:Y:S04]  /*23760*/  LDL.LU R80, [R1+0xac0] ;  /* 0x000ac00001507983 */ /* 0x0083680000300800 */
[----:B------:R1:W5:Y:S04]  /*23770*/  LDL.LU R81, [R1+0xabc] ;  /* 0x000abc0001517983 */ /* 0x0003680000300800 */
[----:B------:R0:W-:Y:S04]  /*23780*/  STS.U16 [R3+UR9+0x18300], R78 ;  /* 0x0183004e03007988 */ /* 0x0001e80008000409 */
[----:B------:R3:W-:Y:S04]  /*23790*/  STS.U16 [R3+UR9+0x18700], R79 ;  /* 0x0187004f03007988 */ /* 0x0007e80008000409 */
[----:B------:R1:W-:Y:S04]  /*237a0*/  STS.U16 [R3+UR9+0x18b00], R68 ;  /* 0x018b004403007988 */ /* 0x0003e80008000409 */
[----:B0-----:R0:W5:Y:S04]  /*237b0*/  LDL.LU R78, [R1+0xab8] ;  /* 0x000ab800014e7983 */ /* 0x0011680000300800 */
[----:B---3--:R0:W5:Y:S04]  /*237c0*/  LDL.LU R79, [R1+0xab4] ;  /* 0x000ab400014f7983 */ /* 0x0081680000300800 */
[----:B-1----:R0:W5:Y:S04]  /*237d0*/  LDL.LU R68, [R1+0xab0] ;  /* 0x000ab00001447983 */ /* 0x0021680000300800 */
[----:B------:R1:W-:Y:S04]  /*237e0*/  STS.U16 [R3+UR9+0x18f00], R69 ;  /* 0x018f004503007988 */ /* 0x0003e80008000409 */
[----:B------:R3:W-:Y:S04]  /*237f0*/  STS.U16 [R3+UR9+0x19300], R66 ;  /* 0x0193004203007988 */ /* 0x0007e80008000409 */
[----:B------:R0:W-:Y:S04]  /*23800*/  STS.U16 [R3+UR9+0x19700], R67 ;  /* 0x0197004303007988 */ /* 0x0001e80008000409 */
[----:B-1----:R1:W5:Y:S04]  /*23810*/  LDL.LU R69, [R1+0xaac] ;  /* 0x000aac0001457983 */ /* 0x0023680000300800 */
[----:B---3--:R1:W5:Y:S04]  /*23820*/  LDL.LU R66, [R1+0xaa8] ;  /* 0x000aa80001427983 */ /* 0x0083680000300800 */
[----:B0-----:R1:W5:Y:S04]  /*23830*/  LDL.LU R67, [R1+0xaa4] ;  /* 0x000aa40001437983 */ /* 0x0013680000300800 */
        /* <DEDUP_REMOVED lines=44> */
[----:B--2---:R2:W-:Y:S04]  /*23b00*/  STS.U16 [R3+UR9+0x1f700], R91 ;  /* 0x01f7005b03007988 */ /* 0x0045e80008000409 */
[----:B-1----:R0:W5:Y:S04]  /*23b10*/  LDL.LU R5, [R1+0xa4c] ;  /* 0x000a4c0001057983 */ /* 0x0021680000300800 */
[----:B---3--:R0:W5:Y:S04]  /*23b20*/  LDL.LU R92, [R1+0xa48] ;  /* 0x000a4800015c7983 */ /* 0x0081680000300800 */
[----:B--2---:R0:W5:Y:S04]  /*23b30*/  LDL.LU R91, [R1+0xa44] ;  /* 0x000a4400015b7983 */ /* 0x0041680000300800 */
[----:B------:R1:W-:Y:S04]  /*23b40*/  STS.U16 [R3+UR9+0x1fb00], R90 ;  /* 0x01fb005a03007988 */ /* 0x0003e80008000409 */
[----:B----4-:R2:W-:Y:S01]  /*23b50*/  STS.U16 [R3+UR9+0x1ff00], R93 ;  /* 0x01ff005d03007988 */ /* 0x0105e20008000409 */
[----:B------:R3:W-:Y:S06]  /*23b60*/  MEMBAR.ALL.CTA ;  /* 0x0000000000007992 */ /* 0x0007ec0000008000 */
[----:B---3--:R-:W3:Y:S04]  /*23b70*/  FENCE.VIEW.ASYNC.S ;  /* 0x00000000000073c6 */ /* 0x008ee80000000000 */
[----:B-1----:R0:W5:Y:S04]  /*23b80*/  LDL.LU R90, [R1+0xa40] ;  /* 0x000a4000015a7983 */ /* 0x0021680000300800 */
[----:B--2---:R0:W5:Y:S01]  /*23b90*/  LDL.LU R3, [R1+0xa3c] ;  /* 0x000a3c0001037983 */ /* 0x0041620000300800 */
[----:B------:R-:W-:-:S04]  /*23ba0*/  ULEA UR11, UR22, UR9, 0x3 ;  /* 0x00000009160b7291 */ /* 0x000fc8000f8e18ff */
[----:B------:R-:W-:Y:S01]  /*23bb0*/  UIADD3 UR11, UPT, UPT, UR11, 0x20000, URZ ;  /* 0x000200000b0b7890 */ /* 0x000fe2000fffe0ff */
[----:B---3--:R-:W-:Y:S06]  /*23bc0*/  BAR.SYNC.DEFER_BLOCKING 0x0 ;  /* 0x0000000000007b1d */ /* 0x008fec0000010000 */
[----:B------:R-:W-:Y:S05]  /*23bd0*/  @P1 BRA `(.L_x_9) ;  /* 0x0000000000881947 */ /* 0x000fea0003800000 */
[----:B------:R-:W-:Y:S02]  /*23be0*/  UIADD3 UR23, UPT, UPT, UR8, 0x100, URZ ;  /* 0x0000010008177890 */ /* 0x000fe4000fffe0ff */
[----:B------:R-:W-:Y:S02]  /*23bf0*/  UIADD3 UR50, UPT, UPT, UR8, 0x100, URZ ;  /* 0x0000010008327890 */ /* 0x000fe4000fffe0ff */
[----:B------:R-:W-:Y:S01]  /*23c00*/  UIADD3 UR51, UPT, UPT, UR8, 0x100, URZ ;  /* 0x0000010008337890 */ /* 0x000fe2000fffe0ff */
[----:B------:R-:W-:Y:S01]  /*23c10*/  UMOV UR20, 0x0 ;  /* 0x0000000000147882 */ /* 0x000fe20000000000 */
[----:B------:R-:W-:Y:S01]  /*23c20*/  UMOV UR21, 0x8408010 ;  /* 0x0840801000157882 */ /* 0x000fe20000000000 */
[----:B------:R-:W-:Y:S01]  /*23c30*/  UMOV UR19, 0x40004040 ;  /* 0x4000404000137882 */ /* 0x000fe20000000000 */
[----:B------:R-:W-:Y:S02]  /*23c40*/  UIADD3 UR56, UPT, UPT, UR8, 0x100, URZ ;  /* 0x0000010008387890 */ /* 0x000fe4000fffe0ff */
[----:B------:R1:W-:Y:S01]  /*23c50*/  UTCHMMA gdesc[UR18], gdesc[UR12], tmem[UR8], tmem[UR20], idesc[UR21], UPT ;  /* 0x00ff140c120075ea */ /* 0x0003e2000b800008 */
[----:B------:R-:W-:Y:S01]  /*23c60*/  UMOV UR42, 0x0 ;  /* 0x00000000002a7882 */ /* 0x000fe20000000000 */
[----:B------:R-:W-:Y:S01]  /*23c70*/  UMOV UR43, 0x8408010 ;  /* 0x08408010002b7882 */ /* 0x000fe20000000000 */
[----:B------:R-:W-:Y:S01]  /*23c80*/  UMOV UR44, 0x0 ;  /* 0x00000000002c7882 */ /* 0x000fe20000000000 */
[----:B------:R-:W-:Y:S01]  /*23c90*/  UMOV UR45, 0x8408010 ;  /* 0x08408010002d7882 */ /* 0x000fe20000000000 */
        /* <DEDUP_REMOVED lines=11> */
[----:B------:R-:W-:Y:S01]  /*23d50*/  UMOV UR6, UR11 ;  /* 0x0000000b00067c82 */ /* 0x000fe20008000000 */
[----:B------:R-:W-:Y:S01]  /*23d60*/  UMOV UR7, URZ ;  /* 0x000000ff00077c82 */ /* 0x000fe20008000000 */
[----:B------:R1:W-:Y:S01]  /*23d70*/  UTCHMMA gdesc[UR34], gdesc[UR12], tmem[UR23], tmem[UR48], idesc[UR49], UPT ;  /* 0x00ff300c220075ea */ /* 0x0003e2000b800017 */
[----:B------:R-:W-:Y:S01]  /*23d80*/  UMOV UR58, 0x0 ;  /* 0x00000000003a7882 */ /* 0x000fe20000000000 */
[----:B------:R-:W-:Y:S01]  /*23d90*/  UMOV UR59, 0x8408010 ;  /* 0x08408010003b7882 */ /* 0x000fe20000000000 */
[----:B------:R1:W-:Y:S01]  /*23da0*/  UTCHMMA gdesc[UR36], gdesc[UR16], tmem[UR50], tmem[UR52], idesc[UR53], UPT ;  /* 0x00ff3410240075ea */ /* 0x0003e2000b800032 */
[----:B------:R-:W-:Y:S01]  /*23db0*/  UMOV UR4, UR6 ;  /* 0x0000000600047c82 */ /* 0x000fe20008000000 */
[----:B------:R1:W-:Y:S01]  /*23dc0*/  UTCHMMA gdesc[UR38], gdesc[UR28], tmem[UR51], tmem[UR54], idesc[UR55], UPT ;  /* 0x00ff361c260075ea */ /* 0x0003e2000b800033 */
[----:B------:R1:W-:Y:S01]  /*23dd0*/  UTCHMMA gdesc[UR40], gdesc[UR32], tmem[UR56], tmem[UR58], idesc[UR59], UPT ;  /* 0x00ff3a20280075ea */ /* 0x0003e2000b800038 */
[----:B------:R1:W-:Y:S01]  /*23de0*/  UTCBAR [UR4], URZ ;  /* 0x000000ff040073e9 */ /* 0x0003e200080000ff */
[----:B------:R-:W-:Y:S01]  /*23df0*/  NOP ;  /* 0x0000000000007918 */ /* 0x000fe20000000000 */
.L_x_9:
[----:B------:R2:W-:Y:S04]  /*23e00*/  STL [R1+0xa3c], R0 ;  /* 0x000a3c0001007387 */ /* 0x0005e80000100800 */
[----:B------:R-:W3:Y:S04]  /*23e10*/  LDL R93, [R1+0x484] ;  /* 0x00048400015d7983 */ /* 0x000ee80000100800 */
[----:B--2---:R-:W3:Y:S01]  /*23e20*/  LDL R0, [R1+0xa18] ;  /* 0x000a180001007983 */ /* 0x004ee20000100800 */
[----:B------:R-:W-:-:S04]  /*23e30*/  UIADD3 UR22, UPT, UPT, UR22, 0x1, URZ ;  /* 0x0000000116167890 */ /* 0x000fc8000fffe0ff */
[----:B------:R-:W-:-:S04]  /*23e40*/  UISETP.GT.AND UP1, UPT, UR22, 0x1, UPT ;  /* 0x000000011600788c */ /* 0x000fc8000bf24270 */
[----:B-1----:R-:W-:-:S04]  /*23e50*/  USEL UR4, URZ, 0x1, !UP1 ;  /* 0x00000001ff047887 */ /* 0x002fc8000c800000 */
[----:B------:R-:W-:Y:S01]  /*23e60*/  ULOP3.LUT UR6, UR5, UR4, URZ, 0x3c, !UPT ;  /* 0x0000000405067292 */ /* 0x000fe2000f8e3cff */
[----:B---3--:R-:W-:Y:S02]  /*23e70*/  ISETP.NE.U32.AND P2, PT, R93, R0, PT ;  /* 0x000000005d00720c */ /* 0x008fe40003f45070 */
[----:B------:R2:W5:Y:S01]  /*23e80*/  LDL.LU R0, [R1+0xa3c] ;  /* 0x000a3c0001007983 */ /* 0x0005620000300800 */
[----:B------:R-:W-:Y:S01]  /*23e90*/  UMOV UR4, UR5 ;  /* 0x0000000500047c82 */ /* 0x000fe20008000000 */
[----:B------:R-:W-:Y:S02]  /*23ea0*/  USEL UR22, UR22, URZ, !UP1 ;  /* 0x000000ff16167287 */ /* 0x000fe4000c800000 */
[----:B------:R-:W-:-:S07]  /*23eb0*/  UMOV UR5, UR6 ;  /* 0x0000000600057c82 */ /* 0x000fce0008000000 */
[----:B--2---:R-:W-:Y:S05]  /*23ec0*/  @P2 BRA `(.L_x_10) ;  /* 0xfffffefc00c42947 */ /* 0x004fea000383ffff */
.L_x_7:
[----:B------:R-:W2:Y:S02]  /*23ed0*/  LDL.LU R93, [R1+0xa38] ;  /* 0x000a3800015d7983 */ /* 0x000ea40000300800 */
[----:B--2---:R-:W-:-:S13]  /*23ee0*/  ISETP.GE.AND P1, PT, R93, 0x40, PT ;  /* 0x000000405d00780c */ /* 0x004fda0003f26270 */
[----:B------:R-:W-:Y:S05]  /*23ef0*/  @!P1 BRA `(.L_x_11) ;  /* 0x0000000000109947 */ /* 0x000fea0003800000 */
[----:B------:R-:W-:-:S06]  /*23f00*/  USHF.L.U32 UR4, UR4, 0x1f, URZ ;  /* 0x0000001f04047899 */ /* 0x000fcc00080006ff */
[----:B-----5:R-:W-:-:S04]  /*23f10*/  IMAD.U32 R0, RZ, RZ, UR4 ;  /* 0x00000004ff007e24 */ /* 0x020fc8000f8e00ff */
[----:B------:R-:W2:Y:S02]  /*23f20*/  SYNCS.PHASECHK.TRANS64.TRYWAIT P1, [UR11], R0 ;  /* 0x00000000ff0075a7 */ /* 0x000ea4000802110b */
[----:B--2---:R-:W-:Y:S05]  /*23f30*/  @!P1 BRA `(.L_x_12) ;  /* 0x0000012c00d09947 */ /* 0x004fea0003800000 */
.L_x_11:
[----:B------:R-:W-:Y:S06]  /*23f40*/  BAR.SYNC.DEFER_BLOCKING 0x0 ;  /* 0x0000000000007b1d */ /* 0x000fec0000010000 */
[----:B------:R-:W2:Y:S01]  /*23f50*/  LDCU.128 UR12, c[0x0][0x390] ;  /* 0x00007200ff0c77ac */ /* 0x000ea20008000c00 */
[----:B-----5:R3:W-:Y:S01]  /*23f60*/  STL [R1+0xb20], R84 ;  /* 0x000b205401007387 */ /* 0x0207e20000100800 */
[----:B------:R-:W4:Y:S03]  /*23f70*/  LDCU.64 UR32, c[0x0][0x398] ;  /* 0x00007300ff2077ac */ /* 0x000f260008000a00 */
[----:B------:R0:W-:Y:S01]  /*23f80*/  STL [R1+0xb1c], R83 ;  /* 0x000b1c5301007387 */ /* 0x0001e20000100800 */
[----:B------:R-:W1:Y:S03]  /*23f90*/  LDCU UR30, c[0x0][0x3b8] ;  /* 0x00007700ff1e77ac */ /* 0x000e660008000800 */
[----:B------:R0:W-:Y:S01]  /*23fa0*/  STL [R1+0xb18], R82 ;  /* 0x000b185201007387 */ /* 0x0001e20000100800 */
[----:B------:R-:W0:Y:S03]  /*23fb0*/  LDCU.64 UR4, c[0x0][0x398] ;  /* 0x00007300ff0477ac */ /* 0x000e260008000a00 */
[----:B------:R0:W-:Y:S01]  /*23fc0*/  STL [R1+0xb14], R81 ;  /* 0x000b145101007387 */ /* 0x0001e20000100800 */
[----:B------:R-:W0:Y:S01]  /*23fd0*/  LDCU UR6, c[0x0][0x39c] ;  /* 0x00007380ff0677ac */ /* 0x000e220008000800 */
[----:B------:R-:W0:Y:S02]  /*23fe0*/  @!P0 SYNCS.CCTL.IV [UR9+0x20000] ;  /* 0x02000000ff0089b1 */ /* 0x000e240008000009 */
[----:B0-----:R-:W-:Y:S06]  /*23ff0*/  BAR.SYNC.DEFER_BLOCKING 0x0 ;  /* 0x0000000000007b1d */ /* 0x001fec0000010000 */
[----:B------:R-:W0:Y:S01]  /*24000*/  LDCU.64 UR26, c[0x0][0x398] ;  /* 0x00007300ff1a77ac */ /* 0x000e220008000a00 */
[----:B------:R-:W3:Y:S01]  /*24010*/  LDTM.x64 R4, tmem[UR10] ;  /* 0x0000000a000479ee */ /* 0x000ee20008340000 */
[----:B------:R-:W-:Y:S01]  /*24020*/  STL [R1+0xb10], R80 ;  /* 0x000b105001007387 */ /* 0x000fe20000100800 */
[----:B------:R-:W0:Y:S03]  /*24030*/  LDCU.64 UR20, c[0x0][0x398] ;  /* 0x00007300ff1477ac */ /* 0x000e260008000a00 */
[----:B------:R0:W-:Y:S01]  /*24040*/  STL [R1+0xb0c], R79 ;  /* 0x000b0c4f01007387 */ /* 0x0001e20000100800 */
[----:B------:R-:W0:Y:S03]  /*24050*/  LDCU.64 UR22, c[0x0][0x398] ;  /* 0x00007300ff1677ac */ /* 0x000e260008000a00 */
[----:B------:R0:W-:Y:S01]  /*24060*/  STL [R1+0xb08], R78 ;  /* 0x000b084e01007387 */ /* 0x0001e20000100800 */
[----:B------:R-:W0:Y:S03]  /*24070*/  LDCU.64 UR28, c[0x0][0x398] ;  /* 0x00007300ff1c77ac */ /* 0x000e260008000a00 */
[----:B------:R0:W-:Y:S01]  /*24080*/  STL [R1+0xb04], R77 ;  /* 0x000b044d01007387 */ /* 0x0001e20000100800 */
[----:B------:R-:W0:Y:S01]  /*24090*/  LDCU.64 UR16, c[0x0][0x398] ;  /* 0x00007300ff1077ac */ /* 0x000e220008000a00 */
[----:B------:R-:W1:Y:S02]  /*240a0*/  @!P0 SYNCS.CCTL.IV [UR9+0x20008] ;  /* 0x02000800ff0089b1 */ /* 0x000e640008000009 */
[----:B------:R0:W-:Y:S01]  /*240b0*/  STL [R1+0xb00], R76 ;  /* 0x000b004c01007387 */ /* 0x0001e20000100800 */
[----:B------:R-:W1:Y:S03]  /*240c0*/  LDCU.64 UR18, c[0x0][0x398] ;  /* 0x00007300ff1277ac */ /* 0x000e660008000a00 */
[----:B------:R0:W-:Y:S01]  /*240d0*/  STL [R1+0xafc], R75 ;  /* 0x000afc4b01007387 */ /* 0x0001e20000100800 */
[----:B------:R-:W1:Y:S01]  /*240e0*/  LDCU UR9, c[0x0][0x398] ;  /* 0x00007300ff0977ac */ /* 0x000e620008000800 */
[----:B---3--:R-:W-:-:S02]  /*240f0*/  IMAD.MOV.U32 R84, RZ, RZ, R67 ;  /* 0x000000ffff547224 */ /* 0x008fc400078e0043 */
[----:B------:R3:W-:Y:S01]  /*24100*/  STL [R1+0xaf8], R74 ;  /* 0x000af84a01007387 */ /* 0x0007e20000100800 */
[----:B------:R-:W-:Y:S01]  /*24110*/  IMAD.MOV.U32 R83, RZ, RZ, R66 ;  /* 0x000000ffff537224 */ /* 0x000fe200078e0042 */
[----:B------:R-:W1:Y:S01]  /*24120*/  LDCU UR44, c[0x0][0x398] ;  /* 0x00007300ff2c77ac */ /* 0x000e620008000800 */
[----:B------:R-:W-:Y:S01]  /*24130*/  IMAD.MOV.U32 R82, RZ, RZ, R65 ;  /* 0x000000ffff527224 */ /* 0x000fe200078e0041 */
[----:B------:R2:W-:Y:S01]  /*24140*/  STL [R1+0xaf4], R73 ;  /* 0x000af44901007387 */ /* 0x0005e20000100800 */
[----:B------:R-:W-:Y:S01]  /*24150*/  IMAD.MOV.U32 R81, RZ, RZ, R64 ;  /* 0x000000ffff517224 */ /* 0x000fe200078e0040 */
[----:B------:R-:W1:Y:S01]  /*24160*/  LDCU UR38, c[0x0][0x398] ;  /* 0x00007300ff2677ac */ /* 0x000e620008000800 */
[----:B0-----:R-:W-:Y:S01]  /*24170*/  IMAD.MOV.U32 R79, RZ, RZ, R60 ;  /* 0x000000ffff4f7224 */ /* 0x001fe200078e003c */
[----:B------:R0:W-:Y:S01]  /*24180*/  STL [R1+0xaf0], R72 ;  /* 0x000af04801007387 */ /* 0x0001e20000100800 */
[----:B------:R-:W-:Y:S01]  /*24190*/  IMAD.MOV.U32 R78, RZ, RZ, R59 ;  /* 0x000000ffff4e7224 */ /* 0x000fe200078e003b */
[----:B------:R-:W1:Y:S01]  /*241a0*/  LDCU UR68, c[0x0][0x398] ;  /* 0x00007300ff4477ac */ /* 0x000e620008000800 */
[----:B------:R-:W-:Y:S01]  /*241b0*/  IMAD.MOV.U32 R77, RZ, RZ, R58 ;  /* 0x000000ffff4d7224 */ /* 0x000fe200078e003a */
[----:B------:R4:W-:Y:S01]  /*241c0*/  STL [R1+0xaec], R71 ;  /* 0x000aec4701007387 */ /* 0x0009e20000100800 */
[----:B------:R-:W-:Y:S01]  /*241d0*/  IMAD.MOV.U32 R76, RZ, RZ, R57 ;  /* 0x000000ffff4c7224 */ /* 0x000fe200078e0039 */
[----:B------:R-:W1:Y:S01]  /*241e0*/  LDCU UR75, c[0x0][0x39c] ;  /* 0x00007380ff4b77ac */ /* 0x000e620008000800 */
[----:B------:R-:W-:Y:S01]  /*241f0*/  IMAD.MOV.U32 R75, RZ, RZ, R56 ;  /* 0x000000ffff4b7224 */ /* 0x000fe200078e0038 */
[----:B------:R4:W-:Y:S01]  /*24200*/  STL [R1+0xae8], R70 ;  /* 0x000ae84601007387 */ /* 0x0009e20000100800 */
[----:B---3--:R-:W-:Y:S01]  /*24210*/  IMAD.MOV.U32 R74, RZ, RZ, R55 ;  /* 0x000000ffff4a7224 */ /* 0x008fe200078e0037 */
[----:B------:R-:W3:Y:S01]  /*24220*/  LDCU UR34, c[0x0][0x398] ;  /* 0x00007300ff2277ac */ /* 0x000ee20008000800 */
[----:B--2---:R-:W-:Y:S01]  /*24230*/  IMAD.MOV.U32 R73, RZ, RZ, R54 ;  /* 0x000000ffff497224 */ /* 0x004fe200078e0036 */
[----:B------:R2:W-:Y:S01]  /*24240*/  STL [R1+0xae4], R69 ;  /* 0x000ae44501007387 */ /* 0x0005e20000100800 */
[----:B0-----:R-:W-:Y:S01]  /*24250*/  IMAD.MOV.U32 R72, RZ, RZ, R53 ;  /* 0x000000ffff487224 */ /* 0x001fe200078e0035 */
[----:B------:R-:W0:Y:S01]  /*24260*/  LDCU UR67, c[0x0][0x398] ;  /* 0x00007300ff4377ac */ /* 0x000e220008000800 */
[----:B----4-:R-:W-:Y:S01]  /*24270*/  IMAD.MOV.U32 R71, RZ, RZ, R52 ;  /* 0x000000ffff477224 */ /* 0x010fe200078e0034 */
[----:B------:R4:W-:Y:S01]  /*24280*/  STL [R1+0xae0], R68 ;  /* 0x000ae04401007387 */ /* 0x0009e20000100800 */
[----:B------:R-:W-:Y:S01]  /*24290*/  IMAD.MOV.U32 R70, RZ, RZ, R51 ;  /* 0x000000ffff467224 */ /* 0x000fe200078e0033 */
[----:B------:R-:W0:Y:S02]  /*242a0*/  LDCU UR48, c[0x0][0x39c] ;  /* 0x00007380ff3077ac */ /* 0x000e240008000800 */
[----:B------:R-:W-:Y:S01]  /*242b0*/  STL [R1+0xa88], R0 ;  /* 0x000a880001007387 */ /* 0x000fe20000100800 */
[----:B--2---:R-:W-:Y:S01]  /*242c0*/  IMAD.MOV.U32 R69, RZ, RZ, R50 ;  /* 0x000000ffff457224 */ /* 0x004fe200078e0032 */
[----:B------:R-:W2:Y:S02]  /*242d0*/  LDCU UR43, c[0x0][0x398] ;  /* 0x00007300ff2b77ac */ /* 0x000ea40008000800 */
[----:B------:R-:W-:Y:S01]  /*242e0*/  STL [R1+0xa90], R0 ;  /* 0x000a900001007387 */ /* 0x000fe20000100800 */
[----:B----4-:R-:W-:Y:S01]  /*242f0*/  IMAD.MOV.U32 R68, RZ, RZ, R49 ;  /* 0x000000ffff447224 */ /* 0x010fe200078e0031 */
[----:B------:R-:W4:Y:S02]  /*24300*/  LDCU UR52, c[0x0][0x39c] ;  /* 0x00007380ff3477ac */ /* 0x000f240008000800 */
[----:B------:R-:W-:Y:S01]  /*24310*/  STL.64 [R1+0x300], R4 ;  /* 0x0003000401007387 */ /* 0x000fe20000100a00 */
[----:B------:R-:W0:Y:S03]  /*24320*/  LDCU UR66, c[0x0][0x398] ;  /* 0x00007300ff4277ac */ /* 0x000e260008000800 */
        /* <DEDUP_REMOVED lines=42> */
[----:B------:R-:W-:Y:S01]  /*245d0*/  STL [R1+0x3b0], R48 ;  /* 0x0003b03001007387 */ /* 0x000fe20000100800 */
[----:B------:R-:W0:Y:S03]  /*245e0*/  LDCU UR71, c[0x0][0x39c] ;  /* 0x00007380ff4777ac */ /* 0x000e260008000800 */
[----:B------:R-:W-:Y:S01]  /*245f0*/  STL [R1+0x3e4], R61 ;  /* 0x0003e43d01007387 */ /* 0x000fe20000100800 */
[----:B------:R-:W0:Y:S03]  /*24600*/  LDCU UR45, c[0x0][0x398] ;  /* 0x00007300ff2d77ac */ /* 0x000e260008000800 */
[----:B------:R1:W-:Y:S01]  /*24610*/  STL.64 [R1+0x3e8], R62 ;  /* 0x0003e83e01007387 */ /* 0x0003e20000100a00 */
[----:B------:R-:W0:Y:S01]  /*24620*/  LDCU UR39, c[0x0][0x398] ;  /* 0x00007300ff2777ac */ /* 0x000e220008000800 */
[----:B------:R-:W0:Y:S01]  /*24630*/  LDCU UR56, c[0x0][0x39c] ;  /* 0x00007380ff3877ac */ /* 0x000e220008000800 */
[----:B------:R-:W0:Y:S01]  /*24640*/  LDCU UR70, c[0x0][0x39c] ;  /* 0x00007380ff4677ac */ /* 0x000e220008000800 */
[----:B-1----:R-:W1:Y:S01]  /*24650*/  LDTM.x64 R4, tmem[UR10+0x40] ;  /* 0x0000400a000479ee */ /* 0x002e620008340000 */
[----:B------:R-:W0:Y:S01]  /*24660*/  LDCU UR36, c[0x0][0x398] ;  /* 0x00007300ff2477ac */ /* 0x000e220008000800 */
[----:B------:R-:W0:Y:S01]  /*24670*/  LDCU UR55, c[0x0][0x398] ;  /* 0x00007300ff3777ac */ /* 0x000e220008000800 */
[----:B------:R-:W0:Y:S01]  /*24680*/  LDCU UR50, c[0x0][0x398] ;  /* 0x00007300ff3277ac */ /* 0x000e220008000800 */
[----:B------:R-:W0:Y:S01]  /*24690*/  LDCU UR62, c[0x0][0x39c] ;  /* 0x00007380ff3e77ac */ /* 0x000e220008000800 */
[----:B------:R-:W0:Y:S01]  /*246a0*/  LDCU UR61, c[0x0][0x398] ;  /* 0x00007300ff3d77ac */ /* 0x000e220008000800 */
[----:B------:R-:W0:Y:S01]  /*246b0*/  LDCU UR69, c[0x0][0x39c] ;  /* 0x00007380ff4577ac */ /* 0x000e220008000800 */
[----:B-1----:R-:W-:Y:S01]  /*246c0*/  STL.64 [R1+0x200], R4 ;  /* 0x0002000401007387 */ /* 0x002fe20000100a00 */
[----:B------:R-:W1:Y:S03]  /*246d0*/  LDCU UR54, c[0x0][0x398] ;  /* 0x00007300ff3677ac */ /* 0x000e660008000800 */
[----:B------:R-:W-:Y:S01]  /*246e0*/  STL.64 [R1+0x208], R6 ;  /* 0x0002080601007387 */ /* 0x000fe20000100a00 */
[----:B------:R-:W0:Y:S03]  /*246f0*/  LDCU UR60, c[0x0][0x398] ;  /* 0x00007300ff3c77ac */ /* 0x000e260008000800 */
[----:B------:R-:W-:Y:S01]  /*24700*/  STL.64 [R1+0x210], R8 ;  /* 0x0002100801007387 */ /* 0x000fe20000100a00 */
[----:B------:R-:W0:Y:S03]  /*24710*/  LDCU UR47, c[0x0][0x398] ;  /* 0x00007300ff2f77ac */ /* 0x000e260008000800 */
[----:B------:R-:W-:Y:S04]  /*24720*/  STL.64 [R1+0x218], R10 ;  /* 0x0002180a01007387 */ /* 0x000fe80000100a00 */
        /* <DEDUP_REMOVED lines=27> */
[----:B------:R0:W-:Y:S02]  /*248e0*/  STL.64 [R1+0x2f8], R66 ;  /* 0x0002f84201007387 */ /* 0x0001e40000100a00 */
[----:B0-----:R-:W0:Y:S02]  /*248f0*/  LDTM.x64 R4, tmem[UR10+0x80] ;  /* 0x0000800a000479ee */ /* 0x001e240008340000 */
[----:B0-----:R-:W-:Y:S04]  /*24900*/  STL.64 [R1+0x100], R4 ;  /* 0x0001000401007387 */ /* 0x001fe80000100a00 */
        /* <DEDUP_REMOVED lines=32> */
[----:B0-----:R-:W-:Y:S01]  /*24b10*/  STL [R1], R4 ;  /* 0x0000000401007387 */ /* 0x001fe20000100800 */
[----:B------:R-:W-:-:S02]  /*24b20*/  IMAD.MOV.U32 R0, RZ, RZ, R9 ;  /* 0x000000ffff007224 */ /* 0x000fc400078e0009 */
[----:B------:R-:W-:Y:S01]  /*24b30*/  IMAD.MOV.U32 R3, RZ, RZ, R7 ;  /* 0x000000ffff037224 */ /* 0x000fe200078e0007 */
[----:B------:R-:W-:Y:S01]  /*24b40*/  STL [R1+0x8], R6 ;  /* 0x0000080601007387 */ /* 0x000fe20000100800 */
[----:B------:R-:W-:-:S03]  /*24b50*/  IMAD.MOV.U32 R2, RZ, RZ, R5 ;  /* 0x000000ffff027224 */ /* 0x000fc600078e0005 */
[----:B------:R-:W-:Y:S04]  /*24b60*/  STL [R1+0x10], R8 ;  /* 0x0000100801007387 */ /* 0x000fe80000100800 */
        /* <DEDUP_REMOVED lines=28> */
[----:B------:R0:W-:Y:S04]  /*24d30*/  STL.64 [R1+0xf8], R66 ;  /* 0x0000f84201007387 */ /* 0x0001e80000100a00 */
[----:B------:R-:W-:Y:S04]  /*24d40*/  STL [R1+0xa98], R2 ;  /* 0x000a980201007387 */ /* 0x000fe80000100800 */
[----:B------:R-:W-:Y:S01]  /*24d50*/  STL [R1+0xa94], R0 ;  /* 0x000a940001007387 */ /* 0x000fe20000100800 */
[----:B0-----:R-:W0:Y:S03]  /*24d60*/  LDTM.x64 R4, tmem[UR10+0x100] ;  /* 0x0001000a000479ee */ /* 0x001e260008340000 */
[----:B------:R-:W-:Y:S04]  /*24d70*/  STL [R1+0xa9c], R0 ;  /* 0x000a9c0001007387 */ /* 0x000fe80000100800 */
[----:B------:R-:W-:Y:S04]  /*24d80*/  STL [R1+0xaa4], R0 ;  /* 0x000aa40001007387 */ /* 0x000fe80000100800 */
[----:B------:R-:W-:Y:S04]  /*24d90*/  STL [R1+0xaa8], R0 ;  /* 0x000aa80001007387 */ /* 0x000fe80000100800 */
[----:B------:R-:W-:Y:S04]  /*24da0*/  STL [R1+0xad8], R0 ;  /* 0x000ad80001007387 */ /* 0x000fe80000100800 */
[----:B------:R-:W-:Y:S04]  /*24db0*/  STL [R1+0xa8c], R3 ;  /* 0x000a8c0301007387 */ /* 0x000fe80000100800 */
[----:B------:R-:W-:Y:S01]  /*24dc0*/  STL [R1+0xaac], R3 ;  /* 0x000aac0301007387 */ /* 0x000fe20000100800 */
[----:B0-----:R-:W-:-:S02]  /*24dd0*/  F2FP.F16.F32.PACK_AB R67, R67, R84 ;  /* 0x000000544343723e */ /* 0x001fc400000000ff */
[----:B------:R-:W-:Y:S01]  /*24de0*/  F2FP.F16.F32.PACK_AB R66, R66, R83 ;  /* 0x000000534242723e */ /* 0x000fe200000000ff */
[----:B------:R0:W2:Y:S01]  /*24df0*/  LDL.LU R84, [R1+0xb20] ;  /* 0x000b200001547983 */ /* 0x0000a20000300800 */
[----:B------:R-:W-:-:S03]  /*24e00*/  F2FP.F16.F32.PACK_AB R65, R65, R82 ;  /* 0x000000524141723e */ /* 0x000fc600000000ff */
[----:B------:R0:W-:Y:S04]  /*24e10*/  STL [R1+0x3fc], R67 ;  /* 0x0003fc4301007387 */ /* 0x0001e80000100800 */
[----:B0-----:R-:W2:Y:S04]  /*24e20*/  LDL.LU R67, [R1+0x3e4] ;  /* 0x0003e40001437983 */ /* 0x001ea80000300800 */
[----:B------:R0:W2:Y:S04]  /*24e30*/  LDL.LU R83, [R1+0xb1c] ;  /* 0x000b1c0001537983 */ /* 0x0000a80000300800 */
[----:B------:R0:W-:Y:S04]  /*24e40*/  STL [R1+0x3f8], R66 ;  /* 0x0003f84201007387 */ /* 0x0001e80000100800 */
[----:B0-----:R-:W2:Y:S04]  /*24e50*/  LDL.LU R66, [R1+0x3e8] ;  /* 0x0003e80001427983 */ /* 0x001ea80000300800 */
[----:B------:R0:W3:Y:S04]  /*24e60*/  LDL.LU R82, [R1+0xb18] ;  /* 0x000b180001527983 */ /* 0x0000e80000300800 */
[----:B------:R0:W-:Y:S04]  /*24e70*/  STL [R1+0x3f4], R65 ;  /* 0x0003f44101007387 */ /* 0x0001e80000100800 */
[----:B0-----:R-:W3:Y:S01]  /*24e80*/  LDL.LU R65, [R1+0x3ec] ;  /* 0x0003ec0001417983 */ /* 0x001ee20000300800 */
[----:B------:R-:W-:-:S03]  /*24e90*/  F2FP.F16.F32.PACK_AB R80, R64, R81 ;  /* 0x000000514050723e */ /* 0x000fc600000000ff */
[----:B------:R0:W4:Y:S04]  /*24ea0*/  LDL.LU R81, [R1+0xb14] ;  /* 0x000b140001517983 */ /* 0x0001280000300800 */
[----:B------:R0:W-:Y:S01]  /*24eb0*/  STL [R1+0x3f0], R80 ;  /* 0x0003f05001007387 */ /* 0x0001e20000100800 */
[----:B------:R-:W-:-:S03]  /*24ec0*/  F2FP.F16.F32.PACK_AB R2, R60, R79 ;  /* 0x0000004f3c02723e */ /* 0x000fc600000000ff */
[----:B0-----:R0:W4:Y:S01]  /*24ed0*/  LDL.LU R80, [R1+0xb10] ;  /* 0x000b100001507983 */ /* 0x0011220000300800 */
[----:B------:R-:W-:Y:S02]  /*24ee0*/  F2FP.F16.F32.PACK_AB R59, R59, R78 ;  /* 0x0000004e3b3b723e */ /* 0x000fe400000000ff */
[----:B------:R-:W-:Y:S02]  /*24ef0*/  F2FP.F16.F32.PACK_AB R58, R58, R77 ;  /* 0x0000004d3a3a723e */ /* 0x000fe400000000ff */
[----:B------:R-:W-:Y:S02]  /*24f00*/  F2FP.F16.F32.PACK_AB R57, R57, R76 ;  /* 0x0000004c3939723e */ /* 0x000fe400000000ff */
[----:B------:R-:W-:Y:S02]  /*24f10*/  F2FP.F16.F32.PACK_AB R56, R56, R75 ;  /* 0x0000004b3838723e */ /* 0x000fe400000000ff */
[----:B------:R-:W-:Y:S02]  /*24f20*/  F2FP.F16.F32.PACK_AB R55, R55, R74 ;  /* 0x0000004a3737723e */ /* 0x000fe400000000ff */
[----:B------:R-:W-:-:S02]  /*24f30*/  F2FP.F16.F32.PACK_AB R54, R54, R73 ;  /* 0x000000493636723e */ /* 0x000fc400000000ff */
[----:B------:R-:W-:Y:S02]  /*24f40*/  F2FP.F16.F32.PACK_AB R53, R53, R72 ;  /* 0x000000483535723e */ /* 0x000fe400000000ff */
[----:B------:R-:W-:Y:S02]  /*24f50*/  F2FP.F16.F32.PACK_AB R52, R52, R71 ;  /* 0x000000473434723e */ /* 0x000fe400000000ff */
[----:B------:R-:W-:Y:S02]  /*24f60*/  F2FP.F16.F32.PACK_AB R51, R51, R70 ;  /* 0x000000463333723e */ /* 0x000fe400000000ff */
[----:B------:R-:W-:Y:S02]  /*24f70*/  F2FP.F16.F32.PACK_AB R50, R50, R69 ;  /* 0x000000453232723e */ /* 0x000fe400000000ff */
[----:B--2---:R-:W-:Y:S02]  /*24f80*/  F2FP.F16.F32.PACK_AB R62, R62, R66 ;  /* 0x000000423e3e723e */ /* 0x004fe400000000ff */
[----:B---3--:R-:W-:-:S02]  /*24f90*/  F2FP.F16.F32.PACK_AB R64, R63, R65 ;  /* 0x000000413f40723e */ /* 0x008fc400000000ff */
[----:B------:R-:W-:-:S03]  /*24fa0*/  F2FP.F16.F32.PACK_AB R63, R61, R67 ;  /* 0x000000433d3f723e */ /* 0x000fc600000000ff */
[----:B------:R-:W-:Y:S04]  /*24fb0*/  STL [R1+0x3ec], R64 ;  /* 0x0003ec4001007387 */ /* 0x000fe80000100800 */
[----:B------:R-:W2:Y:S04]  /*24fc0*/  LDL.LU R61, [R1+0x384] ;  /* 0x00038400013d7983 */ /* 0x000ea80000300800 */
[----:B------:R3:W-:Y:S04]  /*24fd0*/  STL [R1+0x3e8], R62 ;  /* 0x0003e83e01007387 */ /* 0x0007e80000100800 */
[----:B---3--:R-:W3:Y:S04]  /*24fe0*/  LDL.LU R62, [R1+0x380] ;  /* 0x00038000013e7983 */ /* 0x008ee80000300800 */
[----:B------:R0:W-:Y:S04]  /*24ff0*/  STL [R1+0x3e4], R63 ;  /* 0x0003e43f01007387 */ /* 0x0001e80000100800 */
[----:B0-----:R-:W4:Y:S04]  /*25000*/  LDL.LU R63, [R1+0x37c] ;  /* 0x00037c00013f7983 */ /* 0x001f280000300800 */
[----:B------:R-:W4:Y:S04]  /*25010*/  LDL.LU R64, [R1+0x378] ;  /* 0x0003780001407983 */ /* 0x000f280000300800 */
[----:B------:R-:W4:Y:S04]  /*25020*/  LDL.LU R65, [R1+0x374] ;  /* 0x0003740001417983 */ /* 0x000f280000300800 */
[----:B------:R-:W4:Y:S04]  /*25030*/  LDL.LU R66, [R1+0x370] ;  /* 0x0003700001427983 */ /* 0x000f280000300800 */
[----:B------:R-:W4:Y:S04]  /*25040*/  LDL.LU R67, [R1+0x36c] ;  /* 0x00036c0001437983 */ /* 0x000f280000300800 */
[----:B------:R0:W4:Y:S04]  /*25050*/  LDL.LU R79, [R1+0xb0c] ;  /* 0x000b0c00014f7983 */ /* 0x0001280000300800 */
[----:B------:R-:W4:Y:S04]  /*25060*/  LDL.LU R60, [R1+0x388] ;  /* 0x00038800013c7983 */ /* 0x000f280000300800 */
[----:B------:R0:W-:Y:S04]  /*25070*/  STL [R1+0x3e0], R2 ;  /* 0x0003e00201007387 */ /* 0x0001e80000100800 */
[----:B0-----:R-:W4:Y:S04]  /*25080*/  LDL.LU R2, [R1+0x368] ;  /* 0x0003680001027983 */ /* 0x001f280000300800 */
[----:B------:R0:W4:Y:S04]  /*25090*/  LDL.LU R78, [R1+0xb08] ;  /* 0x000b0800014e7983 */ /* 0x0001280000300800 */
        /* <DEDUP_REMOVED lines=28> */
[----:B0-----:R-:W4:Y:S01]  /*25260*/  LDL.LU R50, [R1+0x3b0] ;  /* 0x0003b00001327983 */ /* 0x001f220000300800 */
[----:B------:R-:W-:-:S03]  /*25270*/  F2FP.F16.F32.PACK_AB R49, R49, R68 ;  /* 0x000000443131723e */ /* 0x000fc600000000ff */
[----:B------:R0:W4:Y:S04]  /*25280*/  LDL.LU R68, [R1+0xae0] ;  /* 0x000ae00001447983 */ /* 0x0001280000300800 */
[----:B------:R-:W-:Y:S01]  /*25290*/  STL [R1+0x3b4], R49 ;  /* 0x0003b43101007387 */ /* 0x000fe20000100800 */
[----:B--2---:R-:W-:Y:S02]  /*252a0*/  F2FP.F16.F32.PACK_AB R37, R37, R61 ;  /* 0x0000003d2525723e */ /* 0x004fe400000000ff */
[----:B---3--:R-:W-:Y:S02]  /*252b0*/  F2FP.F16.F32.PACK_AB R36, R36, R62 ;  /* 0x0000003e2424723e */ /* 0x008fe400000000ff */
[----:B----4-:R-:W-:Y:S02]  /*252c0*/  F2FP.F16.F32.PACK_AB R35, R35, R63 ;  /* 0x0000003f2323723e */ /* 0x010fe400000000ff */
[----:B------:R-:W-:-:S02]  /*252d0*/  F2FP.F16.F32.PACK_AB R34, R34, R64 ;  /* 0x000000402222723e */ /* 0x000fc400000000ff */
        /* <DEDUP_REMOVED lines=14> */
[----:B------:R-:W-:-:S05]  /*253c0*/  F2FP.F16.F32.PACK_AB R48, R48, R50 ;  /* 0x000000323030723e */ /* 0x000fca00000000ff */
        /* <DEDUP_REMOVED lines=16> */
[----:B--2---:R-:W2:Y:S04]  /*254d0*/  LDL.LU R43, [R1+0x364] ;  /* 0x00036400012b7983 */ /* 0x004ea80000300800 */
[----:B------:R-:W-:Y:S04]  /*254e0*/  STL [R1+0x370], R32 ;  /* 0x0003702001007387 */ /* 0x000fe80000100800 */
[----:B------:R3:W-:Y:S04]  /*254f0*/  STL [R1+0x36c], R3 ;  /* 0x00036c0301007387 */ /* 0x0007e80000100800 */
[----:B------:R-:W4:Y:S04]  /*25500*/  LDL.LU R44, [R1+0x360] ;  /* 0x00036000012c7983 */ /* 0x000f280000300800 */
[----:B------:R-:W2:Y:S04]  /*25510*/  LDL.LU R45, [R1+0x35c] ;  /* 0x00035c00012d7983 */ /* 0x000ea80000300800 */
[----:B------:R-:W-:Y:S04]  /*25520*/  STL [R1+0x368], R0 ;  /* 0x0003680001007387 */ /* 0x000fe80000100800 */
        /* <DEDUP_REMOVED lines=23> */
[----:B------:R-:W2:Y:S04]  /*256a0*/  LDL.LU R2, [R1+0x2f4] ;  /* 0x0002f40001027983 */ /* 0x000ea80000300800 */
[----:B--2---:R2:W-:Y:S04]  /*256b0*/  STL [R1+0xadc], R2 ;  /* 0x000adc0201007387 */ /* 0x0045e80000100800 */
[----:B--2---:R-:W2:Y:S01]  /*256c0*/  LDL.LU R2, [R1+0x2fc] ;  /* 0x0002fc0001027983 */ /* 0x004ea20000300800 */
[----:B------:R-:W-:-:S02]  /*256d0*/  F2FP.F16.F32.PACK_AB R93, R29, R43 ;  /* 0x0000002b1d5d723e */ /* 0x000fc400000000ff */
[----:B----4-:R-:W-:Y:S01]  /*256e0*/  F2FP.F16.F32.PACK_AB R92, R28, R44 ;  /* 0x0000002c1c5c723e */ /* 0x010fe200000000ff */
[----:B------:R-:W4:Y:S01]  /*256f0*/  LDL.LU R0, [R1+0x2e4] ;  /* 0x0002e40001007983 */ /* 0x000f220000300800 */
[----:B------:R-:W-:Y:S02]  /*25700*/  F2FP.F16.F32.PACK_AB R91, R27, R45 ;  /* 0x0000002d1b5b723e */ /* 0x000fe400000000ff */
[----:B------:R-:W-:Y:S01]  /*25710*/  F2FP.F16.F32.PACK_AB R90, R26, R46 ;  /* 0x0000002e1a5a723e */ /* 0x000fe200000000ff */
[----:B------:R-:W-:Y:S01]  /*25720*/  STL [R1+0xa80], R93 ;  /* 0x000a805d01007387 */ /* 0x000fe20000100800 */
[----:B------:R-:W-:Y:S02]  /*25730*/  F2FP.F16.F32.PACK_AB R89, R25, R47 ;  /* 0x0000002f1959723e */ /* 0x000fe400000000ff */
[----:B------:R-:W-:Y:S01]  /*25740*/  F2FP.F16.F32.PACK_AB R88, R24, R48 ;  /* 0x000000301858723e */ /* 0x000fe200000000ff */
[----:B------:R-:W-:Y:S01]  /*25750*/  STL [R1+0xaa0], R93 ;  /* 0x000aa05d01007387 */ /* 0x000fe20000100800 */
[----:B------:R-:W-:-:S02]  /*25760*/  F2FP.F16.F32.PACK_AB R87, R23, R49 ;  /* 0x000000311757723e */ /* 0x000fc400000000ff */
[----:B------:R-:W-:Y:S01]  /*25770*/  F2FP.F16.F32.PACK_AB R86, R22, R50 ;  /* 0x000000321656723e */ /* 0x000fe200000000ff */
[----:B------:R-:W-:Y:S01]  /*25780*/  STL [R1+0xad4], R93 ;  /* 0x000ad45d01007387 */ /* 0x000fe20000100800 */
[----:B------:R-:W-:Y:S02]  /*25790*/  F2FP.F16.F32.PACK_AB R85, R21, R51 ;  /* 0x000000331555723e */ /* 0x000fe400000000ff */
[----:B------:R-:W-:Y:S01]  /*257a0*/  F2FP.F16.F32.PACK_AB R84, R20, R52 ;  /* 0x000000341454723e */ /* 0x000fe200000000ff */
[----:B------:R0:W-:Y:S01]  /*257b0*/  STL [R1+0xa84], R92 ;  /* 0x000a845c01007387 */ /* 0x0001e20000100800 */
[----:B------:R-:W-:Y:S02]  /*257c0*/  F2FP.F16.F32.PACK_AB R83, R19, R53 ;  /* 0x000000351353723e */ /* 0x000fe400000000ff */
[----:B------:R-:W-:Y:S02]  /*257d0*/  F2FP.F16.F32.PACK_AB R82, R18, R54 ;  /* 0x000000361252723e */ /* 0x000fe400000000ff */
[----:B------:R-:W-:-:S02]  /*257e0*/  F2FP.F16.F32.PACK_AB R81, R17, R55 ;  /* 0x000000371151723e */ /* 0x000fc400000000ff */
[----:B------:R-:W-:Y:S02]  /*257f0*/  F2FP.F16.F32.PACK_AB R80, R16, R56 ;  /* 0x000000381050723e */ /* 0x000fe400000000ff */
[----:B------:R-:W-:Y:S01]  /*25800*/  F2FP.F16.F32.PACK_AB R79, R15, R57 ;  /* 0x000000390f4f723e */ /* 0x000fe200000000ff */
[----:B0-----:R-:W4:Y:S01]  /*25810*/  LDL.LU R92, [R1+0x2f0] ;  /* 0x0002f000015c7983 */ /* 0x001f220000300800 */
[----:B------:R-:W-:Y:S02]  /*25820*/  F2FP.F16.F32.PACK_AB R78, R14, R58 ;  /* 0x0000003a0e4e723e */ /* 0x000fe400000000ff */
[----:B------:R-:W-:Y:S01]  /*25830*/  F2FP.F16.F32.PACK_AB R77, R13, R59 ;  /* 0x0000003b0d4d723e */ /* 0x000fe200000000ff */
[----:B------:R-:W-:Y:S01]  /*25840*/  STL [R1+0xab0], R91 ;  /* 0x000ab05b01007387 */ /* 0x000fe20000100800 */
[----:B------:R-:W-:Y:S02]  /*25850*/  F2FP.F16.F32.PACK_AB R76, R12, R60 ;  /* 0x0000003c0c4c723e */ /* 0x000fe400000000ff */
[----:B------:R-:W-:Y:S01]  /*25860*/  F2FP.F16.F32.PACK_AB R75, R11, R61 ;  /* 0x0000003d0b4b723e */ /* 0x000fe200000000ff */
[----:B------:R0:W-:Y:S01]  /*25870*/  STL [R1+0xab4], R90 ;  /* 0x000ab45a01007387 */ /* 0x0001e20000100800 */
[----:B------:R-:W-:-:S02]  /*25880*/  F2FP.F16.F32.PACK_AB R74, R10, R62 ;  /* 0x0000003e0a4a723e */ /* 0x000fc400000000ff */
[----:B------:R-:W-:Y:S02]  /*25890*/  F2FP.F16.F32.PACK_AB R73, R9, R63 ;  /* 0x0000003f0949723e */ /* 0x000fe400000000ff */
[----:B------:R-:W-:Y:S02]  /*258a0*/  F2FP.F16.F32.PACK_AB R72, R8, R64 ;  /* 0x000000400848723e */ /* 0x000fe400000000ff */
[----:B------:R-:W-:Y:S02]  /*258b0*/  F2FP.F16.F32.PACK_AB R71, R7, R65 ;  /* 0x000000410747723e */ /* 0x000fe400000000ff */
[----:B------:R-:W-:Y:S01]  /*258c0*/  F2FP.F16.F32.PACK_AB R70, R6, R66 ;  /* 0x000000420646723e */ /* 0x000fe200000000ff */
[----:B0-----:R-:W4:Y:S01]  /*258d0*/  LDL.LU R90, [R1+0x2d8] ;  /* 0x0002d800015a7983 */ /* 0x001f220000300800 */
[----:B------:R-:W-:Y:S02]  /*258e0*/  F2FP.F16.F32.PACK_AB R69, R5, R67 ;  /* 0x000000430545723e */ /* 0x000fe400000000ff */
[----:B---3--:R-:W-:Y:S01]  /*258f0*/  F2FP.F16.F32.PACK_AB R68, R4, R3 ;  /* 0x000000030444723e */ /* 0x008fe200000000ff */
[----:B------:R0:W-:Y:S01]  /*25900*/  STL [R1+0xab8], R89 ;  /* 0x000ab85901007387 */ /* 0x0001e20000100800 */
[----:B------:R-:W2:Y:S03]  /*25910*/  LDTM.x64 R4, tmem[UR10+0x140] ;  /* 0x0001400a000479ee */ /* 0x000ea60008340000 */
[----:B0-----:R-:W3:Y:S04]  /*25920*/  LDL.LU R89, [R1+0x2dc] ;  /* 0x0002dc0001597983 */ /* 0x001ee80000300800 */
[----:B------:R0:W-:Y:S04]  /*25930*/  STL [R1+0xabc], R88 ;  /* 0x000abc5801007387 */ /* 0x0001e80000100800 */
[----:B0-----:R-:W3:Y:S04]  /*25940*/  LDL.LU R88, [R1+0x2e0] ;  /* 0x0002e00001587983 */ /* 0x001ee80000300800 */
[----:B------:R-:W-:Y:S04]  /*25950*/  STL [R1+0xac0], R87 ;  /* 0x000ac05701007387 */ /* 0x000fe80000100800 */
[----:B------:R0:W-:Y:S04]  /*25960*/  STL [R1+0xac4], R86 ;  /* 0x000ac45601007387 */ /* 0x0001e80000100800 */
[----:B0-----:R-:W3:Y:S04]  /*25970*/  LDL.LU R86, [R1+0x2e8] ;  /* 0x0002e80001567983 */ /* 0x001ee80000300800 */
[----:B------:R0:W-:Y:S04]  /*25980*/  STL [R1+0xac8], R85 ;  /* 0x000ac85501007387 */ /* 0x0001e80000100800 */
[----:B0-----:R-:W3:Y:S04]  /*25990*/  LDL.LU R85, [R1+0x2ec] ;  /* 0x0002ec0001557983 */ /* 0x001ee80000300800 */
[----:B------:R0:W-:Y:S04]  /*259a0*/  STL [R1+0xacc], R84 ;  /* 0x000acc5401007387 */ /* 0x0001e80000100800 */
[----:B0-----:R-:W3:Y:S04]  /*259b0*/  LDL.LU R84, [R1+0x2f8] ;  /* 0x0002f80001547983 */ /* 0x001ee80000300800 */
[----:B------:R-:W-:Y:S04]  /*259c0*/  STL [R1+0xad0], R83 ;  /* 0x000ad05301007387 */ /* 0x000fe80000100800 */
[----:B------:R-:W3:Y:S04]  /*259d0*/  LDL.LU R91, [R1+0x2d4] ;  /* 0x0002d400015b7983 */ /* 0x000ee80000300800 */
[----:B------:R-:W3:Y:S01]  /*259e0*/  LDL.LU R3, [R1+0x2d0] ;  /* 0x0002d00001037983 */ /* 0x000ee20000300800 */
[----:B--2---:R-:W-:-:S03]  /*259f0*/  F2FP.F16.F32.PACK_AB R93, R67, R2 ;  /* 0x00000002435d723e */ /* 0x004fc600000000ff */
[----:B------:R-:W2:Y:S04]  /*25a00*/  LDL.LU R2, [R1+0xadc] ;  /* 0x000adc0001027983 */ /* 0x000ea80000300800 */
[----:B------:R0:W-:Y:S04]  /*25a10*/  STL [R1+0x2fc], R93 ;  /* 0x0002fc5d01007387 */ /* 0x0001e80000100800 */
[----:B0-----:R-:W2:Y:S01]  /*25a20*/  LDL.LU R93, [R1+0x2cc] ;  /* 0x0002cc00015d7983 */ /* 0x001ea20000300800 */
[----:B----4-:R-:W-:Y:S02]  /*25a30*/  F2FP.F16.F32.PACK_AB R87, R61, R0 ;  /* 0x000000003d57723e */ /* 0x010fe400000000ff */
[----:B------:R-:W-:-:S02]  /*25a40*/  F2FP.F16.F32.PACK_AB R58, R58, R90 ;  /* 0x0000005a3a3a723e */ /* 0x000fc400000000ff */
[----:B---3--:R-:W-:Y:S02]  /*25a50*/  F2FP.F16.F32.PACK_AB R59, R59, R89 ;  /* 0x000000593b3b723e */ /* 0x008fe400000000ff */
[----:B------:R-:W-:Y:S02]  /*25a60*/  F2FP.F16.F32.PACK_AB R60, R60, R88 ;  /* 0x000000583c3c723e */ /* 0x000fe400000000ff */
[----:B------:R-:W-:Y:S02]  /*25a70*/  F2FP.F16.F32.PACK_AB R83, R66, R84 ;  /* 0x000000544253723e */ /* 0x000fe400000000ff */
[----:B------:R-:W3:Y:S01]  /*25a80*/  LDL.LU R84, [R1+0x2c0] ;  /* 0x0002c00001547983 */ /* 0x000ee20000300800 */
[----:B------:R-:W-:-:S03]  /*25a90*/  F2FP.F16.F32.PACK_AB R66, R64, R92 ;  /* 0x0000005c4042723e */ /* 0x000fc600000000ff */
[----:B------:R-:W-:Y:S01]  /*25aa0*/  STL [R1+0x2f8], R83 ;  /* 0x0002f85301007387 */ /* 0x000fe20000100800 */
[----:B------:R-:W-:Y:S02]  /*25ab0*/  F2FP.F16.F32.PACK_AB R64, R63, R85 ;  /* 0x000000553f40723e */ /* 0x000fe400000000ff */
[----:B------:R-:W-:Y:S02]  /*25ac0*/  F2FP.F16.F32.PACK_AB R57, R57, R91 ;  /* 0x0000005b3939723e */ /* 0x000fe400000000ff */
[----:B------:R-:W-:Y:S02]  /*25ad0*/  F2FP.F16.F32.PACK_AB R56, R56, R3 ;  /* 0x000000033838723e */ /* 0x000fe400000000ff */
[----:B--2---:R-:W-:Y:S02]  /*25ae0*/  F2FP.F16.F32.PACK_AB R67, R65, R2 ;  /* 0x000000024143723e */ /* 0x004fe400000000ff */
[----:B------:R-:W2:Y:S01]  /*25af0*/  LDL.LU R2, [R1+0x2b8] ;  /* 0x0002b80001027983 */ /* 0x000ea20000300800 */
[----:B------:R-:W-:-:S03]  /*25b00*/  F2FP.F16.F32.PACK_AB R65, R62, R86 ;  /* 0x000000563e41723e */ /* 0x000fc600000000ff */
[----:B------:R-:W-:Y:S04]  /*25b10*/  STL [R1+0x2f4], R67 ;  /* 0x0002f44301007387 */ /* 0x000fe80000100800 */
[----:B------:R-:W4:Y:S04]  /*25b20*/  LDL.LU R92, [R1+0x2b4] ;  /* 0x0002b400015c7983 */ /* 0x000f280000300800 */
[----:B------:R-:W-:Y:S04]  /*25b30*/  STL [R1+0x2f0], R66 ;  /* 0x0002f04201007387 */ /* 0x000fe80000100800 */
[----:B------:R-:W4:Y:S04]  /*25b40*/  LDL.LU R63, [R1+0x2bc] ;  /* 0x0002bc00013f7983 */ /* 0x000f280000300800 */
[----:B------:R-:W4:Y:S04]  /*25b50*/  LDL.LU R85, [R1+0x2b0] ;  /* 0x0002b00001557983 */ /* 0x000f280000300800 */
[----:B------:R0:W-:Y:S04]  /*25b60*/  STL [R1+0x2ec], R64 ;  /* 0x0002ec4001007387 */ /* 0x0001e80000100800 */
[----:B------:R-:W4:Y:S04]  /*25b70*/  LDL.LU R62, [R1+0x2c4] ;  /* 0x0002c400013e7983 */ /* 0x000f280000300800 */
[----:B0-----:R-:W4:Y:S04]  /*25b80*/  LDL.LU R64, [R1+0x2ac] ;  /* 0x0002ac0001407983 */ /* 0x001f280000300800 */
        /* <DEDUP_REMOVED lines=10> */
[----:B------:R-:W4:Y:S04]  /*25c30*/  LDL.LU R88, [R1+0x290] ;  /* 0x0002900001587983 */ /* 0x000f280000300800 */
[----:B------:R-:W-:Y:S04]  /*25c40*/  STL [R1+0x2e0], R60 ;  /* 0x0002e03c01007387 */ /* 0x000fe80000100800 */
[----:B------:R-:W4:Y:S04]  /*25c50*/  LDL.LU R89, [R1+0x28c] ;  /* 0x00028c0001597983 */ /* 0x000f280000300800 */
[----:B------:R-:W-:Y:S04]  /*25c60*/  STL [R1+0x2dc], R59 ;  /* 0x0002dc3b01007387 */ /* 0x000fe80000100800 */
[----:B------:R-:W4:Y:S04]  /*25c70*/  LDL.LU R90, [R1+0x288] ;  /* 0x00028800015a7983 */ /* 0x000f280000300800 */
[----:B------:R-:W-:Y:S04]  /*25c80*/  STL [R1+0x2d8], R58 ;  /* 0x0002d83a01007387 */ /* 0x000fe80000100800 */
[----:B------:R-:W4:Y:S04]  /*25c90*/  LDL.LU R91, [R1+0x284] ;  /* 0x00028400015b7983 */ /* 0x000f280000300800 */
[----:B------:R-:W-:Y:S04]  /*25ca0*/  STL [R1+0x2d4], R57 ;  /* 0x0002d43901007387 */ /* 0x000fe80000100800 */
[----:B------:R-:W4:Y:S01]  /*25cb0*/  LDL.LU R3, [R1+0x280] ;  /* 0x0002800001037983 */ /* 0x000f220000300800 */
[----:B------:R-:W-:-:S03]  /*25cc0*/  F2FP.F16.F32.PACK_AB R55, R55, R93 ;  /* 0x0000005d3737723e */ /* 0x000fc600000000ff */
[----:B------:R-:W-:Y:S04]  /*25cd0*/  STL [R1+0x2d0], R56 ;  /* 0x0002d03801007387 */ /* 0x000fe80000100800 */
[----:B------:R-:W4:Y:S01]  /*25ce0*/  LDL.LU R93, [R1+0x27c] ;  /* 0x00027c00015d7983 */ /* 0x000f220000300800 */
[----:B---3--:R-:W-:-:S03]  /*25cf0*/  F2FP.F16.F32.PACK_AB R52, R52, R84 ;  /* 0x000000543434723e */ /* 0x008fc600000000ff */
[----:B------:R-:W-:Y:S01]  /*25d00*/  STL [R1+0x2cc], R55 ;  /* 0x0002cc3701007387 */ /* 0x000fe20000100800 */
[----:B--2---:R-:W-:Y:S02]  /*25d10*/  F2FP.F16.F32.PACK_AB R50, R50, R2 ;  /* 0x000000023232723e */ /* 0x004fe400000000ff */
[----:B----4-:R-:W-:Y:S02]  /*25d20*/  F2FP.F16.F32.PACK_AB R49, R49, R92 ;  /* 0x0000005c3131723e */ /* 0x010fe400000000ff */
[----:B------:R-:W-:Y:S02]  /*25d30*/  F2FP.F16.F32.PACK_AB R51, R51, R63 ;  /* 0x0000003f3333723e */ /* 0x000fe400000000ff */
[----:B------:R-:W-:Y:S02]  /*25d40*/  F2FP.F16.F32.PACK_AB R53, R53, R62 ;  /* 0x0000003e3535723e */ /* 0x000fe400000000ff */
[----:B------:R-:W-:Y:S02]  /*25d50*/  F2FP.F16.F32.PACK_AB R48, R48, R85 ;  /* 0x000000553030723e */ /* 0x000fe400000000ff */
[----:B------:R-:W-:-:S02]  /*25d60*/  F2FP.F16.F32.PACK_AB R47, R47, R64 ;  /* 0x000000402f2f723e */ /* 0x000fc400000000ff */
[----:B------:R-:W-:Y:S02]  /*25d70*/  F2FP.F16.F32.PACK_AB R46, R46, R65 ;  /* 0x000000412e2e723e */ /* 0x000fe400000000ff */
[----:B------:R-:W-:Y:S02]  /*25d80*/  F2FP.F16.F32.PACK_AB R45, R45, R66 ;  /* 0x000000422d2d723e */ /* 0x000fe400000000ff */
[----:B------:R-:W-:Y:S02]  /*25d90*/  F2FP.F16.F32.PACK_AB R44, R44, R67 ;  /* 0x000000432c2c723e */ /* 0x000fe400000000ff */
[----:B------:R-:W-:-:S05]  /*25da0*/  F2FP.F16.F32.PACK_AB R54, R54, R61 ;  /* 0x0000003d3636723e */ /* 0x000fca00000000ff */
[----:B------:R-:W-:Y:S04]  /*25db0*/  STL [R1+0x2c8], R54 ;  /* 0x0002c83601007387 */ /* 0x000fe80000100800 */
[----:B------:R-:W2:Y:S04]  /*25dc0*/  LDL.LU R84, [R1+0x278] ;  /* 0x0002780001547983 */ /* 0x000ea80000300800 */
[----:B------:R-:W-:Y:S04]  /*25dd0*/  STL [R1+0x2c4], R53 ;  /* 0x0002c43501007387 */ /* 0x000fe80000100800 */
[----:B------:R-:W-:Y:S04]  /*25de0*/  STL [R1+0x2c0], R52 ;  /* 0x0002c03401007387 */ /* 0x000fe80000100800 */
[----:B------:R-:W3:Y:S04]  /*25df0*/  LDL.LU R2, [R1+0x274] ;  /* 0x0002740001027983 */ /* 0x000ee80000300800 */
[----:B------:R-:W-:Y:S04]  /*25e00*/  STL [R1+0x2bc], R51 ;  /* 0x0002bc3301007387 */ /* 0x000fe80000100800 */
[----:B------:R-:W-:Y:S04]  /*25e10*/  STL [R1+0x2b8], R50 ;  /* 0x0002b83201007387 */ /* 0x000fe80000100800 */
[----:B------:R-:W4:Y:S04]  /*25e20*/  LDL.LU R92, [R1+0x270] ;  /* 0x00027000015c7983 */ /* 0x000f280000300800 */
[----:B------:R-:W-:Y:S01]  /*25e30*/  STL [R1+0x2b4], R49 ;  /* 0x0002b43101007387 */ /* 0x000fe20000100800 */
[----:B------:R-:W-:-:S03]  /*25e40*/  F2FP.F16.F32.PACK_AB R43, R43, R83 ;  /* 0x000000532b2b723e */ /* 0x000fc600000000ff */
[----:B------:R-:W4:Y:S01]  /*25e50*/  LDL.LU R85, [R1+0x26c] ;  /* 0x00026c0001557983 */ /* 0x000f220000300800 */
[----:B------:R-:W-:-:S03]  /*25e60*/  F2FP.F16.F32.PACK_AB R42, R42, R86 ;  /* 0x000000562a2a723e */ /* 0x000fc600000000ff */
[----:B------:R-:W-:Y:S01]  /*25e70*/  STL [R1+0x2b0], R48 ;  /* 0x0002b03001007387 */ /* 0x000fe20000100800 */
[----:B------:R-:W-:-:S03]  /*25e80*/  F2FP.F16.F32.PACK_AB R41, R41, R87 ;  /* 0x000000572929723e */ /* 0x000fc600000000ff */
[----:B------:R-:W-:Y:S04]  /*25e90*/  STL [R1+0x2ac], R47 ;  /* 0x0002ac2f01007387 */ /* 0x000fe80000100800 */
[----:B------:R-:W-:Y:S01]  /*25ea0*/  STL [R1+0x2a8], R46 ;  /* 0x0002a82e01007387 */ /* 0x000fe20000100800 */
[----:B------:R-:W-:-:S03]  /*25eb0*/  F2FP.F16.F32.PACK_AB R40, R40, R88 ;  /* 0x000000582828723e */ /* 0x000fc600000000ff */
[----:B------:R-:W-:Y:S04]  /*25ec0*/  STL [R1+0x2a4], R45 ;  /* 0x0002a42d01007387 */ /* 0x000fe80000100800 */
[----:B------:R-:W-:Y:S01]  /*25ed0*/  STL [R1+0x2a0], R44 ;  /* 0x0002a02c01007387 */ /* 0x000fe20000100800 */
[----:B------:R-:W-:-:S03]  /*25ee0*/  F2FP.F16.F32.PACK_AB R39, R39, R89 ;  /* 0x000000592727723e */ /* 0x000fc600000000ff */
[----:B------:R-:W4:Y:S04]  /*25ef0*/  LDL.LU R86, [R1+0x268] ;  /* 0x0002680001567983 */ /* 0x000f280000300800 */
[----:B------:R-:W-:Y:S04]  /*25f00*/  STL [R1+0x29c], R43 ;  /* 0x00029c2b01007387 */ /* 0x000fe80000100800 */
[----:B------:R-:W-:Y:S01]  /*25f10*/  STL [R1+0x298], R42 ;  /* 0x0002982a01007387 */ /* 0x000fe20000100800 */
[----:B------:R-:W-:-:S03]  /*25f20*/  F2FP.F16.F32.PACK_AB R38, R38, R90 ;  /* 0x0000005a2626723e */ /* 0x000fc600000000ff */
[----:B------:R-:W4:Y:S04]  /*25f30*/  LDL.LU R87, [R1+0x264] ;  /* 0x0002640001577983 */ /* 0x000f280000300800 */
[----:B------:R-:W-:Y:S04]  /*25f40*/  STL [R1+0x294], R41 ;  /* 0x0002942901007387 */ /* 0x000fe80000100800 */
[----:B------:R-:W4:Y:S04]  /*25f50*/  LDL.LU R88, [R1+0x260] ;  /* 0x0002600001587983 */ /* 0x000f280000300800 */
[----:B------:R-:W-:Y:S04]  /*25f60*/  STL [R1+0x290], R40 ;  /* 0x0002902801007387 */ /* 0x000fe80000100800 */
[----:B------:R-:W4:Y:S01]  /*25f70*/  LDL.LU R89, [R1+0x25c] ;  /* 0x00025c0001597983 */ /* 0x000f220000300800 */
[----:B------:R-:W-:-:S03]  /*25f80*/  F2FP.F16.F32.PACK_AB R37, R37, R91 ;  /* 0x0000005b2525723e */ /* 0x000fc600000000ff */
[----:B------:R-:W-:Y:S04]  /*25f90*/  STL [R1+0x28c], R39 ;  /* 0x00028c2701007387 */ /* 0x000fe80000100800 */
[----:B------:R-:W4:Y:S04]  /*25fa0*/  LDL.LU R90, [R1+0x258] ;  /* 0x00025800015a7983 */ /* 0x000f280000300800 */
[----:B------:R-:W-:Y:S04]  /*25fb0*/  STL [R1+0x288], R38 ;  /* 0x0002882601007387 */ /* 0x000fe80000100800 */
[----:B------:R-:W4:Y:S01]  /*25fc0*/  LDL.LU R91, [R1+0x254] ;  /* 0x00025400015b7983 */ /* 0x000f220000300800 */
[----:B------:R-:W-:-:S03]  /*25fd0*/  F2FP.F16.F32.PACK_AB R36, R36, R3 ;  /* 0x000000032424723e */ /* 0x000fc600000000ff */
[----:B------:R-:W-:Y:S04]  /*25fe0*/  STL [R1+0x284], R37 ;  /* 0x0002842501007387 */ /* 0x000fe80000100800 */
[----:B------:R-:W4:Y:S01]  /*25ff0*/  LDL.LU R3, [R1+0x250] ;  /* 0x0002500001037983 */ /* 0x000f220000300800 */
[----:B------:R-:W-:-:S03]  /*26000*/  F2FP.F16.F32.PACK_AB R35, R35, R93 ;  /* 0x0000005d2323723e */ /* 0x000fc600000000ff */
[----:B------:R-:W-:Y:S04]  /*26010*/  STL [R1+0x280], R36 ;  /* 0x0002802401007387 */ /* 0x000fe80000100800 */
[----:B------:R-:W4:Y:S04]  /*26020*/  LDL.LU R61, [R1+0x24c] ;  /* 0x00024c00013d7983 */ /* 0x000f280000300800 */
[----:B------:R-:W4:Y:S04]  /*26030*/  LDL.LU R62, [R1+0x248] ;  /* 0x00024800013e7983 */ /* 0x000f280000300800 */
[----:B------:R-:W-:Y:S04]  /*26040*/  STL [R1+0x27c], R35 ;  /* 0x00027c2301007387 */ /* 0x000fe80000100800 */
[----:B------:R-:W4:Y:S04]  /*26050*/  LDL.LU R93, [R1+0x244] ;  /* 0x00024400015d7983 */ /* 0x000f280000300800 */
[----:B------:R-:W4:Y:S04]  /*26060*/  LDL.LU R63, [R1+0x240] ;  /* 0x00024000013f7983 */ /* 0x000f280000300800 */
[----:B------:R-:W4:Y:S01]  /*26070*/  LDL.LU R83, [R1+0x23c] ;  /* 0x00023c0001537983 */ /* 0x000f220000300800 */
[----:B--2---:R-:W-:-:S05]  /*26080*/  F2FP.F16.F32.PACK_AB R34, R34, R84 ;  /* 0x000000542222723e */ /* 0x004fca00000000ff */
[----:B------:R-:W-:Y:S01]  /*26090*/  STL [R1+0x278], R34 ;  /* 0x0002782201007387 */ /* 0x000fe20000100800 */
[----:B---3--:R-:W-:-:S03]  /*260a0*/  F2FP.F16.F32.PACK_AB R33, R33, R2 ;  /* 0x000000022121723e */ /* 0x008fc600000000ff */
[----:B------:R-:W2:Y:S04]  /*260b0*/  LDL.LU R2, [R1+0x238] ;  /* 0x0002380001027983 */ /* 0x000ea80000300800 */
[----:B------:R-:W-:Y:S01]  /*260c0*/  STL [R1+0x274], R33 ;  /* 0x0002742101007387 */ /* 0x000fe20000100800 */
[----:B----4-:R-:W-:-:S03]  /*260d0*/  F2FP.F16.F32.PACK_AB R32, R32, R92 ;  /* 0x0000005c2020723e */ /* 0x010fc600000000ff */
[----:B------:R-:W3:Y:S04]  /*260e0*/  LDL.LU R92, [R1+0x234] ;  /* 0x00023400015c7983 */ /* 0x000ee80000300800 */
[----:B------:R-:W-:Y:S01]  /*260f0*/  STL [R1+0x270], R32 ;  /* 0x0002702001007387 */ /* 0x000fe20000100800 */
[----:B------:R-:W-:-:S03]  /*26100*/  F2FP.F16.F32.PACK_AB R31, R31, R85 ;  /* 0x000000551f1f723e */ /* 0x000fc600000000ff */
[----:B------:R-:W4:Y:S04]  /*26110*/  LDL.LU R64, [R1+0x230] ;  /* 0x0002300001407983 */ /* 0x000f280000300800 */
[----:B------:R-:W4:Y:S04]  /*26120*/  LDL.LU R65, [R1+0x22c] ;  /* 0x00022c0001417983 */ /* 0x000f280000300800 */
[----:B------:R-:W-:Y:S04]  /*26130*/  STL [R1+0x26c], R31 ;  /* 0x00026c1f01007387 */ /* 0x000fe80000100800 */
[----:B------:R-:W4:Y:S04]  /*26140*/  LDL.LU R66, [R1+0x228] ;  /* 0x0002280001427983 */ /* 0x000f280000300800 */
[----:B------:R-:W4:Y:S04]  /*26150*/  LDL.LU R67, [R1+0x224] ;  /* 0x0002240001437983 */ /* 0x000f280000300800 */
[----:B------:R-:W4:Y:S01]  /*26160*/  LDL.LU R84, [R1+0x220] ;  /* 0x0002200001547983 */ /* 0x000f220000300800 */
[----:B------:R-:W-:-:S03]  /*26170*/  F2FP.F16.F32.PACK_AB R30, R30, R86 ;  /* 0x000000561e1e723e */ /* 0x000fc600000000ff */
[----:B------:R-:W4:Y:S04]  /*26180*/  LDL.LU R85, [R1+0x21c] ;  /* 0x00021c0001557983 */ /* 0x000f280000300800 */
[----:B------:R-:W4:Y:S01]  /*26190*/  LDL.LU R86, [R1+0x218] ;  /* 0x0002180001567983 */ /* 0x000f220000300800 */
[----:B------:R-:W-:-:S03]  /*261a0*/  F2FP.F16.F32.PACK_AB R29, R29, R87 ;  /* 0x000000571d1d723e */ /* 0x000fc600000000ff */
[----:B------:R-:W-:Y:S04]  /*261b0*/  STL [R1+0x268], R30 ;  /* 0x0002681e01007387 */ /* 0x000fe80000100800 */
        /* <DEDUP_REMOVED lines=18> */
[----:B------:R-:W-:Y:S01]  /*262e0*/  STL [R1+0x24c], R23 ;  /* 0x00024c1701007387 */ /* 0x000fe20000100800 */
[----:B------:R-:W-:-:S03]  /*262f0*/  F2FP.F16.F32.PACK_AB R21, R21, R93 ;  /* 0x0000005d1515723e */ /* 0x000fc600000000ff */
[----:B------:R-:W4:Y:S01]  /*26300*/  LDL.LU R93, [R1+0x1fc] ;  /* 0x0001fc00015d7983 */ /* 0x000f220000300800 */
[----:B------:R-:W-:Y:S02]  /*26310*/  F2FP.F16.F32.PACK_AB R22, R22, R62 ;  /* 0x0000003e1616723e */ /* 0x000fe400000000ff */
[----:B------:R-:W-:Y:S02]  /*26320*/  F2FP.F16.F32.PACK_AB R20, R20, R63 ;  /* 0x0000003f1414723e */ /* 0x000fe400000000ff */
[----:B------:R-:W-:Y:S01]  /*26330*/  F2FP.F16.F32.PACK_AB R19, R19, R83 ;  /* 0x000000531313723e */ /* 0x000fe200000000ff */
[----:B------:R-:W-:Y:S04]  /*26340*/  STL [R1+0x248], R22 ;  /* 0x0002481601007387 */ /* 0x000fe80000100800 */
[----:B------:R-:W-:Y:S04]  /*26350*/  STL [R1+0x244], R21 ;  /* 0x0002441501007387 */ /* 0x000fe80000100800 */
[----:B------:R-:W4:Y:S04]  /*26360*/  LDL.LU R83, [R1+0x1f8] ;  /* 0x0001f80001537983 */ /* 0x000f280000300800 */
[----:B------:R-:W-:Y:S04]  /*26370*/  STL [R1+0x240], R20 ;  /* 0x0002401401007387 */ /* 0x000fe80000100800 */
[----:B------:R-:W-:Y:S01]  /*26380*/  STL [R1+0x23c], R19 ;  /* 0x00023c1301007387 */ /* 0x000fe20000100800 */
[----:B--2---:R-:W-:-:S03]  /*26390*/  F2FP.F16.F32.PACK_AB R18, R18, R2 ;  /* 0x000000021212723e */ /* 0x004fc600000000ff */
[----:B------:R-:W2:Y:S04]  /*263a0*/  LDL.LU R2, [R1+0x1f4] ;  /* 0x0001f40001027983 */ /* 0x000ea80000300800 */
[----:B------:R-:W-:Y:S01]  /*263b0*/  STL [R1+0x238], R18 ;  /* 0x0002381201007387 */ /* 0x000fe20000100800 */
[----:B---3--:R-:W-:-:S03]  /*263c0*/  F2FP.F16.F32.PACK_AB R17, R17, R92 ;  /* 0x0000005c1111723e */ /* 0x008fc600000000ff */
[----:B------:R-:W3:Y:S01]  /*263d0*/  LDL.LU R92, [R1+0x1f0] ;  /* 0x0001f000015c7983 */ /* 0x000ee20000300800 */
[----:B----4-:R-:W-:-:S03]  /*263e0*/  F2FP.F16.F32.PACK_AB R16, R16, R64 ;  /* 0x000000401010723e */ /* 0x010fc600000000ff */
[----:B------:R-:W-:Y:S01]  /*263f0*/  STL [R1+0x234], R17 ;  /* 0x0002341101007387 */ /* 0x000fe20000100800 */
[----:B------:R-:W-:-:S03]  /*26400*/  F2FP.F16.F32.PACK_AB R15, R15, R65 ;  /* 0x000000410f0f723e */ /* 0x000fc600000000ff */
        /* <DEDUP_REMOVED lines=8> */
[----:B------:R-:W4:Y:S01]  /*26490*/  LDL.LU R84, [R1+0x1e8] ;  /* 0x0001e80001547983 */ /* 0x000f220000300800 */
[----:B------:R-:W-:-:S03]  /*264a0*/  F2FP.F16.F32.PACK_AB R10, R10, R86 ;  /* 0x000000560a0a723e */ /* 0x000fc600000000ff */
[----:B------:R-:W-:Y:S04]  /*264b0*/  STL [R1+0x220], R12 ;  /* 0x0002200c01007387 */ /* 0x000fe80000100800 */
[----:B------:R-:W-:Y:S04]  /*264c0*/  STL [R1+0x21c], R11 ;  /* 0x00021c0b01007387 */ /* 0x000fe80000100800 */
[----:B------:R-:W2:Y:S01]  /*264d0*/  LDL.LU R85, [R1+0x1e4] ;  /* 0x0001e40001557983 */ /* 0x000ea20000300800 */
[----:B------:R-:W-:-:S03]  /*264e0*/  F2FP.F16.F32.PACK_AB R9, R9, R87 ;  /* 0x000000570909723e */ /* 0x000fc600000000ff */
        /* <DEDUP_REMOVED lines=16> */
[----:B------:R-:W2:Y:S04]  /*265f0*/  LDL.LU R91, [R1+0x1cc] ;  /* 0x0001cc00015b7983 */ /* 0x000ea80000300800 */
[----:B------:R-:W2:Y:S04]  /*26600*/  LDL.LU R3, [R1+0x1c8] ;  /* 0x0001c80001037983 */ /* 0x000ea80000300800 */
[----:B------:R0:W-:Y:S02]  /*26610*/  STL [R1+0x200], R4 ;  /* 0x0002000401007387 */ /* 0x0001e40000100800 */
[----:B0-----:R-:W0:Y:S02]  /*26620*/  LDTM.x64 R4, tmem[UR10+0x180] ;  /* 0x0001800a000479ee */ /* 0x001e240008340000 */
[----:B0-----:R-:W-:-:S02]  /*26630*/  F2FP.F16.F32.PACK_AB R0, R67, R93 ;  /* 0x0000005d4300723e */ /* 0x001fc400000000ff */
[----:B------:R0:W2:Y:S04]  /*26640*/  LDL.LU R93, [R1+0xad4] ;  /* 0x000ad400015d7983 */ /* 0x0000a80000300800 */
[----:B------:R-:W2:Y:S04]  /*26650*/  LDL.LU R67, [R1+0x1ec] ;  /* 0x0001ec0001437983 */ /* 0x000ea80000300800 */
[----:B------:R0:W-:Y:S04]  /*26660*/  STL [R1+0x1fc], R0 ;  /* 0x0001fc0001007387 */ /* 0x0001e80000100800 */
[----:B0-----:R-:W2:Y:S01]  /*26670*/  LDL.LU R0, [R1+0x1c4] ;  /* 0x0001c40001007983 */ /* 0x001ea20000300800 */
[----:B---3--:R-:W-:-:S02]  /*26680*/  F2FP.F16.F32.PACK_AB R64, R64, R92 ;  /* 0x0000005c4040723e */ /* 0x008fc400000000ff */
[----:B----4-:R-:W-:Y:S02]  /*26690*/  F2FP.F16.F32.PACK_AB R62, R62, R84 ;  /* 0x000000543e3e723e */ /* 0x010fe400000000ff */
[----:B--2---:R-:W-:Y:S02]  /*266a0*/  F2FP.F16.F32.PACK_AB R61, R61, R85 ;  /* 0x000000553d3d723e */ /* 0x004fe400000000ff */
        /* <DEDUP_REMOVED lines=8> */
[----:B------:R-:W-:Y:S01]  /*26730*/  F2FP.F16.F32.PACK_AB R66, R65, R2 ;  /* 0x000000024142723e */ /* 0x000fe200000000ff */
[----:B------:R-:W2:Y:S01]  /*26740*/  LDL.LU R83, [R1+0xad0] ;  /* 0x000ad00001537983 */ /* 0x000ea20000300800 */
[----:B------:R-:W-:-:S03]  /*26750*/  F2FP.F16.F32.PACK_AB R65, R63, R67 ;  /* 0x000000433f41723e */ /* 0x000fc600000000ff */
[----:B------:R0:W-:Y:S04]  /*26760*/  STL [R1+0x1f8], R93 ;  /* 0x0001f85d01007387 */ /* 0x0001e80000100800 */
[----:B0-----:R-:W3:Y:S04]  /*26770*/  LDL.LU R93, [R1+0x19c] ;  /* 0x00019c00015d7983 */ /* 0x001ee80000300800 */
[----:B------:R-:W4:Y:S04]  /*26780*/  LDL.LU R2, [R1+0x198] ;  /* 0x0001980001027983 */ /* 0x000f280000300800 */
[----:B------:R-:W-:Y:S04]  /*26790*/  STL [R1+0x1f4], R66 ;  /* 0x0001f44201007387 */ /* 0x000fe80000100800 */
[----:B------:R-:W2:Y:S04]  /*267a0*/  LDL.LU R92, [R1+0x190] ;  /* 0x00019000015c7983 */ /* 0x000ea80000300800 */
[----:B------:R0:W-:Y:S04]  /*267b0*/  STL [R1+0x1f0], R64 ;  /* 0x0001f04001007387 */ /* 0x0001e80000100800 */
[----:B------:R-:W2:Y:S04]  /*267c0*/  LDL.LU R63, [R1+0x18c] ;  /* 0x00018c00013f7983 */ /* 0x000ea80000300800 */
[----:B0-----:R-:W2:Y:S04]  /*267d0*/  LDL.LU R64, [R1+0x188] ;  /* 0x0001880001407983 */ /* 0x001ea80000300800 */
[----:B------:R0:W-:Y:S04]  /*267e0*/  STL [R1+0x1ec], R65 ;  /* 0x0001ec4101007387 */ /* 0x0001e80000100800 */
[----:B0-----:R-:W2:Y:S04]  /*267f0*/  LDL.LU R65, [R1+0x184] ;  /* 0x0001840001417983 */ /* 0x001ea80000300800 */
[----:B------:R-:W2:Y:S04]  /*26800*/  LDL.LU R66, [R1+0x180] ;  /* 0x0001800001427983 */ /* 0x000ea80000300800 */
[----:B------:R-:W2:Y:S04]  /*26810*/  LDL.LU R67, [R1+0x17c] ;  /* 0x00017c0001437983 */ /* 0x000ea80000300800 */
[----:B------:R-:W2:Y:S04]  /*26820*/  LDL.LU R84, [R1+0xacc] ;  /* 0x000acc0001547983 */ /* 0x000ea80000300800 */
[----:B------:R0:W-:Y:S04]  /*26830*/  STL [R1+0x1e8], R62 ;  /* 0x0001e83e01007387 */ /* 0x0001e80000100800 */
[----:B0-----:R-:W2:Y:S04]  /*26840*/  LDL.LU R62, [R1+0x194] ;  /* 0x00019400013e7983 */ /* 0x001ea80000300800 */
        /* <DEDUP_REMOVED lines=10> */
[----:B------:R0:W-:Y:S01]  /*268f0*/  STL [R1+0x1d8], R58 ;  /* 0x0001d83a01007387 */ /* 0x0001e20000100800 */
[----:B------:R-:W-:-:S03]  /*26900*/  F2FP.F16.F32.PACK_AB R53, R53, R0 ;  /* 0x000000003535723e */ /* 0x000fc600000000ff */
        /* <DEDUP_REMOVED lines=10> */
[----:B------:R0:W2:Y:S04]  /*269b0*/  LDL.LU R3, [R1+0xaac] ;  /* 0x000aac0001037983 */ /* 0x0000a80000300800 */
[----:B------:R0:W-:Y:S04]  /*269c0*/  STL [R1+0x1c8], R54 ;  /* 0x0001c83601007387 */ /* 0x0001e80000100800 */
[----:B0-----:R-:W2:Y:S04]  /*269d0*/  LDL.LU R54, [R1+0x1bc] ;  /* 0x0001bc0001367983 */ /* 0x001ea80000300800 */
[----:B------:R0:W2:Y:S04]  /*269e0*/  LDL.LU R0, [R1+0xaa8] ;  /* 0x000aa80001007983 */ /* 0x0000a80000300800 */
        /* <DEDUP_REMOVED lines=26> */
[----:B------:R-:W2:Y:S04]  /*26b90*/  LDL.LU R93, [R1+0x178] ;  /* 0x00017800015d7983 */ /* 0x000ea80000300800 */
[----:B------:R-:W-:Y:S04]  /*26ba0*/  STL [R1+0x1a0], R44 ;  /* 0x0001a02c01007387 */ /* 0x000fe80000100800 */
[----:B------:R-:W-:Y:S04]  /*26bb0*/  STL [R1+0x19c], R43 ;  /* 0x00019c2b01007387 */ /* 0x000fe80000100800 */
[----:B------:R-:W3:Y:S04]  /*26bc0*/  LDL.LU R2, [R1+0x174] ;  /* 0x0001740001027983 */ /* 0x000ee80000300800 */
[----:B------:R-:W-:Y:S04]  /*26bd0*/  STL [R1+0x198], R42 ;  /* 0x0001982a01007387 */ /* 0x000fe80000100800 */
[----:B------:R-:W4:Y:S01]  /*26be0*/  LDL.LU R92, [R1+0x170] ;  /* 0x00017000015c7983 */ /* 0x000f220000300800 */
[----:B------:R-:W-:-:S02]  /*26bf0*/  F2FP.F16.F32.PACK_AB R41, R41, R62 ;  /* 0x0000003e2929723e */ /* 0x000fc400000000ff */
[----:B------:R-:W-:-:S03]  /*26c00*/  F2FP.F16.F32.PACK_AB R0, R35, R67 ;  /* 0x000000432300723e */ /* 0x000fc600000000ff */
[----:B------:R-:W-:Y:S04]  /*26c10*/  STL [R1+0x194], R41 ;  /* 0x0001942901007387 */ /* 0x000fe80000100800 */
[----:B------:R-:W-:Y:S04]  /*26c20*/  STL [R1+0x190], R40 ;  /* 0x0001902801007387 */ /* 0x000fe80000100800 */
[----:B------:R-:W-:Y:S04]  /*26c30*/  STL [R1+0x18c], R39 ;  /* 0x00018c2701007387 */ /* 0x000fe80000100800 */
[----:B------:R-:W-:Y:S04]  /*26c40*/  STL [R1+0x188], R38 ;  /* 0x0001882601007387 */ /* 0x000fe80000100800 */
[----:B------:R-:W-:Y:S04]  /*26c50*/  STL [R1+0x184], R37 ;  /* 0x0001842501007387 */ /* 0x000fe80000100800 */
[----:B0-----:R-:W4:Y:S04]  /*26c60*/  LDL.LU R45, [R1+0x16c] ;  /* 0x00016c00012d7983 */ /* 0x001f280000300800 */
        /* <DEDUP_REMOVED lines=20> */
[----:B0-----:R-:W4:Y:S01]  /*26db0*/  LDL.LU R0, [R1+0x120] ;  /* 0x0001200001007983 */ /* 0x001f220000300800 */
[----:B--2---:R-:W-:-:S03]  /*26dc0*/  F2FP.F16.F32.PACK_AB R34, R34, R93 ;  /* 0x0000005d2222723e */ /* 0x004fc600000000ff */
[----:B------:R-:W2:Y:S04]  /*26dd0*/  LDL.LU R93, [R1+0x11c] ;  /* 0x00011c00015d7983 */ /* 0x000ea80000300800 */
[----:B------:R-:W-:Y:S04]  /*26de0*/  STL [R1+0x178], R34 ;  /* 0x0001782201007387 */ /* 0x000fe80000100800 */
[----:B------:R-:W2:Y:S01]  /*26df0*/  LDL.LU R64, [R1+0x118] ;  /* 0x0001180001407983 */ /* 0x000ea20000300800 */
[----:B---3--:R-:W-:-:S03]  /*26e00*/  F2FP.F16.F32.PACK_AB R33, R33, R2 ;  /* 0x000000022121723e */ /* 0x008fc600000000ff */
[----:B------:R-:W3:Y:S04]  /*26e10*/  LDL.LU R2, [R1+0x114] ;  /* 0x0001140001027983 */ /* 0x000ee80000300800 */
[----:B------:R-:W-:Y:S01]  /*26e20*/  STL [R1+0x174], R33 ;  /* 0x0001742101007387 */ /* 0x000fe20000100800 */
[----:B----4-:R-:W-:-:S03]  /*26e30*/  F2FP.F16.F32.PACK_AB R3, R32, R92 ;  /* 0x0000005c2003723e */ /* 0x010fc600000000ff */
[----:B------:R-:W4:Y:S04]  /*26e40*/  LDL.LU R65, [R1+0x110] ;  /* 0x0001100001417983 */ /* 0x000f280000300800 */
[----:B------:R-:W4:Y:S04]  /*26e50*/  LDL.LU R66, [R1+0x10c] ;  /* 0x00010c0001427983 */ /* 0x000f280000300800 */
[----:B------:R0:W-:Y:S04]  /*26e60*/  STL [R1+0x170], R3 ;  /* 0x0001700301007387 */ /* 0x0001e80000100800 */
[----:B------:R-:W4:Y:S04]  /*26e70*/  LDL.LU R67, [R1+0x108] ;  /* 0x0001080001437983 */ /* 0x000f280000300800 */
[----:B------:R-:W4:Y:S04]  /*26e80*/  LDL.LU R92, [R1+0x104] ;  /* 0x00010400015c7983 */ /* 0x000f280000300800 */
[----:B0-----:R-:W4:Y:S01]  /*26e90*/  LDL.LU R3, [R1+0x100] ;  /* 0x0001000001037983 */ /* 0x001f220000300800 */
[----:B------:R-:W-:-:S02]  /*26ea0*/  F2FP.F16.F32.PACK_AB R31, R31, R45 ;  /* 0x0000002d1f1f723e */ /* 0x000fc400000000ff */
        /* <DEDUP_REMOVED lines=33> */
[----:B------:R-:W-:Y:S04]  /*270c0*/  STL [R1+0x12c], R15 ;  /* 0x00012c0f01007387 */ /* 0x000fe80000100800 */
[----:B------:R-:W-:Y:S01]  /*270d0*/  STL [R1+0x128], R14 ;  /* 0x0001280e01007387 */ /* 0x000fe20000100800 */
[----:B------:R-:W-:-:S03]  /*270e0*/  F2FP.F16.F32.PACK_AB R12, R12, R0 ;  /* 0x000000000c0c723e */ /* 0x000fc600000000ff */
[----:B------:R-:W4:Y:S01]  /*270f0*/  LDL.LU R0, [R1+0xfc] ;  /* 0x0000fc0001007983 */ /* 0x000f220000300800 */
[----:B------:R-:W-:-:S05]  /*27100*/  F2FP.F16.F32.PACK_AB R13, R13, R63 ;  /* 0x0000003f0d0d723e */ /* 0x000fca00000000ff */
[----:B------:R-:W-:Y:S04]  /*27110*/  STL [R1+0x124], R13 ;  /* 0x0001240d01007387 */ /* 0x000fe80000100800 */
[----:B------:R-:W-:Y:S01]  /*27120*/  STL [R1+0x120], R12 ;  /* 0x0001200c01007387 */ /* 0x000fe20000100800 */
[----:B--2---:R-:W-:-:S03]  /*27130*/  F2FP.F16.F32.PACK_AB R11, R11, R93 ;  /* 0x0000005d0b0b723e */ /* 0x004fc600000000ff */
[----:B------:R-:W2:Y:S01]  /*27140*/  LDL.LU R93, [R1+0x1c] ;  /* 0x00001c00015d7983 */ /* 0x000ea20000300800 */
[----:B------:R-:W-:-:S03]  /*27150*/  F2FP.F16.F32.PACK_AB R10, R10, R64 ;  /* 0x000000400a0a723e */ /* 0x000fc600000000ff */
[----:B------:R-:W-:Y:S01]  /*27160*/  STL [R1+0x11c], R11 ;  /* 0x00011c0b01007387 */ /* 0x000fe20000100800 */
[----:B---3--:R-:W-:-:S03]  /*27170*/  F2FP.F16.F32.PACK_AB R9, R9, R2 ;  /* 0x000000020909723e */ /* 0x008fc600000000ff */
[----:B------:R-:W3:Y:S01]  /*27180*/  LDL.LU R2, [R1+0x18] ;  /* 0x0000180001027983 */ /* 0x000ee20000300800 */
[----:B----4-:R-:W-:-:S03]  /*27190*/  F2FP.F16.F32.PACK_AB R8, R8, R65 ;  /* 0x000000410808723e */ /* 0x010fc600000000ff */
[----:B------:R-:W-:Y:S01]  /*271a0*/  STL [R1+0x118], R10 ;  /* 0x0001180a01007387 */ /* 0x000fe20000100800 */
[----:B------:R-:W-:-:S03]  /*271b0*/  F2FP.F16.F32.PACK_AB R7, R7, R66 ;  /* 0x000000420707723e */ /* 0x000fc600000000ff */
[----:B------:R-:W-:Y:S04]  /*271c0*/  STL [R1+0x114], R9 ;  /* 0x0001140901007387 */ /* 0x000fe80000100800 */
[----:B------:R-:W-:Y:S01]  /*271d0*/  STL [R1+0x110], R8 ;  /* 0x0001100801007387 */ /* 0x000fe20000100800 */
[----:B------:R-:W-:-:S03]  /*271e0*/  F2FP.F16.F32.PACK_AB R6, R6, R67 ;  /* 0x000000430606723e */ /* 0x000fc600000000ff */
[----:B------:R-:W-:Y:S01]  /*271f0*/  STL [R1+0x10c], R7 ;  /* 0x00010c0701007387 */ /* 0x000fe20000100800 */
[----:B------:R-:W-:-:S03]  /*27200*/  F2FP.F16.F32.PACK_AB R5, R5, R92 ;  /* 0x0000005c0505723e */ /* 0x000fc600000000ff */
[----:B------:R-:W-:Y:S01]  /*27210*/  STL [R1+0x108], R6 ;  /* 0x0001080601007387 */ /* 0x000fe20000100800 */
[----:B------:R-:W-:-:S03]  /*27220*/  F2FP.F16.F32.PACK_AB R4, R4, R3 ;  /* 0x000000030404723e */ /* 0x000fc600000000ff */
[----:B------:R-:W4:Y:S04]  /*27230*/  LDL.LU R3, [R1+0x10] ;  /* 0x0000100001037983 */ /* 0x000f280000300800 */
[----:B------:R-:W-:Y:S04]  /*27240*/  STL [R1+0x104], R5 ;  /* 0x0001040501007387 */ /* 0x000fe80000100800 */
[----:B------:R-:W2:Y:S04]  /*27250*/  LDL.LU R92, [R1+0x8] ;  /* 0x00000800015c7983 */ /* 0x000ea80000300800 */
[----:B------:R0:W-:Y:S02]  /*27260*/  STL [R1+0x100], R4 ;  /* 0x0001000401007387 */ /* 0x0001e40000100800 */
[----:B0-----:R-:W0:Y:S01]  /*27270*/  LDTM.x64 R4, tmem[UR10+0x1c0] ;  /* 0x0001c00a000479ee */ /* 0x001e220008340000 */
[----:B------:R-:W-:Y:S01]  /*27280*/  NOP ;  /* 0x0000000000007918 */ /* 0x000fe20000000000 */
[----:B------:R-:W0:Y:S02]  /*27290*/  LDCU.64 UR10, c[0x0][0x398] ;  /* 0x00007300ff0a77ac */ /* 0x000e240008000a00 */
[----:B0-----:R-:W-:Y:S04]  /*272a0*/  STL [R1+0xa7c], R50 ;  /* 0x000a7c3201007387 */ /* 0x001fe80000100800 */
        /* <DEDUP_REMOVED lines=15> */
[----:B------:R0:W-:Y:S02]  /*273a0*/  STL [R1+0xa3c], R66 ;  /* 0x000a3c4201007387 */ /* 0x0001e40000100800 */
[----:B0-----:R-:W-:-:S02]  /*273b0*/  F2FP.F16.F32.PACK_AB R66, R67, R0 ;  /* 0x000000004342723e */ /* 0x001fc400000000ff */
[----:B------:R0:W2:Y:S04]  /*273c0*/  LDL.LU R0, [R1+0xaa4] ;  /* 0x000aa40001007983 */ /* 0x0000a80000300800 */
[----:B------:R0:W-:Y:S04]  /*273d0*/  STL [R1+0xfc], R66 ;  /* 0x0000fc4201007387 */ /* 0x0001e80000100800 */
[----:B0-----:R-:W3:Y:S01]  /*273e0*/  LDL.LU R66, [R1+0x400] ;  /* 0x0004000001427983 */ /* 0x001ee20000300800 */
[----:B--2---:R-:W-:-:S03]  /*273f0*/  F2FP.F16.F32.PACK_AB R0, R11, R93 ;  /* 0x0000005d0b00723e */ /* 0x004fc600000000ff */
[----:B------:R0:W2:Y:S01]  /*27400*/  LDL.LU R93, [R1+0xaa0] ;  /* 0x000aa000015d7983 */ /* 0x0000a20000300800 */
[C---:B------:R-:W-:Y:S02]  /*27410*/  PRMT R64, R0.reuse, 0x7610, R64 ;  /* 0x0000761000407816 */ /* 0x040fe40000000040 */
[----:B------:R-:W-:Y:S02]  /*27420*/  PRMT R65, R0, 0x7632, R65 ;  /* 0x0000763200417816 */ /* 0x000fe40000000041 */
[----:B------:R0:W3:Y:S02]  /*27430*/  LDL.LU R0, [R1+0xa9c] ;  /* 0x000a9c0001007983 */ /* 0x0000e40000300800 */
[----:B---3--:R-:W-:Y:S02]  /*27440*/  F2FP.F16.F32.PACK_AB R0, R10, R2 ;  /* 0x000000020a00723e */ /* 0x008fe400000000ff */
[----:B------:R-:W3:Y:S02]  /*27450*/  LDL.LU R2, [R1+0xa98] ;  /* 0x000a980001027983 */ /* 0x000ee40000300800 */
[----:B------:R-:W-:-:S02]  /*27460*/  PRMT R62, R0, 0x7610, R62 ;  /* 0x00007610003e7816 */ /* 0x000fc4000000003e */
[----:B------:R-:W-:Y:S02]  /*27470*/  PRMT R63, R0, 0x7632, R63 ;  /* 0x00007632003f7816 */ /* 0x000fe4000000003f */
[----:B------:R-:W2:Y:S02]  /*27480*/  LDL.LU R0, [R1+0xa94] ;  /* 0x000a940001007983 */ /* 0x000ea40000300800 */
[----:B--2---:R-:W-:Y:S02]  /*27490*/  F2FP.F16.F32.PACK_AB R93, R9, R0 ;  /* 0x00000000095d723e */ /* 0x004fe400000000ff */
[----:B------:R0:W4:Y:S02]  /*274a0*/  LDL.LU R0, [R1+0xa90] ;  /* 0x000a900001007983 */ /* 0x0001240000300800 */
[C---:B------:R-:W-:Y:S02]  /*274b0*/  PRMT R60, R93.reuse, 0x7610, R60 ;  /* 0x000076105d3c7816 */ /* 0x040fe4000000003c */
[----:B------:R-:W-:-:S02]  /*274c0*/  PRMT R61, R93, 0x7632, R61 ;  /* 0x000076325d3d7816 */ /* 0x000fc4000000003d */
[----:B------:R-:W2:Y:S01]  /*274d0*/  LDL R93, [R1+0x404] ;  /* 0x00040400015d7983 */ /* 0x000ea20000100800 */
[----:B----4-:R-:W-:-:S03]  /*274e0*/  F2FP.F16.F32.PACK_AB R0, R8, R3 ;  /* 0x000000030800723e */ /* 0x010fc600000000ff */
[----:B------:R-:W4:Y:S01]  /*274f0*/  LDL.LU R3, [R1+0xa8c] ;  /* 0x000a8c0001037983 */ /* 0x000f220000300800 */
[C---:B------:R-:W-:Y:S02]  /*27500*/  PRMT R58, R0.reuse, 0x7610, R58 ;  /* 0x00007610003a7816 */ /* 0x040fe4000000003a */
[----:B------:R-:W-:Y:S02]  /*27510*/  PRMT R59, R0, 0x7632, R59 ;  /* 0x00007632003b7816 */ /* 0x000fe4000000003b */
[----:B------:R0:W3:Y:S01]  /*27520*/  LDL.LU R0, [R1+0xa88] ;  /* 0x000a880001007983 */ /* 0x0000e20000300800 */
[----:B--2---:R-:W-:-:S04]  /*27530*/  ISETP.GE.AND P1, PT, R93, UR14, PT ;  /* 0x0000000e5d007c0c */ /* 0x004fc8000bf26270 */
[----:B------:R-:W-:Y:S01]  /*27540*/  ISETP.LT.AND P1, PT, R66, UR33, !P1 ;  /* 0x0000002142007c0c */ /* 0x000fe2000cf21270 */
[----:B------:R-:W2:Y:S01]  /*27550*/  LDCU UR33, c[0x0][0x398] ;  /* 0x00007300ff2177ac */ /* 0x000ea20008000800 */
[----:B------:R-:W-:Y:S02]  /*27560*/  F2FP.F16.F32.PACK_AB R6, R6, R92 ;  /* 0x0000005c0606723e */ /* 0x000fe400000000ff */
[----:B------:R-:W2:Y:S02]  /*27570*/  LDL R92, [R1+0x408] ;  /* 0x00040800015c7983 */ /* 0x000ea40000100800 */
[C---:B------:R-:W-:Y:S02]  /*27580*/  PRMT R54, R6.reuse, 0x7610, R54 ;  /* 0x0000761006367816 */ /* 0x040fe40000000036 */
[----:B------:R-:W-:Y:S02]  /*27590*/  PRMT R55, R6, 0x7632, R55 ;  /* 0x0000763206377816 */ /* 0x000fe40000000037 */
[----:B----4-:R-:W-:-:S02]  /*275a0*/  F2FP.F16.F32.PACK_AB R7, R7, R3 ;  /* 0x000000030707723e */ /* 0x010fc400000000ff */
[----:B------:R-:W4:Y:S01]  /*275b0*/  LDC R3, c[0x0][0x3b4] ;  /* 0x0000ed00ff037b82 */ /* 0x000f220000000800 */
[----:B---3--:R-:W-:-:S04]  /*275c0*/  F2FP.F16.F32.PACK_AB R0, R5, R2 ;  /* 0x000000020500723e */ /* 0x008fc800000000ff */
[C---:B------:R-:W-:Y:S02]  /*275d0*/  PRMT R52, R0.reuse, 0x7610, R52 ;  /* 0x0000761000347816 */ /* 0x040fe40000000034 */
[----:B------:R-:W-:Y:S01]  /*275e0*/  PRMT R53, R0, 0x7632, R53 ;  /* 0x0000763200357816 */ /* 0x000fe20000000035 */
[----:B----4-:R-:W-:-:S05]  /*275f0*/  IMAD R0, R93, R3, RZ ;  /* 0x000000035d007224 */ /* 0x010fca00078e02ff */
[----:B------:R-:W-:Y:S01]  /*27600*/  LEA R2, P2, R0, UR12, 0x1 ;  /* 0x0000000c00027c11 */ /* 0x000fe2000f8408ff */
[----:B------:R-:W-:-:S03]  /*27610*/  IMAD R5, R3, 0x80, R0 ;  /* 0x0000008003057824 */ /* 0x000fc600078e0200 */
[----:B------:R-:W-:Y:S01]  /*27620*/  LEA.HI.X.SX32 R3, R0, UR13, 0x1, P2 ;  /* 0x0000000d00037c11 */ /* 0x000fe200090f0eff */
[----:B------:R-:W-:Y:S01]  /*27630*/  IMAD R0, R66, UR30, RZ ;  /* 0x0000001e42007c24 */ /* 0x000fe2000f8e02ff */
[C---:B------:R-:W-:Y:S02]  /*27640*/  PRMT R56, R7.reuse, 0x7610, R56 ;  /* 0x0000761007387816 */ /* 0x040fe40000000038 */
[----:B------:R-:W-:Y:S01]  /*27650*/  PRMT R57, R7, 0x7632, R57 ;  /* 0x0000763207397816 */ /* 0x000fe20000000039 */
[----:B------:R-:W-:-:S05]  /*27660*/  IMAD.WIDE R6, R0, 0x2, R2 ;  /* 0x0000000200067825 */ /* 0x000fca00078e0202 */
[----:B------:R3:W-:Y:S04]  /*27670*/  @P1 STG.E.U16 desc[UR24][R6.64], R68 ;  /* 0x0000004406001986 */ /* 0x0007e8000c101518 */
[----:B---3--:R-:W3:Y:S01]  /*27680*/  LDL.LU R7, [R1] ;  /* 0x0000000001077983 */ /* 0x008ee20000300800 */
[----:B------:R-:W-:Y:S01]  /*27690*/  ISETP.GE.AND P0, PT, R66, UR15, PT ;  /* 0x0000000f42007c0c */ /* 0x000fe2000bf06270 */
[----:B------:R-:W4:Y:S03]  /*276a0*/  LDCU.64 UR14, c[0x0][0x398] ;  /* 0x00007300ff0e77ac */ /* 0x000f260008000a00 */
[----:B--2---:R-:W-:Y:S01]  /*276b0*/  ISETP.LT.AND P0, PT, R92, UR4, !P0 ;  /* 0x000000045c007c0c */ /* 0x004fe2000c701270 */
[----:B------:R-:W2:Y:S01]  /*276c0*/  LDCU UR4, c[0x0][0x39c] ;  /* 0x00007380ff0477ac */ /* 0x000ea20008000800 */
[----:B------:R-:W-:-:S02]  /*276d0*/  PRMT R8, R68, 0x7632, R8 ;  /* 0x0000763244087816 */ /* 0x000fc40000000008 */
[----:B---3--:R-:W-:-:S04]  /*276e0*/  F2FP.F16.F32.PACK_AB R4, R4, R7 ;  /* 0x000000070404723e */ /* 0x008fc800000000ff */
[C---:B------:R-:W-:Y:S02]  /*276f0*/  PRMT R50, R4.reuse, 0x7610, R50 ;  /* 0x0000761004327816 */ /* 0x040fe40000000032 */
[----:B------:R-:W-:Y:S02]  /*27700*/  PRMT R51, R4, 0x7632, R51 ;  /* 0x0000763204337816 */ /* 0x000fe40000000033 */
[----:B------:R-:W-:-:S04]  /*27710*/  LEA R4, P1, R5, UR12, 0x1 ;  /* 0x0000000c05047c11 */ /* 0x000fc8000f8208ff */
[----:B------:R-:W-:Y:S01]  /*27720*/  LEA.HI.X.SX32 R5, R5, UR13, 0x1, P1 ;  /* 0x0000000d05057c11 */ /* 0x000fe200088f0eff */
[----:B------:R-:W3:Y:S02]  /*27730*/  LDCU.64 UR12, c[0x0][0x398] ;  /* 0x00007300ff0c77ac */ /* 0x000ee40008000a00 */
[----:B------:R-:W-:-:S05]  /*27740*/  IMAD.WIDE R6, R0, 0x2, R4 ;  /* 0x0000000200067825 */ /* 0x000fca00078e0204 */
[----:B------:R0:W-:Y:S02]  /*27750*/  @P0 STG.E.U16 desc[UR24][R6.64], R8 ;  /* 0x0000000806000986 */ /* 0x0001e4000c101518 */
[----:B0-----:R-:W-:-:S05]  /*27760*/  VIADD R6, R66, 0x1 ;  /* 0x0000000142067836 */ /* 0x001fca0000000000 */
[----:B------:R-:W-:Y:S01]  /*27770*/  ISETP.GE.AND P0, PT, R6, UR6, PT ;  /* 0x0000000606007c0c */ /* 0x000fe2000bf06270 */
[----:B------:R-:W-:Y:S01]  /*27780*/  VIADD R0, R0, UR30 ;  /* 0x0000001e00007c36 */ /* 0x000fe20008000000 */
[----:B------:R-:W-:Y:S01]  /*27790*/  PRMT R8, R69, 0x7632, R8 ;  /* 0x0000763245087816 */ /* 0x000fe20000000008 */
[----:B------:R-:W0:Y:S01]  /*277a0*/  LDCU.64 UR6, c[0x0][0x398] ;  /* 0x00007300ff0677ac */ /* 0x000e220008000a00 */
[----:B----4-:R-:W-:Y:S02]  /*277b0*/  ISETP.LT.AND P1, PT, R93, UR14, !P0 ;  /* 0x0000000e5d007c0c */ /* 0x010fe4000c721270 */
[----:B------:R-:W-:Y:S01]  /*277c0*/  ISETP.LT.AND P0, PT, R92, UR26, !P0 ;  /* 0x0000001a5c007c0c */ /* 0x000fe2000c701270 */
[----:B------:R-:W-:Y:S01]  /*277d0*/  IMAD.WIDE R6, R0, 0x2, R2 ;  /* 0x0000000200067825 */ /* 0x000fe200078e0202 */
[----:B------:R-:W-:Y:S01]  /*277e0*/  PRMT R9, R89, 0x7610, R9 ;  /* 0x0000761059097816 */ /* 0x000fe20000000009 */
[----:B------:R-:W4:Y:S01]  /*277f0*/  LDCU UR26, c[0x0][0x398] ;  /* 0x00007300ff1a77ac */ /* 0x000f220008000800 */
[----:B------:R-:W-:-:S02]  /*27800*/  PRMT R11, R91, 0x7610, R11 ;  /* 0x000076105b0b7816 */ /* 0x000fc4000000000b */
[----:B------:R-:W-:Y:S01]  /*27810*/  PRMT R10, R91, 0x7632, R10 ;  /* 0x000076325b0a7816 */ /* 0x000fe2000000000a */
[----:B------:R-:W0:Y:S04]  /*27820*/  LDCU UR14, c[0x0][0x398] ;  /* 0x00007300ff0e77ac */ /* 0x000e280008000800 */
[----:B------:R1:W-:Y:S02]  /*27830*/  @P1 STG.E.U16 desc[UR24][R6.64], R69 ;  /* 0x0000004506001986 */ /* 0x0003e4000c101518 */
[----:B-1----:R-:W-:-:S05]  /*27840*/  IMAD.WIDE R6, R0, 0x2, R4 ;  /* 0x0000000200067825 */ /* 0x002fca00078e0204 */
[----:B------:R1:W-:Y:S02]  /*27850*/  @P0 STG.E.U16 desc[UR24][R6.64], R8 ;  /* 0x0000000806000986 */ /* 0x0003e4000c101518 */
[----:B-1----:R-:W-:-:S05]  /*27860*/  VIADD R6, R66, 0x2 ;  /* 0x0000000242067836 */ /* 0x002fca0000000000 */
[----:B--2---:R-:W-:Y:S01]  /*27870*/  ISETP.GE.AND P0, PT, R6, UR4, PT ;  /* 0x0000000406007c0c */ /* 0x004fe2000bf06270 */
[----:B------:R-:W-:Y:S01]  /*27880*/  VIADD R0, R0, UR30 ;  /* 0x0000001e00007c36 */ /* 0x000fe20008000000 */
[----:B------:R-:W1:Y:S02]  /*27890*/  LDCU UR4, c[0x0][0x39c] ;  /* 0x00007380ff0477ac */ /* 0x000e640008000800 */
[----:B------:R-:W-:Y:S02]  /*278a0*/  ISETP.LT.AND P1, PT, R93, UR20, !P0 ;  /* 0x000000145d007c0c */ /* 0x000fe4000c721270 */
[----:B---3--:R-:W-:Y:S01]  /*278b0*/  ISETP.LT.AND P0, PT, R92, UR12, !P0 ;  /* 0x0000000c5c007c0c */ /* 0x008fe2000c701270 */
[----:B------:R-:W-:Y:S01]  /*278c0*/  IMAD.WIDE R6, R0, 0x2, R2 ;  /* 0x0000000200067825 */ /* 0x000fe200078e0202 */
[----:B------:R-:W-:Y:S01]  /*278d0*/  PRMT R8, R70, 0x7632, R8 ;  /* 0x0000763246087816 */ /* 0x000fe20000000008 */
[----:B------:R-:W2:Y:S01]  /*278e0*/  LDCU UR20, c[0x0][0x398] ;  /* 0x00007300ff1477ac */ /* 0x000ea20008000800 */
[----:B------:R-:W3:Y:S07]  /*278f0*/  LDCU UR12, c[0x0][0x398] ;  /* 0x00007300ff0c77ac */ /* 0x000eee0008000800 */
[----:B------:R0:W-:Y:S02]  /*27900*/  @P1 STG.E.U16 desc[UR24][R6.64], R70 ;  /* 0x0000004606001986 */ /* 0x0001e4000c101518 */
[----:B0-----:R-:W-:-:S05]  /*27910*/  IMAD.WIDE R6, R0, 0x2, R4 ;  /* 0x0000000200067825 */ /* 0x001fca00078e0204 */
[----:B------:R0:W-:Y:S02]  /*27920*/  @P0 STG.E.U16 desc[UR24][R6.64], R8 ;  /* 0x0000000806000986 */ /* 0x0001e4000c101518 */
[----:B0-----:R-:W-:-:S05]  /*27930*/  VIADD R6, R66, 0x3 ;  /* 0x0000000342067836 */ /* 0x001fca0000000000 */
[----:B-1----:R-:W-:Y:S01]  /*27940*/  ISETP.GE.AND P0, PT, R6, UR4, PT ;  /* 0x0000000406007c0c */ /* 0x002fe2000bf06270 */
[----:B------:R-:W-:Y:S01]  /*27950*/  VIADD R0, R0, UR30 ;  /* 0x0000001e00007c36 */ /* 0x000fe20008000000 */
[----:B------:R-:W0:Y:S02]  /*27960*/  LDCU UR4, c[0x0][0x39c] ;  /* 0x00007380ff0477ac */ /* 0x000e240008000800 */
[----:B------:R-:W-:Y:S02]  /*27970*/  ISETP.LT.AND P1, PT, R93, UR6, !P0 ;  /* 0x000000065d007c0c */ /* 0x000fe4000c721270 */
[----:B------:R-:W-:Y:S01]  /*27980*/  ISETP.LT.AND P0, PT, R92, UR22, !P0 ;  /* 0x000000165c007c0c */ /* 0x000fe2000c701270 */
[C---:B------:R-:W-:Y:S01]  /*27990*/  IMAD.WIDE R6, R0.reuse, 0x2, R2 ;  /* 0x0000000200067825 */ /* 0x040fe200078e0202 */
[----:B------:R-:W-:Y:S01]  /*279a0*/  PRMT R8, R71, 0x7632, R8 ;  /* 0x0000763247087816 */ /* 0x000fe20000000008 */
[----:B------:R-:W1:Y:S01]  /*279b0*/  LDCU UR6, c[0x0][0x398] ;  /* 0x00007300ff0677ac */ /* 0x000e620008000800 */
[----:B------:R-:W0:Y:S07]  /*279c0*/  LDCU UR22, c[0x0][0x398] ;  /* 0x00007300ff1677ac */ /* 0x000e2e0008000800 */
[----:B------:R0:W-:Y:S02]  /*279d0*/  @P1 STG.E.U16 desc[UR24][R6.64], R71 ;  /* 0x0000004706001986 */ /* 0x0001e4000c101518 */
[----:B0-----:R-:W-:-:S05]  /*279e0*/  IMAD.WIDE R6, R0, 0x2, R4 ;  /* 0x0000000200067825 */ /* 0x001fca00078e0204 */
[----:B------:R0:W-:Y:S02]  /*279f0*/  @P0 STG.E.U16 desc[UR24][R6.64], R8 ;  /* 0x0000000806000986 */ /* 0x0001e4000c101518 */
[----:B0-----:R-:W-:-:S05]  /*27a00*/  VIADD R6, R66, 0x4 ;  /* 0x0000000442067836 */ /* 0x001fca0000000000 */
[----:B------:R-:W-:Y:S01]  /*27a10*/  ISETP.GE.AND P0, PT, R6, UR4, PT ;  /* 0x0000000406007c0c */ /* 0x000fe2000bf06270 */
[----:B------:R-:W-:Y:S01]  /*27a20*/  VIADD R0, R0, UR30 ;  /* 0x0000001e00007c36 */ /* 0x000fe20008000000 */
[----:B------:R-:W0:Y:S02]  /*27a30*/  LDCU UR4, c[0x0][0x39c] ;  /* 0x00007380ff0477ac */ /* 0x000e240008000800 */
[----:B------:R-:W-:Y:S02]  /*27a40*/  ISETP.LT.AND P1, PT, R93, UR28, !P0 ;  /* 0x0000001c5d007c0c */ /* 0x000fe4000c721270 */
[----:B------:R-:W-:Y:S01]  /*27a50*/  ISETP.LT.AND P0, PT, R92, UR16, !P0 ;  /* 0x000000105c007c0c */ /* 0x000fe2000c701270 */
[----:B------:R-:W-:Y:S01]  /*27a60*/  IMAD.WIDE R6, R0, 0x2, R2 ;  /* 0x0000000200067825 */ /* 0x000fe200078e0202 */
[C---:B------:R-:W-:Y:S01]  /*27a70*/  PRMT R8, R72.reuse, 0x7610, R8 ;  /* 0x0000761048087816 */ /* 0x040fe20000000008 */
[----:B------:R-:W0:Y:S01]  /*27a80*/  LDCU UR28, c[0x0][0x39c] ;  /* 0x00007380ff1c77ac */ /* 0x000e220008000800 */
[----:B------:R-:W0:Y:S07]  /*27a90*/  LDCU UR16, c[0x0][0x398] ;  /* 0x00007300ff1077ac */ /* 0x000e2e0008000800 */
[----:B------:R0:W-:Y:S02]  /*27aa0*/  @P1 STG.E.U16 desc[UR24][R6.64], R8 ;  /* 0x0000000806001986 */ /* 0x0001e4000c101518 */
[----:B0-----:R-:W-:Y:S01]  /*27ab0*/  PRMT R8, R72, 0x7632, R8 ;  /* 0x0000763248087816 */ /* 0x001fe20000000008 */
[----:B------:R-:W-:-:S05]  /*27ac0*/  IMAD.WIDE R6, R0, 0x2, R4 ;  /* 0x0000000200067825 */ /* 0x000fca00078e0204 */
[----:B------:R0:W-:Y:S02]  /*27ad0*/  @P0 STG.E.U16 desc[UR24][R6.64], R8 ;  /* 0x0000000806000986 */ /* 0x0001e4000c101518 */
[----:B0-----:R-:W-:-:S05]  /*27ae0*/  VIADD R6, R66, 0x5 ;  /* 0x0000000542067836 */ /* 0x001fca0000000000 */
[----:B------:R-:W-:Y:S01]  /*27af0*/  ISETP.GE.AND P0, PT, R6, UR4, PT ;  /* 0x0000000406007c0c */ /* 0x000fe2000bf06270 */
[----:B------:R-:W-:Y:S01]  /*27b00*/  VIADD R0, R0, UR30 ;  /* 0x0000001e00007c36 */ /* 0x000fe20008000000 */
[----:B------:R-:W0:Y:S02]  /*27b10*/  LDCU UR4, c[0x0][0x39c] ;  /* 0x00007380ff0477ac */ /* 0x000e240008000800 */
[----:B------:R-:W-:Y:S02]  /*27b20*/  ISETP.LT.AND P1, PT, R93, UR10, !P0 ;  /* 0x0000000a5d007c0c */ /* 0x000fe4000c721270 */
[----:B------:R-:W-:Y:S01]  /*27b30*/  ISETP.LT.AND P0, PT, R92, UR18, !P0 ;  /* 0x000000125c007c0c */ /* 0x000fe2000c701270 */
[C---:B------:R-:W-:Y:S01]  /*27b40*/  IMAD.WIDE R6, R0.reuse, 0x2, R2 ;  /* 0x0000000200067825 */ /* 0x040fe200078e0202 */
[C---:B------:R-:W-:Y:S01]  /*27b50*/  PRMT R8, R73.reuse, 0x7610, R8 ;  /* 0x0000761049087816 */ /* 0x040fe20000000008 */
[----:B------:R-:W2:Y:S01]  /*27b60*/  LDL.LU R92, [R1+0xa84] ;  /* 0x000a8400015c7983 */ /* 0x000ea20000300800 */
[----:B------:R-:W0:Y:S01]  /*27b70*/  LDCU UR18, c[0x0][0x39c] ;  /* 0x00007380ff1277ac */ /* 0x000e220008000800 */
[----:B------:R-:W0:Y:S06]  /*27b80*/  LDCU UR10, c[0x0][0x398] ;  /* 0x00007300ff0a77ac */ /* 0x000e2c0008000800 */
[----:B------:R0:W-:Y:S02]  /*27b90*/  @P1 STG.E.U16 desc[UR24][R6.64], R8 ;  /* 0x0000000806001986 */ /* 0x0001e4000c101518 */
[----:B0-----:R-:W-:Y:S01]  /*27ba0*/  PRMT R8, R73, 0x7632, R8 ;  /* 0x0000763249087816 */ /* 0x001fe20000000008 */
[----:B------:R-:W-:Y:S01]  /*27bb0*/  IMAD.WIDE R6, R0, 0x2, R4 ;  /* 0x0000000200067825 */ /* 0x000fe200078e0204 */
[----:B------:R-:W1:Y:S04]  /*27bc0*/  LDL.LU R73, [R1+0x408] ;  /* 0x0004080001497983 */ /* 0x000e680000300800 */
[----:B------:R0:W-:Y:S02]  /*27bd0*/  @P0 STG.E.U16 desc[UR24][R6.64], R8 ;  /* 0x0000000806000986 */ /* 0x0001e4000c101518 */
[----:B0-----:R-:W-:-:S05]  /*27be0*/  VIADD R6, R66, 0x6 ;  /* 0x0000000642067836 */ /* 0x001fca0000000000 */
[----:B------:R-:W-:Y:S01]  /*27bf0*/  ISETP.GE.AND P0, PT, R6, UR4, PT ;  /* 0x0000000406007c0c */ /* 0x000fe2000bf06270 */
[----:B------:R-:W-:Y:S01]  /*27c00*/  VIADD R0, R0, UR30 ;  /* 0x0000001e00007c36 */ /* 0x000fe20008000000 */
[----:B------:R-:W-:Y:S01]  /*27c10*/  PRMT R8, R74, 0x7610, R8 ;  /* 0x000076104a087816 */ /* 0x000fe20000000008 */
[----:B------:R-:W0:Y:S01]  /*27c20*/  LDCU UR4, c[0x0][0x39c] ;  /* 0x00007380ff0477ac */ /* 0x000e220008000800 */
[----:B------:R-:W-:Y:S01]  /*27c30*/  ISETP.LT.AND P1, PT, R93, UR32, !P0 ;  /* 0x000000205d007c0c */ /* 0x000fe2000c721270 */
[----:B------:R-:W-:Y:S01]  /*27c40*/  IMAD.WIDE R6, R0, 0x2, R2 ;  /* 0x0000000200067825 */ /* 0x000fe200078e0202 */
[----:B------:R-:W2:Y:S01]  /*27c50*/  LDL.LU R93, [R1+0xa80] ;  /* 0x000a8000015d7983 */ /* 0x000ea20000300800 */
[----:B------:R-:W0:Y:S03]  /*27c60*/  LDCU UR32, c[0x0][0x398] ;  /* 0x00007300ff2077ac */ /* 0x000e260008000800 */
[----:B------:R-:W2:Y:S04]  /*27c70*/  LDL.S16 R71, [R1+0x368] ;  /* 0x0003680001477983 */ /* 0x000ea80000100600 */
[----:B------:R-:W2:Y:S04]  /*27c80*/  LDL.LU.S16 R70, [R1+0x36a] ;  /* 0x00036a0001467983 */ /* 0x000ea80000300600 */
[----:B------:R-:W2:Y:S04]  /*27c90*/  LDL.S16 R72, [R1+0x36c] ;  /* 0x00036c0001487983 */ /* 0x000ea80000100600 */
[----:B------:R0:W-:Y:S04]  /*27ca0*/  @P1 STG.E.U16 desc[UR24][R6.64], R8 ;  /* 0x0000000806001986 */ /* 0x0001e8000c101518 */
[----:B------:R-:W2:Y:S01]  /*27cb0*/  LDL.LU.S16 R69, [R1+0x36e] ;  /* 0x00036e0001457983 */ /* 0x000ea20000300600 */
[----:B0-----:R-:W-:-:S03]  /*27cc0*/  PRMT R8, R74, 0x7632, R8 ;  /* 0x000076324a087816 */ /* 0x001fc60000000008 */
[----:B------:R-:W2:Y:S01]  /*27cd0*/  LDL.LU R74, [R1+0x404] ;  /* 0x00040400014a7983 */ /* 0x000ea20000300800 */
[----:B------:R-:W-:-:S04]  /*27ce0*/  IMAD.WIDE R6, R0, 0x2, R4 ;  /* 0x0000000200067825 */ /* 0x000fc800078e0204 */
[----:B------:R-:W-:Y:S01]  /*27cf0*/  VIADD R0, R0, UR30 ;  /* 0x0000001e00007c36 */ /* 0x000fe20008000000 */
[----:B-1----:R-:W-:Y:S01]  /*27d00*/  ISETP.LT.AND P0, PT, R73, UR6, !P0 ;  /* 0x0000000649007c0c */ /* 0x002fe2000c701270 */
[----:B------:R-:W2:-:S12]  /*27d10*/  LDCU UR6, c[0x0][0x398] ;  /* 0x00007300ff0677ac */ /* 0x000e980008000800 */
[----:B------:R0:W-:Y:S02]  /*27d20*/  @P0 STG.E.U16 desc[UR24][R6.64], R8 ;  /* 0x0000000806000986 */ /* 0x0001e4000c101518 */
[----:B0-----:R-:W-:-:S05]  /*27d30*/  VIADD R6, R66, 0x7 ;  /* 0x0000000742067836 */ /* 0x001fca0000000000 */
[----:B------:R-:W-:Y:S01]  /*27d40*/  ISETP.GE.AND P0, PT, R6, UR4, PT ;  /* 0x0000000406007c0c */ /* 0x000fe2000bf06270 */
[----:B------:R-:W0:Y:S01]  /*27d50*/  LDCU UR4, c[0x0][0x39c] ;  /* 0x00007380ff0477ac */ /* 0x000e220008000800 */
[----:B------:R-:W-:Y:S01]  /*27d60*/  PRMT R8, R75, 0x7610, R8 ;  /* 0x000076104b087816 */ /* 0x000fe20000000008 */
[----:B------:R-:W-:Y:S01]  /*27d70*/  IMAD.WIDE R6, R0, 0x2, R2 ;  /* 0x0000000200067825 */ /* 0x000fe200078e0202 */
[----:B--2---:R-:W-:Y:S01]  /*27d80*/  ISETP.LT.AND P1, PT, R74, UR6, !P0 ;  /* 0x000000064a007c0c */ /* 0x004fe2000c721270 */
[----:B------:R-:W1:Y:S01]  /*27d90*/  LDCU UR6, c[0x0][0x398] ;  /* 0x00007300ff0677ac */ /* 0x000e620008000800 */
[----:B------:R-:W-:Y:S01]  /*27da0*/  ISETP.LT.AND P0, PT, R73, UR9, !P0 ;  /* 0x0000000949007c0c */ /* 0x000fe2000c701270 */
[----:B------:R-:W2:Y:S10]  /*27db0*/  LDCU UR9, c[0x0][0x398] ;  /* 0x00007300ff0977ac */ /* 0x000eb40008000800 */
[----:B------:R0:W-:Y:S02]  /*27dc0*/  @P1 STG.E.U16 desc[UR24][R6.64], R8 ;  /* 0x0000000806001986 */ /* 0x0001e4000c101518 */
[----:B0-----:R-:W-:Y:S01]  /*27dd0*/  PRMT R8, R75, 0x7632, R8 ;  /* 0x000076324b087816 */ /* 0x001fe20000000008 */
[----:B------:R-:W-:Y:S01]  /*27de0*/  IMAD.WIDE R6, R0, 0x2, R4 ;  /* 0x0000000200067825 */ /* 0x000fe200078e0204 */
[----:B------:R-:W-:Y:S01]  /*27df0*/  PRMT R67, R92, 0x7632, R67 ;  /* 0x000076325c437816 */ /* 0x000fe20000000043 */
[----:B------:R-:W3:Y:S04]  /*27e00*/  LDL.S16 R75, [R1+0x370] ;  /* 0x00037000014b7983 */ /* 0x000ee80000100600 */
[----:B------:R0:W-:Y:S02]  /*27e10*/  @P0 STG.E.U16 desc[UR24][R6.64], R8 ;  /* 0x0000000806000986 */ /* 0x0001e4000c101518 */
[----:B0-----:R-:W-:-:S05]  /*27e20*/  VIADD R6, R66, 0x8 ;  /* 0x0000000842067836 */ /* 0x001fca0000000000 */
[----:B------:R-:W-:Y:S01]  /*27e30*/  ISETP.GE.AND P0, PT, R6, UR4, PT ;  /* 0x0000000406007c0c */ /* 0x000fe2000bf06270 */
[----:B------:R-:W-:Y:S01]  /*27e40*/  VIADD R0, R0, UR30 ;  /* 0x0000001e00007c36 */ /* 0x000fe20008000000 */
[----:B------:R-:W0:Y:S02]  /*27e50*/  LDCU UR4, c[0x0][0x39c] ;  /* 0x00007380ff0477ac */ /* 0x000e240008000800 */
[----:B-1----:R-:W-:Y:S02]  /*27e60*/  ISETP.LT.AND P1, PT, R74, UR6, !P0 ;  /* 0x000000064a007c0c */ /* 0x002fe4000c721270 */
[----:B--2---:R-:W-:Y:S01]  /*27e70*/  ISETP.LT.AND P0, PT, R73, UR9, !P0 ;  /* 0x0000000949007c0c */ /* 0x004fe2000c701270 */
[----:B------:R-:W-:Y:S01]  /*27e80*/  IMAD.WIDE R6, R0, 0x2, R2 ;  /* 0x0000000200067825 */ /* 0x000fe200078e0202 */
[C---:B------:R-:W-:Y:S01]  /*27e90*/  PRMT R8, R76.reuse, 0x7610, R8 ;  /* 0x000076104c087816 */ /* 0x040fe20000000008 */
[----:B------:R-:W1:Y:S01]  /*27ea0*/  LDCU UR6, c[0x0][0x398] ;  /* 0x00007300ff0677ac */ /* 0x000e620008000800 */
[----:B------:R-:W2:Y:S07]  /*27eb0*/  LDCU UR9, c[0x0][0x398] ;  /* 0x00007300ff0977ac */ /* 0x000eae0008000800 */
        /* <DEDUP_REMOVED lines=8> */
[----:B-1----:R-:W-:Y:S02]  /*27f40*/  ISETP.LT.AND P1, PT, R74, UR6, !P0 ;  /* 0x000000064a007c0c */ /* 0x002fe4000c721270 */
[----:B--2---:R-:W-:Y:S01]  /*27f50*/  ISETP.LT.AND P0, PT, R73, UR9, !P0 ;  /* 0x0000000949007c0c */ /* 0x004fe2000c701270 */
[C---:B------:R-:W-:Y:S01]  /*27f60*/  IMAD.WIDE R6, R0.reuse, 0x2, R2 ;  /* 0x0000000200067825 */ /* 0x040fe200078e0202 */
        /* <DEDUP_REMOVED lines=136> */
[----:B------:R-:W-:Y:S01]  /*287f0*/  PRMT R8, R87, 0x7610, R8 ;  /* 0x0000761057087816 */ /* 0x000fe20000000008 */
[----:B------:R-:W0:Y:S01]  /*28800*/  LDCU UR4, c[0x0][0x398] ;  /* 0x00007300ff0477ac */ /* 0x000e220008000800 */
[----:B-1----:R-:W-:Y:S02]  /*28810*/  ISETP.LT.AND P1, PT, R74, UR6, !P0 ;  /* 0x000000064a007c0c */ /* 0x002fe4000c721270 */
[----:B--2---:R-:W-:Y:S01]  /*28820*/  ISETP.LT.AND P0, PT, R73, UR9, !P0 ;  /* 0x0000000949007c0c */ /* 0x004fe2000c701270 */
[C---:B------:R-:W-:Y:S01]  /*28830*/  IMAD.WIDE R6, R0.reuse, 0x2, R2 ;  /* 0x0000000200067825 */ /* 0x040fe200078e0202 */
[----:B------:R-:W1:Y:S01]  /*28840*/  LDCU UR9, c[0x0][0x39c] ;  /* 0x00007380ff0977ac */ /* 0x000e620008000800 */
[----:B------:R-:W2:Y:S08]  /*28850*/  LDCU UR6, c[0x0][0x398] ;  /* 0x00007300ff0677ac */ /* 0x000eb00008000800 */
        /* <DEDUP_REMOVED lines=11> */
[----:B------:R-:W-:Y:S01]  /*28910*/  ISETP.LT.AND P3, PT, R73, UR38, !P0 ;  /* 0x0000002649007c0c */ /* 0x000fe2000c761270 */
[----:B------:R-:W0:Y:S01]  /*28920*/  LDCU UR44, c[0x0][0x39c] ;  /* 0x00007380ff2c77ac */ /* 0x000e220008000800 */
[----:B------:R-:W0:Y:S09]  /*28930*/  LDCU UR38, c[0x0][0x398] ;  /* 0x00007300ff2677ac */ /* 0x000e320008000800 */
[----:B------:R0:W-:Y:S02]  /*28940*/  @P1 STG.E.U16 desc[UR24][R6.64], R8 ;  /* 0x0000000806001986 */ /* 0x0001e4000c101518 */
[----:B0-----:R-:W-:-:S05]  /*28950*/  VIADD R6, R66, 0x15 ;  /* 0x0000001542067836 */ /* 0x001fca0000000000 */
[----:B------:R-:W-:Y:S01]  /*28960*/  ISETP.GE.AND P2, PT, R6, UR18, PT ;  /* 0x0000001206007c0c */ /* 0x000fe2000bf46270 */
[----:B------:R-:W-:Y:S01]  /*28970*/  VIADD R6, R66, 0x16 ;  /* 0x0000001642067836 */ /* 0x000fe20000000000 */
[----:B------:R-:W-:Y:S01]  /*28980*/  PRMT R8, R88, 0x7632, R8 ;  /* 0x0000763258087816 */ /* 0x000fe20000000008 */
[----:B------:R-:W0:Y:S01]  /*28990*/  LDCU UR18, c[0x0][0x398] ;  /* 0x00007300ff1277ac */ /* 0x000e220008000800 */
[----:B------:R-:W-:Y:S02]  /*289a0*/  ISETP.LT.AND P0, PT, R74, UR68, !P2 ;  /* 0x000000444a007c0c */ /* 0x000fe4000d701270 */
[----:B------:R-:W-:Y:S01]  /*289b0*/  ISETP.GE.AND P1, PT, R6, UR75, PT ;  /* 0x0000004b06007c0c */ /* 0x000fe2000bf26270 */
[C---:B------:R-:W-:Y:S01]  /*289c0*/  IMAD.WIDE R6, R0.reuse, 0x2, R4 ;  /* 0x0000000200067825 */ /* 0x040fe200078e0204 */
[----:B------:R-:W-:Y:S01]  /*289d0*/  ISETP.LT.AND P2, PT, R73, UR34, !P2 ;  /* 0x0000002249007c0c */ /* 0x000fe2000d741270 */
[----:B------:R-:W0:Y:S02]  /*289e0*/  LDCU UR68, c[0x0][0x39c] ;  /* 0x00007380ff4477ac */ /* 0x000e240008000800 */
[----:B------:R-:W-:Y:S01]  /*289f0*/  VIADD R0, R0, UR30 ;  /* 0x0000001e00007c36 */ /* 0x000fe20008000000 */
[----:B------:R1:W-:Y:S01]  /*28a00*/  @P3 STG.E.U16 desc[UR24][R6.64], R8 ;  /* 0x0000000806003986 */ /* 0x0003e2000c101518 */
[----:B------:R-:W-:Y:S01]  /*28a10*/  ISETP.LT.AND P3, PT, R74, UR67, !P1 ;  /* 0x000000434a007c0c */ /* 0x000fe2000cf61270 */
[----:B------:R-:W0:Y:S01]  /*28a20*/  LDCU UR67, c[0x0][0x39c] ;  /* 0x00007380ff4377ac */ /* 0x000e220008000800 */
[----:B------:R-:W0:Y:S01]  /*28a30*/  LDCU UR34, c[0x0][0x398] ;  /* 0x00007300ff2277ac */ /* 0x000e220008000800 */
[----:B------:R-:W0:Y:S01]  /*28a40*/  LDCU UR75, c[0x0][0x398] ;  /* 0x00007300ff4b77ac */ /* 0x000e220008000800 */
[----:B-1----:R-:W-:-:S02]  /*28a50*/  VIADD R8, R66, 0x17 ;  /* 0x0000001742087836 */ /* 0x002fc40000000000 */
[----:B------:R-:W-:-:S03]  /*28a60*/  IMAD.WIDE R6, R0, 0x2, R2 ;  /* 0x0000000200067825 */ /* 0x000fc600078e0202 */
[----:B------:R-:W-:Y:S01]  /*28a70*/  ISETP.GE.AND P5, PT, R8, UR48, PT ;  /* 0x0000003008007c0c */ /* 0x000fe2000bfa6270 */
[----:B------:R-:W-:Y:S01]  /*28a80*/  VIADD R8, R66, 0x18 ;  /* 0x0000001842087836 */ /* 0x000fe20000000000 */
[----:B------:R1:W-:Y:S01]  /*28a90*/  @P0 STG.E.U16 desc[UR24][R6.64], R9 ;  /* 0x0000000906000986 */ /* 0x0003e2000c101518 */
[----:B------:R-:W-:Y:S01]  /*28aa0*/  ISETP.LT.AND P1, PT, R73, UR43, !P1 ;  /* 0x0000002b49007c0c */ /* 0x000fe2000cf21270 */
[----:B------:R-:W0:Y:S02]  /*28ab0*/  LDCU UR43, c[0x0][0x398] ;  /* 0x00007300ff2b77ac */ /* 0x000e240008000800 */
[----:B------:R-:W-:Y:S02]  /*28ac0*/  ISETP.GE.AND P4, PT, R8, UR52, PT ;  /* 0x0000003408007c0c */ /* 0x000fe4000bf86270 */
[----:B------:R-:W-:Y:S01]  /*28ad0*/  PRMT R8, R90, 0x7610, R8 ;  /* 0x000076105a087816 */ /* 0x000fe20000000008 */
[----:B------:R-:W0:Y:S01]  /*28ae0*/  LDCU UR48, c[0x0][0x398] ;  /* 0x00007300ff3077ac */ /* 0x000e220008000800 */
[----:B-1----:R-:W-:Y:S01]  /*28af0*/  PRMT R9, R89, 0x7632, R9 ;  /* 0x0000763259097816 */ /* 0x002fe20000000009 */
[----:B------:R-:W-:Y:S01]  /*28b00*/  IMAD.WIDE R6, R0, 0x2, R4 ;  /* 0x0000000200067825 */ /* 0x000fe200078e0204 */
[----:B------:R-:W-:Y:S01]  /*28b10*/  ISETP.LT.AND P0, PT, R74, UR22, !P5 ;  /* 0x000000164a007c0c */ /* 0x000fe2000ef01270 */
[----:B------:R-:W1:Y:S02]  /*28b20*/  LDCU UR22, c[0x0][0x39c] ;  /* 0x00007380ff1677ac */ /* 0x000e640008000800 */
[----:B------:R-:W-:Y:S01]  /*28b30*/  VIADD R0, R0, UR30 ;  /* 0x0000001e00007c36 */ /* 0x000fe20008000000 */
[----:B------:R0:W-:Y:S01]  /*28b40*/  @P2 STG.E.U16 desc[UR24][R6.64], R9 ;  /* 0x0000000906002986 */ /* 0x0001e2000c101518 */
[----:B------:R-:W-:Y:S01]  /*28b50*/  ISETP.LT.AND P5, PT, R73, UR33, !P5 ;  /* 0x0000002149007c0c */ /* 0x000fe2000efa1270 */
[----:B------:R-:W1:Y:S01]  /*28b60*/  LDCU UR33, c[0x0][0x398] ;  /* 0x00007300ff2177ac */ /* 0x000e620008000800 */
[----:B------:R-:W1:Y:S01]  /*28b70*/  LDCU UR52, c[0x0][0x398] ;  /* 0x00007300ff3477ac */ /* 0x000e620008000800 */
[----:B0-----:R-:W-:Y:S01]  /*28b80*/  IMAD.WIDE R6, R0, 0x2, R2 ;  /* 0x0000000200067825 */ /* 0x001fe200078e0202 */
[----:B------:R-:W-:-:S04]  /*28b90*/  PRMT R9, R90, 0x7632, R9 ;  /* 0x000076325a097816 */ /* 0x000fc80000000009 */
[----:B------:R0:W-:Y:S01]  /*28ba0*/  @P3 STG.E.U16 desc[UR24][R6.64], R8 ;  /* 0x0000000806003986 */ /* 0x0001e2000c101518 */
[----:B------:R-:W-:Y:S01]  /*28bb0*/  ISETP.LT.AND P2, PT, R74, UR66, !P4 ;  /* 0x000000424a007c0c */ /* 0x000fe2000e741270 */
[----:B------:R-:W1:Y:S01]  /*28bc0*/  LDCU UR66, c[0x0][0x39c] ;  /* 0x00007380ff4277ac */ /* 0x000e620008000800 */
[----:B0-----:R-:W-:-:S04]  /*28bd0*/  IMAD.WIDE R6, R0, 0x2, R4 ;  /* 0x0000000200067825 */ /* 0x001fc800078e0204 */
[----:B------:R-:W-:Y:S01]  /*28be0*/  VIADD R8, R66, 0x19 ;  /* 0x0000001942087836 */ /* 0x000fe20000000000 */
[----:B------:R0:W-:Y:S01]  /*28bf0*/  @P1 STG.E.U16 desc[UR24][R6.64], R9 ;  /* 0x0000000906001986 */ /* 0x0001e2000c101518 */
[----:B------:R-:W-:-:S03]  /*28c00*/  VIADD R0, R0, UR30 ;  /* 0x0000001e00007c36 */ /* 0x000fc60008000000 */
[----:B------:R-:W-:Y:S01]  /*28c10*/  ISETP.GE.AND P3, PT, R8, UR76, PT ;  /* 0x0000004c08007c0c */ /* 0x000fe2000bf66270 */
[----:B------:R-:W1:Y:S01]  /*28c20*/  LDCU UR76, c[0x0][0x398] ;  /* 0x00007300ff4c77ac */ /* 0x000e620008000800 */
[----:B0-----:R-:W-:Y:S02]  /*28c30*/  VIADD R6, R66, 0x1a ;  /* 0x0000001a42067836 */ /* 0x001fe40000000000 */
[----:B------:R-:W-:-:S03]  /*28c40*/  IMAD.WIDE R8, R0, 0x2, R2 ;  /* 0x0000000200087825 */ /* 0x000fc600078e0202 */
[----:B------:R-:W-:Y:S01]  /*28c50*/  ISETP.GE.AND P6, PT, R6, UR35, PT ;  /* 0x0000002306007c0c */ /* 0x000fe2000bfc6270 */
[C---:B------:R-:W-:Y:S01]  /*28c60*/  IMAD.WIDE R6, R0.reuse, 0x2, R4 ;  /* 0x0000000200067825 */ /* 0x040fe200078e0204 */
[----:B------:R0:W-:Y:S01]  /*28c70*/  @P0 STG.E.U16 desc[UR24][R8.64], R11 ;  /* 0x0000000b08000986 */ /* 0x0001e2000c101518 */
[----:B------:R-:W-:Y:S01]  /*28c80*/  ISETP.LT.AND P4, PT, R73, UR77, !P4 ;  /* 0x0000004d49007c0c */ /* 0x000fe2000e781270 */
[----:B------:R-:W1:Y:S01]  /*28c90*/  LDCU UR77, c[0x0][0x398] ;  /* 0x00007300ff4d77ac */ /* 0x000e620008000800 */
[----:B------:R-:W-:Y:S01]  /*28ca0*/  VIADD R0, R0, UR30 ;  /* 0x0000001e00007c36 */ /* 0x000fe20008000000 */
[----:B------:R2:W-:Y:S01]  /*28cb0*/  @P5 STG.E.U16 desc[UR24][R6.64], R10 ;  /* 0x0000000a06005986 */ /* 0x0005e2000c101518 */
[----:B------:R-:W-:Y:S01]  /*28cc0*/  ISETP.LT.AND P1, PT, R74, UR53, !P3 ;  /* 0x000000354a007c0c */ /* 0x000fe2000df21270 */
[----:B------:R-:W1:Y:S01]  /*28cd0*/  LDCU UR53, c[0x0][0x39c] ;  /* 0x00007380ff3577ac */ /* 0x000e620008000800 */
[----:B------:R-:W1:Y:S01]  /*28ce0*/  LDCU UR35, c[0x0][0x398] ;  /* 0x00007300ff2377ac */ /* 0x000e620008000800 */
[----:B0-----:R-:W-:Y:S01]  /*28cf0*/  PRMT R9, R92, 0x7610, R9 ;  /* 0x000076105c097816 */ /* 0x001fe20000000009 */
[----:B--2---:R-:W-:-:S04]  /*28d00*/  IMAD.WIDE R6, R0, 0x2, R2 ;  /* 0x0000000200067825 */ /* 0x004fc800078e0202 */
[----:B------:R-:W-:Y:S01]  /*28d10*/  VIADD R8, R66, 0x1b ;  /* 0x0000001b42087836 */ /* 0x000fe20000000000 */
[----:B------:R0:W-:Y:S01]  /*28d20*/  @P2 STG.E.U16 desc[UR24][R6.64], R9 ;  /* 0x0000000906002986 */ /* 0x0001e2000c101518 */
[----:B------:R-:W-:Y:S01]  /*28d30*/  ISETP.LT.AND P3, PT, R73, UR32, !P3 ;  /* 0x0000002049007c0c */ /* 0x000fe2000df61270 */
[----:B------:R-:W-:Y:S01]  /*28d40*/  IMAD.WIDE R10, R0, 0x2, R4 ;  /* 0x00000002000a7825 */ /* 0x000fe200078e0204 */
[----:B------:R-:W-:Y:S01]  /*28d50*/  ISETP.LT.AND P0, PT, R74, UR20, !P6 ;  /* 0x000000144a007c0c */ /* 0x000fe2000f701270 */
[----:B------:R-:W2:Y:S01]  /*28d60*/  LDCU UR20, c[0x0][0x39c] ;  /* 0x00007380ff1477ac */ /* 0x000ea20008000800 */
[----:B------:R-:W-:Y:S01]  /*28d70*/  ISETP.GE.AND P5, PT, R8, UR59, PT ;  /* 0x0000003b08007c0c */ /* 0x000fe2000bfa6270 */
[----:B0-----:R-:W-:Y:S01]  /*28d80*/  VIADD R6, R0, UR30 ;  /* 0x0000001e00067c36 */ /* 0x001fe20008000000 */
[----:B------:R-:W-:Y:S01]  /*28d90*/  PRMT R7, R93, 0x7610, R7 ;  /* 0x000076105d077816 */ /* 0x000fe20000000007 */
[----:B------:R-:W-:Y:S01]  /*28da0*/  VIADD R0, R66, 0x1c ;  /* 0x0000001c42007836 */ /* 0x000fe20000000000 */
[----:B------:R0:W-:Y:S01]  /*28db0*/  @P4 STG.E.U16 desc[UR24][R10.64], R67 ;  /* 0x000000430a004986 */ /* 0x0001e2000c101518 */
[----:B------:R-:W-:Y:S01]  /*28dc0*/  IMAD.WIDE R8, R6, 0x2, R2 ;  /* 0x0000000206087825 */ /* 0x000fe200078e0202 */
[----:B------:R-:W-:Y:S01]  /*28dd0*/  ISETP.LT.AND P6, PT, R73, UR51, !P6 ;  /* 0x0000003349007c0c */ /* 0x000fe2000f7c1270 */
[----:B------:R-:W1:Y:S01]  /*28de0*/  LDCU UR32, c[0x0][0x398] ;  /* 0x00007300ff2077ac */ /* 0x000e620008000800 */
[----:B------:R-:W-:Y:S01]  /*28df0*/  ISETP.GE.AND P4, PT, R0, UR42, PT ;  /* 0x0000002a00007c0c */ /* 0x000fe2000bf86270 */
[----:B------:R-:W-:Y:S01]  /*28e00*/  VIADD R0, R6, UR30 ;  /* 0x0000001e06007c36 */ /* 0x000fe20008000000 */
[----:B------:R2:W-:Y:S01]  /*28e10*/  @P1 STG.E.U16 desc[UR24][R8.64], R7 ;  /* 0x0000000708001986 */ /* 0x0005e2000c101518 */
[----:B------:R-:W-:Y:S01]  /*28e20*/  ISETP.LT.AND P2, PT, R74, UR65, !P5 ;  /* 0x000000414a007c0c */ /* 0x000fe2000ef41270 */
[----:B------:R-:W1:Y:S01]  /*28e30*/  LDCU UR65, c[0x0][0x39c] ;  /* 0x00007380ff4177ac */ /* 0x000e620008000800 */
[----:B0-----:R-:W-:Y:S01]  /*28e40*/  PRMT R67, R93, 0x7632, R67 ;  /* 0x000076325d437816 */ /* 0x001fe20000000043 */
[----:B------:R-:W-:Y:S01]  /*28e50*/  VIADD R10, R66, 0x1d ;  /* 0x0000001d420a7836 */ /* 0x000fe20000000000 */
[----:B------:R-:W-:Y:S01]  /*28e60*/  PRMT R11, R71, 0x7610, R11 ;  /* 0x00007610470b7816 */ /* 0x000fe2000000000b */
[----:B------:R-:W0:Y:S01]  /*28e70*/  LDCU UR51, c[0x0][0x398] ;  /* 0x00007300ff3377ac */ /* 0x000e220008000800 */
[----:B--2---:R-:W-:Y:S01]  /*28e80*/  IMAD.WIDE R8, R6, 0x2, R4 ;  /* 0x0000000206087825 */ /* 0x004fe200078e0204 */
[----:B------:R-:W2:Y:S03]  /*28e90*/  LDCU UR59, c[0x0][0x398] ;  /* 0x00007300ff3b77ac */ /* 0x000ea60008000800 */
[----:B------:R-:W-:Y:S01]  /*28ea0*/  IMAD.WIDE R6, R0, 0x2, R2 ;  /* 0x0000000200067825 */ /* 0x000fe200078e0202 */
[----:B------:R0:W-:Y:S01]  /*28eb0*/  @P3 STG.E.U16 desc[UR24][R8.64], R67 ;  /* 0x0000004308003986 */ /* 0x0001e2000c101518 */
[----:B------:R-:W-:Y:S01]  /*28ec0*/  ISETP.GE.AND P3, PT, R10, UR74, PT ;  /* 0x0000004a0a007c0c */ /* 0x000fe2000bf66270 */
[----:B------:R-:W1:Y:S02]  /*28ed0*/  LDCU UR42, c[0x0][0x398] ;  /* 0x00007300ff2a77ac */ /* 0x000e640008000800 */
[----:B------:R2:W-:Y:S01]  /*28ee0*/  @P0 STG.E.U16 desc[UR24][R6.64], R11 ;  /* 0x0000000b06000986 */ /* 0x0005e2000c101518 */
[----:B---3--:R-:W-:Y:S01]  /*28ef0*/  ISETP.LT.AND P5, PT, R73, UR12, !P5 ;  /* 0x0000000c49007c0c */ /* 0x008fe2000efa1270 */
[----:B------:R-:W3:Y:S01]  /*28f00*/  LDCU UR12, c[0x0][0x398] ;  /* 0x00007300ff0c77ac */ /* 0x000ee20008000800 */
[----:B------:R-:W-:Y:S01]  /*28f10*/  ISETP.LT.AND P1, PT, R74, UR10, !P4 ;  /* 0x0000000a4a007c0c */ /* 0x000fe2000e721270 */
[----:B------:R-:W1:Y:S01]  /*28f20*/  LDCU UR74, c[0x0][0x398] ;  /* 0x00007300ff4a77ac */ /* 0x000e620008000800 */
[----:B0-----:R-:W-:-:S02]  /*28f30*/  PRMT R67, R70, 0x7610, R67 ;  /* 0x0000761046437816 */ /* 0x001fc40000000043 */
[----:B------:R-:W3:Y:S01]  /*28f40*/  LDL.LU.S16 R70, [R1+0x372] ;  /* 0x0003720001467983 */ /* 0x000ee20000300600 */
[----:B--2---:R-:W-:-:S04]  /*28f50*/  IMAD.WIDE R10, R0, 0x2, R4 ;  /* 0x00000002000a7825 */ /* 0x004fc800078e0204 */
[----:B------:R-:W-:Y:S01]  /*28f60*/  VIADD R6, R0, UR30 ;  /* 0x0000001e00067c36 */ /* 0x000fe20008000000 */
[----:B------:R0:W-:Y:S01]  /*28f70*/  @P6 STG.E.U16 desc[UR24][R10.64], R67 ;  /* 0x000000430a006986 */ /* 0x0001e2000c101518 */
[----:B------:R-:W-:Y:S01]  /*28f80*/  PRMT R7, R72, 0x7610, R7 ;  /* 0x0000761048077816 */ /* 0x000fe20000000007 */
[----:B------:R-:W2:Y:S02]  /*28f90*/  LDCU UR10, c[0x0][0x39c] ;  /* 0x00007380ff0a77ac */ /* 0x000ea40008000800 */
[----:B------:R-:W2:Y:S01]  /*28fa0*/  LDL.S16 R71, [R1+0x374] ;  /* 0x0003740001477983 */ /* 0x000ea20000100600 */
[----:B0-----:R-:W-:-:S03]  /*28fb0*/  PRMT R67, R69, 0x7610, R67 ;  /* 0x0000761045437816 */ /* 0x001fc60000000043 */
[----:B------:R-:W2:Y:S01]  /*28fc0*/  LDL.LU.S16 R69, [R1+0x376] ;  /* 0x0003760001457983 */ /* 0x000ea20000300600 */
[----:B------:R-:W-:Y:S02]  /*28fd0*/  VIADD R0, R66, 0x1e ;  /* 0x0000001e42007836 */ /* 0x000fe40000000000 */
[----:B------:R-:W-:Y:S01]  /*28fe0*/  IMAD.WIDE R8, R6, 0x2, R2 ;  /* 0x0000000206087825 */ /* 0x000fe200078e0202 */
[----:B------:R-:W-:Y:S01]  /*28ff0*/  ISETP.LT.AND P4, PT, R73, UR37, !P4 ;  /* 0x0000002549007c0c */ /* 0x000fe2000e781270 */
[----:B------:R-:W4:Y:S01]  /*29000*/  LDL.S16 R72, [R1+0x378] ;  /* 0x0003780001487983 */ /* 0x000f220000100600 */
[----:B------:R-:W-:Y:S01]  /*29010*/  ISETP.GE.AND P6, PT, R0, UR9, PT ;  /* 0x0000000900007c0c */ /* 0x000fe2000bfc6270 */
[----:B------:R-:W-:Y:S01]  /*29020*/  VIADD R0, R6, UR30 ;  /* 0x0000001e06007c36 */ /* 0x000fe20008000000 */
[----:B------:R-:W-:Y:S01]  /*29030*/  PRMT R11, R75, 0x7610, R11 ;  /* 0x000076104b0b7816 */ /* 0x000fe2000000000b */
[----:B------:R0:W-:Y:S01]  /*29040*/  @P2 STG.E.U16 desc[UR24][R8.64], R7 ;  /* 0x0000000708002986 */ /* 0x0001e2000c101518 */
[----:B------:R-:W-:Y:S01]  /*29050*/  VIADD R10, R66, 0x1f ;  /* 0x0000001f420a7836 */ /* 0x000fe20000000000 */
[----:B------:R-:W-:Y:S01]  /*29060*/  ISETP.LT.AND P0, PT, R74, UR57, !P3 ;  /* 0x000000394a007c0c */ /* 0x000fe2000df01270 */
[----:B------:R-:W1:Y:S01]  /*29070*/  LDCU UR57, c[0x0][0x39c] ;  /* 0x00007380ff3977ac */ /* 0x000e620008000800 */
[----:B------:R-:W1:Y:S01]  /*29080*/  LDCU UR37, c[0x0][0x398] ;  /* 0x00007300ff2577ac */ /* 0x000e620008000800 */
[----:B------:R-:W1:Y:S01]  /*29090*/  LDCU UR9, c[0x0][0x398] ;  /* 0x00007300ff0977ac */ /* 0x000e620008000800 */
[----:B0-----:R-:W-:-:S04]  /*290a0*/  IMAD.WIDE R8, R6, 0x2, R4 ;  /* 0x0000000206087825 */ /* 0x001fc800078e0204 */
[----:B------:R-:W-:Y:S01]  /*290b0*/  IMAD.WIDE R6, R0, 0x2, R2 ;  /* 0x0000000200067825 */ /* 0x000fe200078e0202 */
[----:B------:R-:W-:Y:S01]  /*290c0*/  @P5 STG.E.U16 desc[UR24][R8.64], R67 ;  /* 0x0000004308005986 */ /* 0x000fe2000c101518 */
[----:B------:R-:W-:Y:S01]  /*290d0*/  ISETP.GE.AND P5, PT, R10, UR73, PT ;  /* 0x000000490a007c0c */ /* 0x000fe2000bfa6270 */
[----:B------:R-:W0:Y:S02]  /*290e0*/  LDCU UR73, c[0x0][0x398] ;  /* 0x00007300ff4977ac */ /* 0x000e240008000800 */
[----:B------:R1:W-:Y:S02]  /*290f0*/  @P1 STG.E.U16 desc[UR24][R6.64], R11 ;  /* 0x0000000b06001986 */ /* 0x0003e4000c101518 */
[----:B-1----:R-:W-:Y:S01]  /*29100*/  IMAD.WIDE R10, R0, 0x2, R4 ;  /* 0x00000002000a7825 */ /* 0x002fe200078e0204 */
[----:B---3--:R-:W-:Y:S02]  /*29110*/  PRMT R67, R70, 0x7610, R67 ;  /* 0x0000761046437816 */ /* 0x008fe40000000043 */
[----:B------:R-:W3:Y:S04]  /*29120*/  LDL.LU.S16 R70, [R1+0x37a] ;  /* 0x00037a0001467983 */ /* 0x000ee80000300600 */
[----:B------:R2:W-:Y:S04]  /*29130*/  @P4 STG.E.U16 desc[UR24][R10.64], R67 ;  /* 0x000000430a004986 */ /* 0x0005e8000c101518 */
[----:B------:R-:W3:Y:S01]  /*29140*/  LDL.S16 R75, [R1+0x37c] ;  /* 0x00037c00014b7983 */ /* 0x000ee20000100600 */
[----:B--2---:R-:W-:-:S03]  /*29150*/  PRMT R67, R69, 0x7610, R67 ;  /* 0x0000761045437816 */ /* 0x004fc60000000043 */
[----:B------:R-:W2:Y:S01]  /*29160*/  LDL.LU.S16 R69, [R1+0x37e] ;  /* 0x00037e0001457983 */ /* 0x000ea20000300600 */
[----:B------:R-:W-:Y:S01]  /*29170*/  VIADD R6, R0, UR30 ;  /* 0x0000001e00067c36 */ /* 0x000fe20008000000 */
[----:B------:R-:W-:Y:S01]  /*29180*/  ISETP.LT.AND P3, PT, R73, UR31, !P3 ;  /* 0x0000001f49007c0c */ /* 0x000fe2000df61270 */
[----:B------:R-:W-:Y:S01]  /*29190*/  VIADD R0, R66, 0x20 ;  /* 0x0000002042007836 */ /* 0x000fe20000000000 */
[----:B------:R-:W-:Y:S01]  /*291a0*/  PRMT R7, R71, 0x7610, R7 ;  /* 0x0000761047077816 */ /* 0x000fe20000000007 */
[----:B------:R-:W-:Y:S01]  /*291b0*/  IMAD.WIDE R8, R6, 0x2, R2 ;  /* 0x0000000206087825 */ /* 0x000fe200078e0202 */
[----:B------:R-:W-:Y:S01]  /*291c0*/  ISETP.LT.AND P2, PT, R74, UR64, !P6 ;  /* 0x000000404a007c0c */ /* 0x000fe2000f741270 */
[----:B------:R-:W2:Y:S01]  /*291d0*/  LDL.S16 R71, [R1+0x380] ;  /* 0x0003800001477983 */ /* 0x000ea20000100600 */
[----:B------:R-:W-:Y:S01]  /*291e0*/  ISETP.GE.AND P4, PT, R0, UR46, PT ;  /* 0x0000002e00007c0c */ /* 0x000fe2000bf86270 */
[----:B------:R-:W-:Y:S01]  /*291f0*/  VIADD R0, R6, UR30 ;  /* 0x0000001e06007c36 */ /* 0x000fe20008000000 */
[----:B----4-:R-:W-:Y:S01]  /*29200*/  PRMT R11, R72, 0x7610, R11 ;  /* 0x00007610480b7816 */ /* 0x010fe2000000000b */
[----:B------:R1:W-:Y:S01]  /*29210*/  @P0 STG.E.U16 desc[UR24][R8.64], R7 ;  /* 0x0000000708000986 */ /* 0x0003e2000c101518 */
[C---:B------:R-:W-:Y:S01]  /*29220*/  ISETP.LT.AND P6, PT, R73.reuse, UR58, !P6 ;  /* 0x0000003a49007c0c */ /* 0x040fe2000f7c1270 */
[----:B------:R-:W-:Y:S01]  /*29230*/  VIADD R10, R66, 0x21 ;  /* 0x00000021420a7836 */ /* 0x000fe20000000000 */
[----:B------:R-:W-:Y:S01]  /*29240*/  ISETP.LT.AND P1, PT, R74, UR40, !P5 ;  /* 0x000000284a007c0c */ /* 0x000fe2000ef21270 */
[----:B------:R-:W4:Y:S01]  /*29250*/  LDCU UR64, c[0x0][0x39c] ;  /* 0x00007380ff4077ac */ /* 0x000f220008000800 */
[----:B------:R-:W0:Y:S01]  /*29260*/  LDCU UR31, c[0x0][0x398] ;  /* 0x00007300ff1f77ac */ /* 0x000e220008000800 */
[----:B-1----:R-:W-:Y:S01]  /*29270*/  IMAD.WIDE R8, R6, 0x2, R4 ;  /* 0x0000000206087825 */ /* 0x002fe200078e0204 */
[----:B------:R-:W-:Y:S01]  /*29280*/  ISETP.LT.AND P0, PT, R74, UR26, !P4 ;  /* 0x0000001a4a007c0c */ /* 0x000fe2000e701270 */
[----:B------:R-:W1:Y:S02]  /*29290*/  LDCU UR40, c[0x0][0x39c] ;  /* 0x00007380ff2877ac */ /* 0x000e640008000800 */
[----:B------:R-:W-:Y:S01]  /*292a0*/  IMAD.WIDE R6, R0, 0x2, R2 ;  /* 0x0000000200067825 */ /* 0x000fe200078e0202 */
[----:B------:R-:W-:Y:S01]  /*292b0*/  @P3 STG.E.U16 desc[UR24][R8.64], R67 ;  /* 0x0000004308003986 */ /* 0x000fe2000c101518 */
[----:B------:R-:W-:Y:S01]  /*292c0*/  ISETP.GE.AND P3, PT, R10, UR72, PT ;  /* 0x000000480a007c0c */ /* 0x000fe2000bf66270 */
[----:B------:R-:W0:Y:S02]  /*292d0*/  LDCU UR58, c[0x0][0x398] ;  /* 0x00007300ff3a77ac */ /* 0x000e240008000800 */
[----:B------:R1:W-:Y:S01]  /*292e0*/  @P2 STG.E.U16 desc[UR24][R6.64], R11 ;  /* 0x0000000b06002986 */ /* 0x0003e2000c101518 */
[C---:B------:R-:W-:Y:S01]  /*292f0*/  ISETP.LT.AND P5, PT, R73.reuse, UR63, !P5 ;  /* 0x0000003f49007c0c */ /* 0x040fe2000efa1270 */
[----:B------:R-:W0:Y:S01]  /*29300*/  LDCU UR26, c[0x0][0x39c] ;  /* 0x00007380ff1a77ac */ /* 0x000e220008000800 */
[----:B------:R-:W-:Y:S01]  /*29310*/  ISETP.LT.AND P4, PT, R73, UR49, !P4 ;  /* 0x0000003149007c0c */ /* 0x000fe2000e781270 */
[----:B------:R-:W0:Y:S01]  /*29320*/  LDCU UR46, c[0x0][0x398] ;  /* 0x00007300ff2e77ac */ /* 0x000e220008000800 */
[----:B------:R-:W0:Y:S01]  /*29330*/  LDCU UR72, c[0x0][0x398] ;  /* 0x00007300ff4877ac */ /* 0x000e220008000800 */
[----:B-1----:R-:W-:Y:S01]  /*29340*/  IMAD.WIDE R10, R0, 0x2, R4 ;  /* 0x00000002000a7825 */ /* 0x002fe200078e0204 */
[----:B---3--:R-:W-:-:S03]  /*29350*/  PRMT R67, R70, 0x7610, R67 ;  /* 0x0000761046437816 */ /* 0x008fc60000000043 */
[----:B------:R-:W-:Y:S01]  /*29360*/  VIADD R6, R0, UR30 ;  /* 0x0000001e00067c36 */ /* 0x000fe20008000000 */
[----:B------:R-:W3:Y:S01]  /*29370*/  LDL.LU.S16 R70, [R1+0x382] ;  /* 0x0003820001467983 */ /* 0x000ee20000300600 */
[----:B------:R-:W-:-:S03]  /*29380*/  PRMT R7, R75, 0x7610, R7 ;  /* 0x000076104b077816 */ /* 0x000fc60000000007 */
[----:B------:R2:W-:Y:S01]  /*29390*/  @P6 STG.E.U16 desc[UR24][R10.64], R67 ;  /* 0x000000430a006986 */ /* 0x0005e2000c101518 */
[----:B------:R-:W-:Y:S01]  /*293a0*/  ISETP.LT.AND P2, PT, R74, UR45, !P3 ;  /* 0x0000002d4a007c0c */ /* 0x000fe2000df41270 */
[----:B------:R-:W-:Y:S01]  /*293b0*/  VIADD R0, R66, 0x22 ;  /* 0x0000002242007836 */ /* 0x000fe20000000000 */
[----:B------:R-:W1:Y:S01]  /*293c0*/  LDCU UR45, c[0x0][0x39c] ;  /* 0x00007380ff2d77ac */ /* 0x000e620008000800 */
[----:B------:R-:W4:Y:S01]  /*293d0*/  LDL.S16 R72, [R1+0x384] ;  /* 0x0003840001487983 */ /* 0x000f220000100600 */
[----:B------:R-:W0:Y:S01]  /*293e0*/  LDCU UR63, c[0x0][0x398] ;  /* 0x00007300ff3f77ac */ /* 0x000e220008000800 */
[----:B------:R-:W0:Y:S01]  /*293f0*/  LDCU UR49, c[0x0][0x398] ;  /* 0x00007300ff3177ac */ /* 0x000e220008000800 */
[----:B--2---:R-:W-:Y:S02]  /*29400*/  PRMT R67, R69, 0x7610, R67 ;  /* 0x0000761045437816 */ /* 0x004fe40000000043 */
[----:B------:R-:W2:Y:S01]  /*29410*/  LDL.LU.S16 R69, [R1+0x386] ;  /* 0x0003860001457983 */ /* 0x000ea20000300600 */
[----:B------:R-:W-:Y:S01]  /*29420*/  IMAD.WIDE R8, R6, 0x2, R2 ;  /* 0x0000000206087825 */ /* 0x000fe200078e0202 */
[----:B------:R-:W-:Y:S01]  /*29430*/  ISETP.GE.AND P6, PT, R0, UR41, PT ;  /* 0x0000002900007c0c */ /* 0x000fe2000bfc6270 */
[----:B------:R-:W0:Y:S01]  /*29440*/  LDCU UR41, c[0x0][0x398] ;  /* 0x00007300ff2977ac */ /* 0x000e220008000800 */
[----:B------:R-:W4:Y:S01]  /*29450*/  LDL.S16 R75, [R1+0x388] ;  /* 0x00038800014b7983 */ /* 0x000f220000100600 */
[----:B------:R-:W-:-:S03]  /*29460*/  VIADD R0, R6, UR30 ;  /* 0x0000001e06007c36 */ /* 0x000fc60008000000 */
[----:B------:R1:W-:Y:S01]  /*29470*/  @P1 STG.E.U16 desc[UR24][R8.64], R7 ;  /* 0x0000000708001986 */ /* 0x0003e2000c101518 */
[----:B------:R-:W-:Y:S01]  /*29480*/  VIADD R10, R66, 0x23 ;  /* 0x00000023420a7836 */ /* 0x000fe20000000000 */
[----:B------:R-:W-:Y:S01]  /*29490*/  PRMT R11, R71, 0x7610, R11 ;  /* 0x00007610470b7816 */ /* 0x000fe2000000000b */
[----:B-1----:R-:W-:-:S04]  /*294a0*/  IMAD.WIDE R8, R6, 0x2, R4 ;  /* 0x0000000206087825 */ /* 0x002fc800078e0204 */
[----:B------:R-:W-:Y:S01]  /*294b0*/  IMAD.WIDE R6, R0, 0x2, R2 ;  /* 0x0000000200067825 */ /* 0x000fe200078e0202 */
[----:B------:R-:W-:Y:S01]  /*294c0*/  @P5 STG.E.U16 desc[UR24][R8.64], R67 ;  /* 0x0000004308005986 */ /* 0x000fe2000c101518 */
[----:B------:R-:W-:Y:S01]  /*294d0*/  ISETP.GE.AND P5, PT, R10, UR71, PT ;  /* 0x000000470a007c0c */ /* 0x000fe2000bfa6270 */
[----:B------:R-:W1:Y:S02]  /*294e0*/  LDCU UR71, c[0x0][0x398] ;  /* 0x00007300ff4777ac */ /* 0x000e640008000800 */
[----:B------:R0:W-:Y:S02]  /*294f0*/  @P0 STG.E.U16 desc[UR24][R6.64], R11 ;  /* 0x0000000b06000986 */ /* 0x0001e4000c101518 */
[----:B0-----:R-:W-:Y:S01]  /*29500*/  IMAD.WIDE R10, R0, 0x2, R4 ;  /* 0x00000002000a7825 */ /* 0x001fe200078e0204 */
        /* <DEDUP_REMOVED lines=9> */
[----:B----4-:R-:W-:Y:S01]  /*295a0*/  PRMT R7, R72, 0x7610, R7 ;  /* 0x0000761048077816 */ /* 0x010fe20000000007 */
[----:B------:R-:W-:Y:S01]  /*295b0*/  IMAD.WIDE R8, R6, 0x2, R2 ;  /* 0x0000000206087825 */ /* 0x000fe200078e0202 */
[----:B------:R-:W-:Y:S01]  /*295c0*/  ISETP.LT.AND P1, PT, R74, UR16, !P6 ;  /* 0x000000104a007c0c */ /* 0x000fe2000f721270 */
[----:B------:R-:W4:Y:S01]  /*295d0*/  LDL.S16 R72, [R1+0x390] ;  /* 0x0003900001487983 */ /* 0x000f220000100600 */
[----:B------:R-:W-:Y:S01]  /*295e0*/  ISETP.GE.AND P4, PT, R0, UR56, PT ;  /* 0x0000003800007c0c */ /* 0x000fe2000bf86270 */
[----:B------:R-:W-:Y:S01]  /*295f0*/  VIADD R0, R6, UR30 ;  /* 0x0000001e06007c36 */ /* 0x000fe20008000000 */
[----:B------:R-:W-:Y:S01]  /*29600*/  PRMT R11, R75, 0x7610, R11 ;  /* 0x000076104b0b7816 */ /* 0x000fe2000000000b */
[----:B------:R0:W-:Y:S01]  /*29610*/  @P2 STG.E.U16 desc[UR24][R8.64], R7 ;  /* 0x0000000708002986 */ /* 0x0001e2000c101518 */
[C---:B------:R-:W-:Y:S01]  /*29620*/  ISETP.LT.AND P6, PT, R73.reuse, UR4, !P6 ;  /* 0x0000000449007c0c */ /* 0x040fe2000f7c1270 */
[----:B------:R-:W-:Y:S01]  /*29630*/  VIADD R10, R66, 0x25 ;  /* 0x00000025420a7836 */ /* 0x000fe20000000000 */
[----:B------:R-:W-:Y:S01]  /*29640*/  ISETP.LT.AND P0, PT, R74, UR36, !P5 ;  /* 0x000000244a007c0c */ /* 0x000fe2000ef01270 */
[----:B------:R-:W1:Y:S01]  /*29650*/  LDCU UR16, c[0x0][0x39c] ;  /* 0x00007380ff1077ac */ /* 0x000e620008000800 */
[----:B------:R-:W1:Y:S01]  /*29660*/  LDCU UR39, c[0x0][0x398] ;  /* 0x00007300ff2777ac */ /* 0x000e620008000800 */
[----:B0-----:R-:W-:Y:S01]  /*29670*/  IMAD.WIDE R8, R6, 0x2, R4 ;  /* 0x0000000206087825 */ /* 0x001fe200078e0204 */
[----:B------:R-:W-:Y:S01]  /*29680*/  ISETP.LT.AND P2, PT, R74, UR50, !P4 ;  /* 0x000000324a007c0c */ /* 0x000fe2000e741270 */
[----:B------:R-:W0:Y:S02]  /*29690*/  LDCU UR36, c[0x0][0x39c] ;  /* 0x00007380ff2477ac */ /* 0x000e240008000800 */
        /* <DEDUP_REMOVED lines=19> */
[----:B------:R-:W3:Y:S01]  /*297d0*/  LDL.S16 R75, [R1+0x394] ;  /* 0x00039400014b7983 */ /* 0x000ee20000100600 */
[----:B------:R-:W0:Y:S01]  /*297e0*/  LDCU UR55, c[0x0][0x398] ;  /* 0x00007300ff3777ac */ /* 0x000e220008000800 */
[----:B------:R-:W0:Y:S01]  /*297f0*/  LDCU UR61, c[0x0][0x398] ;  /* 0x00007300ff3d77ac */ /* 0x000e220008000800 */
[----:B--2---:R-:W-:Y:S02]  /*29800*/  PRMT R67, R69, 0x7610, R67 ;  /* 0x0000761045437816 */ /* 0x004fe40000000043 */
[----:B------:R-:W2:Y:S01]  /*29810*/  LDL.LU.S16 R69, [R1+0x396] ;  /* 0x0003960001457983 */ /* 0x000ea20000300600 */
[----:B------:R-:W-:Y:S01]  /*29820*/  IMAD.WIDE R8, R6, 0x2, R2 ;  /* 0x0000000206087825 */ /* 0x000fe200078e0202 */
[----:B------:R-:W-:Y:S01]  /*29830*/  ISETP.GE.AND P6, PT, R0, UR62, PT ;  /* 0x0000003e00007c0c */ /* 0x000fe2000bfc6270 */
[----:B------:R-:W0:Y:S01]  /*29840*/  LDCU UR62, c[0x0][0x398] ;  /* 0x00007300ff3e77ac */ /* 0x000e220008000800 */
[----:B------:R-:W2:Y:S01]  /*29850*/  LDL.S16 R71, [R1+0x398] ;  /* 0x0003980001477983 */ /* 0x000ea20000100600 */
[----:B------:R-:W-:-:S03]  /*29860*/  VIADD R0, R6, UR30 ;  /* 0x0000001e06007c36 */ /* 0x000fc60008000000 */
[----:B------:R1:W-:Y:S01]  /*29870*/  @P0 STG.E.U16 desc[UR24][R8.64], R7 ;  /* 0x0000000708000986 */ /* 0x0003e2000c101518 */
[----:B------:R-:W-:Y:S01]  /*29880*/  VIADD R10, R66, 0x27 ;  /* 0x00000027420a7836 */ /* 0x000fe20000000000 */
[----:B----4-:R-:W-:Y:S01]  /*29890*/  PRMT R11, R72, 0x7610, R11 ;  /* 0x00007610480b7816 */ /* 0x010fe2000000000b */
[----:B-1----:R-:W-:-:S04]  /*298a0*/  IMAD.WIDE R8, R6, 0x2, R4 ;  /* 0x0000000206087825 */ /* 0x002fc800078e0204 */
[----:B------:R-:W-:Y:S01]  /*298b0*/  IMAD.WIDE R6, R0, 0x2, R2 ;  /* 0x0000000200067825 */ /* 0x000fe200078e0202 */
[----:B------:R-:W-:Y:S01]  /*298c0*/  @P5 STG.E.U16 desc[UR24][R8.64], R67 ;  /* 0x0000004308005986 */ /* 0x000fe2000c101518 */
[----:B------:R-:W-:Y:S01]  /*298d0*/  ISETP.GE.AND P5, PT, R10, UR69, PT ;  /* 0x000000450a007c0c */ /* 0x000fe2000bfa6270 */
[----:B------:R-:W1:Y:S02]  /*298e0*/  LDCU UR69, c[0x0][0x398] ;  /* 0x00007300ff4577ac */ /* 0x000e640008000800 */
[----:B------:R4:W-:Y:S02]  /*298f0*/  @P2 STG.E.U16 desc[UR24][R6.64], R11 ;  /* 0x0000000b06002986 */ /* 0x0009e4000c101518 */
[----:B----4-:R-:W-:Y:S01]  /*29900*/  IMAD.WIDE R10, R0, 0x2, R4 ;  /* 0x00000002000a7825 */ /* 0x010fe200078e0204 */
[----:B---3--:R-:W-:Y:S02]  /*29910*/  PRMT R67, R70, 0x7610, R67 ;  /* 0x0000761046437816 */ /* 0x008fe40000000043 */
[----:B------:R-:W3:Y:S04]  /*29920*/  LDL.LU.S16 R70, [R1+0x39a] ;  /* 0x00039a0001467983 */ /* 0x000ee80000300600 */
[----:B------:R2:W-:Y:S04]  /*29930*/  @P4 STG.E.U16 desc[UR24][R10.64], R67 ;  /* 0x000000430a004986 */ /* 0x0005e8000c101518 */
[----:B------:R-:W4:Y:S01]  /*29940*/  LDL.S16 R72, [R1+0x39c] ;  /* 0x00039c0001487983 */ /* 0x000f220000100600 */
        /* <DEDUP_REMOVED lines=35> */
[----:B----4-:R-:W-:-:S03]  /*29b80*/  PRMT R7, R72, 0x7610, R7 ;  /* 0x0000761048077816 */ /* 0x010fc60000000007 */
        /* <DEDUP_REMOVED lines=646> */
[----:B--2---:R-:W-:Y:S01]  /*2c3f0*/  PRMT R67, R69, 0x7610, R67 ;  /* 0x0000761045437816 */ /* 0x004fe20000000043 */
[----:B------:R-:W-:Y:S01]  /*2c400*/  IMAD.WIDE R8, R6, 0x2, R2 ;  /* 0x0000000206087825 */ /* 0x000fe200078e0202 */
[----:B------:R-:W2:Y:S01]  /*2c410*/  LDL.LU.S16 R69, [R1+0x246] ;  /* 0x0002460001457983 */ /* 0x000ea20000300600 */
[----:B------:R-:W-:Y:S01]  /*2c420*/  ISETP.GE.AND P6, PT, R0, UR48, PT ;  /* 0x0000003000007c0c */ /* 0x000fe2000bfc6270 */
[----:B------:R-:W0:Y:S01]  /*2c430*/  LDCU UR67, c[0x0][0x39c] ;  /* 0x00007380ff4377ac */ /* 0x000e220008000800 */
[----:B------:R-:W-:Y:S01]  /*2c440*/  VIADD R0, R6, UR30 ;  /* 0x0000001e06007c36 */ /* 0x000fe20008000000 */
[----:B------:R1:W-:Y:S01]  /*2c450*/  @P1 STG.E.U16 desc[UR24][R8.64], R7 ;  /* 0x0000000708001986 */ /* 0x0003e2000c101518 */
[----:B------:R-:W-:Y:S01]  /*2c460*/  VIADD R10, R66, 0x53 ;  /* 0x00000053420a7836 */ /* 0x000fe20000000000 */
[----:B------:R-:W-:Y:S01]  /*2c470*/  PRMT R11, R71, 0x7610, R11 ;  /* 0x00007610470b7816 */ /* 0x000fe2000000000b */
[----:B------:R-:W0:Y:S01]  /*2c480*/  LDCU UR48, c[0x0][0x398] ;  /* 0x00007300ff3077ac */ /* 0x000e220008000800 */
[----:B------:R-:W4:Y:S01]  /*2c490*/  LDL.S16 R75, [R1+0x248] ;  /* 0x00024800014b7983 */ /* 0x000f220000100600 */
        /* <DEDUP_REMOVED lines=188> */
[----:B------:R-:W-:Y:S01]  /*2d060*/  VIADD R0, R6, UR30 ;  /* 0x0000001e06007c36 */ /* 0x000fe20008000000 */
[----:B----4-:R-:W-:-:S02]  /*2d070*/  PRMT R11, R71, 0x7610, R11 ;  /* 0x00007610470b7816 */ /* 0x010fc4000000000b */
[----:B------:R4:W-:Y:S01]  /*2d080*/  @P1 STG.E.U16 desc[UR24][R8.64], R7 ;  /* 0x0000000708001986 */ /* 0x0009e2000c101518 */
[----:B------:R-:W-:-:S03]  /*2d090*/  VIADD R10, R66, 0x5f ;  /* 0x0000005f420a7836 */ /* 0x000fc60000000000 */
[----:B------:R-:W2:Y:S01]  /*2d0a0*/  LDL.LU.S16 R71, [R1+0x27a] ;  /* 0x00027a0001477983 */ /* 0x000ea20000300600 */
[----:B----4-:R-:W-:-:S04]  /*2d0b0*/  IMAD.WIDE R8, R6, 0x2, R4 ;  /* 0x0000000206087825 */ /* 0x010fc800078e0204 */
[----:B------:R-:W-:Y:S01]  /*2d0c0*/  IMAD.WIDE R6, R0, 0x2, R2 ;  /* 0x0000000200067825 */ /* 0x000fe200078e0202 */
[----:B------:R-:W-:Y:S01]  /*2d0d0*/  @P5 STG.E.U16 desc[UR24][R8.64], R67 ;  /* 0x0000004308005986 */ /* 0x000fe2000c101518 */
[----:B------:R-:W-:Y:S01]  /*2d0e0*/  ISETP.GE.AND P5, PT, R10, UR56, PT ;  /* 0x000000380a007c0c */ /* 0x000fe2000bfa6270 */
[----:B------:R-:W4:Y:S02]  /*2d0f0*/  LDCU UR56, c[0x0][0x398] ;  /* 0x00007300ff3877ac */ /* 0x000f240008000800 */
[----:B------:R0:W-:Y:S02]  /*2d100*/  @P0 STG.E.U16 desc[UR24][R6.64], R11 ;  /* 0x0000000b06000986 */ /* 0x0001e4000c101518 */
[----:B0-----:R-:W-:Y:S01]  /*2d110*/  IMAD.WIDE R10, R0, 0x2, R4 ;  /* 0x00000002000a7825 */ /* 0x001fe200078e0204 */
[----:B---3--:R-:W-:Y:S02]  /*2d120*/  PRMT R67, R70, 0x7610, R67 ;  /* 0x0000761046437816 */ /* 0x008fe40000000043 */
[----:B------:R-:W3:Y:S04]  /*2d130*/  LDL.S16 R70, [R1+0x27c] ;  /* 0x00027c0001467983 */ /* 0x000ee80000100600 */
[----:B------:R2:W-:Y:S02]  /*2d140*/  @P4 STG.E.U16 desc[UR24][R10.64], R67 ;  /* 0x000000430a004986 */ /* 0x0005e4000c101518 */
[----:B--2---:R-:W-:-:S02]  /*2d150*/  PRMT R67, R69, 0x7610, R67 ;  /* 0x0000761045437816 */ /* 0x004fc40000000043 */
[----:B------:R-:W2:Y:S01]  /*2d160*/  LDL.LU.S16 R69, [R1+0x27e] ;  /* 0x00027e0001457983 */ /* 0x000ea20000300600 */
[----:B------:R-:W-:Y:S01]  /*2d170*/  VIADD R6, R0, UR30 ;  /* 0x0000001e00067c36 */ /* 0x000fe20008000000 */
[----:B------:R-:W-:Y:S02]  /*2d180*/  ISETP.LT.AND P3, PT, R73, UR4, !P3 ;  /* 0x0000000449007c0c */ /* 0x000fe4000df61270 */
[----:B------:R-:W-:Y:S01]  /*2d190*/  PRMT R7, R72, 0x7610, R7 ;  /* 0x0000761048077816 */ /* 0x000fe20000000007 */
[----:B------:R-:W-:Y:S01]  /*2d1a0*/  IMAD.WIDE R8, R6, 0x2, R2 ;  /* 0x0000000206087825 */ /* 0x000fe200078e0202 */
[----:B------:R-:W4:Y:S01]  /*2d1b0*/  LDL.S16 R72, [R1+0x280] ;  /* 0x0002800001487983 */ /* 0x000f220000100600 */
[----:B------:R-:W-:Y:S01]  /*2d1c0*/  ISETP.LT.AND P1, PT, R74, UR36, !P6 ;  /* 0x000000244a007c0c */ /* 0x000fe2000f721270 */
[----:B------:R-:W0:Y:S01]  /*2d1d0*/  LDCU UR36, c[0x0][0x39c] ;  /* 0x00007380ff2477ac */ /* 0x000e220008000800 */
[C---:B------:R-:W-:Y:S01]  /*2d1e0*/  VIADD R0, R66.reuse, 0x60 ;  /* 0x0000006042007836 */ /* 0x040fe20000000000 */
[----:B------:R1:W-:Y:S01]  /*2d1f0*/  @P2 STG.E.U16 desc[UR24][R8.64], R7 ;  /* 0x0000000708002986 */ /* 0x0003e2000c101518 */
[----:B------:R-:W-:Y:S01]  /*2d200*/  PRMT R11, R75, 0x7610, R11 ;  /* 0x000076104b0b7816 */ /* 0x000fe2000000000b */
[----:B------:R-:W-:Y:S01]  /*2d210*/  VIADD R10, R66, 0x61 ;  /* 0x00000061420a7836 */ /* 0x000fe20000000000 */
[----:B------:R-:W-:Y:S01]  /*2d220*/  ISETP.LT.AND P0, PT, R74, UR50, !P5 ;  /* 0x000000324a007c0c */ /* 0x000fe2000ef01270 */
[----:B------:R-:W0:Y:S01]  /*2d230*/  LDCU UR50, c[0x0][0x39c] ;  /* 0x00007380ff3277ac */ /* 0x000e220008000800 */
[----:B------:R-:W-:Y:S01]  /*2d240*/  ISETP.GE.AND P4, PT, R0, UR70, PT ;  /* 0x0000004600007c0c */ /* 0x000fe2000bf86270 */
[C---:B------:R-:W-:Y:S01]  /*2d250*/  VIADD R0, R6.reuse, UR30 ;  /* 0x0000001e06007c36 */ /* 0x040fe20008000000 */
[----:B------:R-:W0:Y:S01]  /*2d260*/  LDCU UR4, c[0x0][0x398] ;  /* 0x00007300ff0477ac */ /* 0x000e220008000800 */
[----:B-1----:R-:W-:Y:S01]  /*2d270*/  IMAD.WIDE R8, R6, 0x2, R4 ;  /* 0x0000000206087825 */ /* 0x002fe200078e0204 */
[C---:B------:R-:W-:Y:S01]  /*2d280*/  ISETP.LT.AND P6, PT, R73.reuse, UR55, !P6 ;  /* 0x0000003749007c0c */ /* 0x040fe2000f7c1270 */
[----:B------:R-:W1:Y:S02]  /*2d290*/  LDCU UR55, c[0x0][0x398] ;  /* 0x00007300ff3777ac */ /* 0x000e640008000800 */
[----:B------:R-:W-:Y:S01]  /*2d2a0*/  IMAD.WIDE R6, R0, 0x2, R2 ;  /* 0x0000000200067825 */ /* 0x000fe200078e0202 */
[----:B------:R0:W-:Y:S01]  /*2d2b0*/  @P3 STG.E.U16 desc[UR24][R8.64], R67 ;  /* 0x0000004308003986 */ /* 0x0001e2000c101518 */
[----:B------:R-:W-:Y:S01]  /*2d2c0*/  ISETP.GE.AND P3, PT, R10, UR62, PT ;  /* 0x0000003e0a007c0c */ /* 0x000fe2000bf66270 */
[----:B------:R-:W1:Y:S02]  /*2d2d0*/  LDCU UR70, c[0x0][0x398] ;  /* 0x00007300ff4677ac */ /* 0x000e640008000800 */
[----:B------:R0:W-:Y:S01]  /*2d2e0*/  @P1 STG.E.U16 desc[UR24][R6.64], R11 ;  /* 0x0000000b06001986 */ /* 0x0001e2000c101518 */
[----:B------:R-:W-:Y:S01]  /*2d2f0*/  ISETP.LT.AND P5, PT, R73, UR61, !P5 ;  /* 0x0000003d49007c0c */ /* 0x000fe2000efa1270 */
[----:B------:R-:W1:Y:S01]  /*2d300*/  LDCU UR61, c[0x0][0x398] ;  /* 0x00007300ff3d77ac */ /* 0x000e620008000800 */
[----:B------:R-:W-:Y:S01]  /*2d310*/  ISETP.LT.AND P2, PT, R74, UR14, !P4 ;  /* 0x0000000e4a007c0c */ /* 0x000fe2000e741270 */
[----:B------:R-:W1:Y:S01]  /*2d320*/  LDCU UR62, c[0x0][0x398] ;  /* 0x00007300ff3e77ac */ /* 0x000e620008000800 */
[----:B0-----:R-:W-:-:S02]  /*2d330*/  PRMT R67, R71, 0x7610, R67 ;  /* 0x0000761047437816 */ /* 0x001fc40000000043 */
[----:B------:R-:W4:Y:S01]  /*2d340*/  LDL.LU.S16 R71, [R1+0x282] ;  /* 0x0002820001477983 */ /* 0x000f220000300600 */
[----:B------:R-:W-:Y:S01]  /*2d350*/  IMAD.WIDE R10, R0, 0x2, R4 ;  /* 0x00000002000a7825 */ /* 0x000fe200078e0204 */
[----:B---3--:R-:W-:Y:S02]  /*2d360*/  PRMT R7, R70, 0x7610, R7 ;  /* 0x0000761046077816 */ /* 0x008fe40000000007 */
[----:B------:R-:W3:Y:S01]  /*2d370*/  LDL.S16 R76, [R1+0x284] ;  /* 0x00028400014c7983 */ /* 0x000ee20000100600 */
[----:B------:R-:W-:Y:S01]  /*2d380*/  VIADD R6, R0, UR30 ;  /* 0x0000001e00067c36 */ /* 0x000fe20008000000 */
[----:B------:R-:W-:Y:S01]  /*2d390*/  ISETP.LT.AND P1, PT, R74, UR54, !P3 ;  /* 0x000000364a007c0c */ /* 0x000fe2000df21270 */
[----:B------:R-:W0:Y:S01]  /*2d3a0*/  LDCU UR14, c[0x0][0x39c] ;  /* 0x00007380ff0e77ac */ /* 0x000e220008000800 */
[----:B------:R-:W3:Y:S04]  /*2d3b0*/  LDL.LU.S16 R70, [R1+0x286] ;  /* 0x0002860001467983 */ /* 0x000ee80000300600 */
[----:B------:R2:W-:Y:S01]  /*2d3c0*/  @P6 STG.E.U16 desc[UR24][R10.64], R67 ;  /* 0x000000430a006986 */ /* 0x0005e2000c101518 */
[----:B------:R-:W-:Y:S01]  /*2d3d0*/  VIADD R0, R66, 0x62 ;  /* 0x0000006242007836 */ /* 0x000fe20000000000 */
[C---:B------:R-:W-:Y:S01]  /*2d3e0*/  ISETP.LT.AND P4, PT, R73.reuse, UR6, !P4 ;  /* 0x0000000649007c0c */ /* 0x040fe2000e781270 */
[----:B------:R-:W-:Y:S01]  /*2d3f0*/  IMAD.WIDE R8, R6, 0x2, R2 ;  /* 0x0000000206087825 */ /* 0x000fe200078e0202 */
[----:B------:R-:W3:Y:S01]  /*2d400*/  LDL.S16 R75, [R1+0x288] ;  /* 0x00028800014b7983 */ /* 0x000ee20000100600 */
[----:B------:R-:W-:Y:S01]  /*2d410*/  ISETP.LT.AND P3, PT, R73, UR28, !P3 ;  /* 0x0000001c49007c0c */ /* 0x000fe2000df61270 */
[----:B------:R-:W0:Y:S01]  /*2d420*/  LDCU UR54, c[0x0][0x39c] ;  /* 0x00007380ff3677ac */ /* 0x000e220008000800 */
[----:B--2---:R-:W-:-:S02]  /*2d430*/  PRMT R67, R69, 0x7610, R67 ;  /* 0x0000761045437816 */ /* 0x004fc40000000043 */
[----:B------:R-:W-:Y:S01]  /*2d440*/  ISETP.GE.AND P6, PT, R0, UR69, PT ;  /* 0x0000004500007c0c */ /* 0x000fe2000bfc6270 */
[----:B------:R-:W2:Y:S01]  /*2d450*/  LDL.LU.S16 R69, [R1+0x28a] ;  /* 0x00028a0001457983 */ /* 0x000ea20000300600 */
[----:B------:R-:W-:Y:S01]  /*2d460*/  VIADD R0, R6, UR30 ;  /* 0x0000001e06007c36 */ /* 0x000fe20008000000 */
[----:B------:R-:W0:Y:S01]  /*2d470*/  LDCU UR6, c[0x0][0x398] ;  /* 0x00007300ff0677ac */ /* 0x000e220008000800 */
[----:B----4-:R-:W-:Y:S01]  /*2d480*/  PRMT R11, R72, 0x7610, R11 ;  /* 0x00007610480b7816 */ /* 0x010fe2000000000b */
[----:B------:R4:W-:Y:S01]  /*2d490*/  @P0 STG.E.U16 desc[UR24][R8.64], R7 ;  /* 0x0000000708000986 */ /* 0x0009e2000c101518 */
[----:B------:R-:W-:Y:S01]  /*2d4a0*/  VIADD R10, R66, 0x63 ;  /* 0x00000063420a7836 */ /* 0x000fe20000000000 */
[----:B------:R-:W0:Y:S02]  /*2d4b0*/  LDCU UR28, c[0x0][0x398] ;  /* 0x00007300ff1c77ac */ /* 0x000e240008000800 */
[----:B------:R-:W2:Y:S01]  /*2d4c0*/  LDL.S16 R72, [R1+0x28c] ;  /* 0x00028c0001487983 */ /* 0x000ea20000100600 */
[----:B------:R-:W0:Y:S01]  /*2d4d0*/  LDCU UR69, c[0x0][0x398] ;  /* 0x00007300ff4577ac */ /* 0x000e220008000800 */
[----:B----4-:R-:W-:-:S04]  /*2d4e0*/  IMAD.WIDE R8, R6, 0x2, R4 ;  /* 0x0000000206087825 */ /* 0x010fc800078e0204 */
[----:B------:R-:W-:Y:S01]  /*2d4f0*/  IMAD.WIDE R6, R0, 0x2, R2 ;  /* 0x0000000200067825 */ /* 0x000fe200078e0202 */
[----:B------:R-:W-:Y:S01]  /*2d500*/  @P5 STG.E.U16 desc[UR24][R8.64], R67 ;  /* 0x0000004308005986 */ /* 0x000fe2000c101518 */
[----:B------:R-:W-:Y:S01]  /*2d510*/  ISETP.GE.AND P5, PT, R10, UR44, PT ;  /* 0x0000002c0a007c0c */ /* 0x000fe2000bfa6270 */
[----:B------:R-:W4:Y:S02]  /*2d520*/  LDCU UR44, c[0x0][0x398] ;  /* 0x00007300ff2c77ac */ /* 0x000f240008000800 */
[----:B------:R0:W-:Y:S02]  /*2d530*/  @P2 STG.E.U16 desc[UR24][R6.64], R11 ;  /* 0x0000000b06002986 */ /* 0x0001e4000c101518 */
[C---:B0-----:R-:W-:Y:S01]  /*2d540*/  VIADD R6, R0.reuse, UR30 ;  /* 0x0000001e00067c36 */ /* 0x041fe20008000000 */
[----:B------:R-:W-:Y:S01]  /*2d550*/  PRMT R67, R71, 0x7610, R67 ;  /* 0x0000761047437816 */ /* 0x000fe20000000043 */
[----:B------:R-:W-:Y:S01]  /*2d560*/  IMAD.WIDE R10, R0, 0x2, R4 ;  /* 0x00000002000a7825 */ /* 0x000fe200078e0204 */
[----:B------:R-:W4:Y:S03]  /*2d570*/  LDL.LU.S16 R71, [R1+0x28e] ;  /* 0x00028e0001477983 */ /* 0x000f260000300600 */
[----:B------:R-:W-:Y:S01]  /*2d580*/  IMAD.WIDE R8, R6, 0x2, R2 ;  /* 0x0000000206087825 */ /* 0x000fe200078e0202 */
[----:B------:R-:W-:Y:S01]  /*2d590*/  @P4 STG.E.U16 desc[UR24][R10.64], R67 ;  /* 0x000000430a004986 */ /* 0x000fe2000c101518 */
[----:B---3--:R-:W-:-:S02]  /*2d5a0*/  PRMT R0, R76, 0x7610, R0 ;  /* 0x000076104c007816 */ /* 0x008fc40000000000 */
[----:B------:R-:W-:-:S03]  /*2d5b0*/  PRMT R68, R70, 0x7610, R68 ;  /* 0x0000761046447816 */ /* 0x000fc60000000044 */
[----:B------:R0:W-:Y:S04]  /*2d5c0*/  @P1 STG.E.U16 desc[UR24][R8.64], R0 ;  /* 0x0000000008001986 */ /* 0x0001e8000c101518 */
[----:B------:R-:W3:Y:S01]  /*2d5d0*/  LDL.S16 R70, [R1+0x290] ;  /* 0x0002900001467983 */ /* 0x000ee20000100600 */
[----:B0-----:R-:W-:-:S05]  /*2d5e0*/  IMAD.WIDE R8, R6, 0x2, R4 ;  /* 0x0000000206087825 */ /* 0x001fca00078e0204 */
[----:B------:R2:W-:Y:S02]  /*2d5f0*/  @P3 STG.E.U16 desc[UR24][R8.64], R68 ;  /* 0x0000004408003986 */ /* 0x0005e4000c101518 */
[----:B--2---:R-:W-:Y:S02]  /*2d600*/  PRMT R68, R69, 0x7610, R68 ;  /* 0x0000761045447816 */ /* 0x004fe40000000044 */
[----:B------:R-:W2:Y:S01]  /*2d610*/  LDL.LU.S16 R69, [R1+0x292] ;  /* 0x0002920001457983 */ /* 0x000ea20000300600 */
[----:B------:R-:W-:Y:S01]  /*2d620*/  ISETP.LT.AND P0, PT, R74, UR60, !P6 ;  /* 0x0000003c4a007c0c */ /* 0x000fe2000f701270 */
[----:B------:R-:W-:Y:S02]  /*2d630*/  VIADD R7, R66, 0x64 ;  /* 0x0000006442077836 */ /* 0x000fe40000000000 */
[----:B------:R-:W-:Y:S01]  /*2d640*/  VIADD R0, R6, UR30 ;  /* 0x0000001e06007c36 */ /* 0x000fe20008000000 */
[----:B------:R-:W-:Y:S01]  /*2d650*/  PRMT R67, R75, 0x7610, R67 ;  /* 0x000076104b437816 */ /* 0x000fe20000000043 */
[----:B------:R-:W-:Y:S01]  /*2d660*/  VIADD R10, R66, 0x65 ;  /* 0x00000065420a7836 */ /* 0x000fe20000000000 */
[----:B------:R-:W-:Y:S01]  /*2d670*/  ISETP.GE.AND P4, PT, R7, UR68, PT ;  /* 0x0000004407007c0c */ /* 0x000fe2000bf86270 */
[----:B------:R-:W-:Y:S01]  /*2d680*/  IMAD.WIDE R6, R0, 0x2, R2 ;  /* 0x0000000200067825 */ /* 0x000fe200078e0202 */
[C---:B------:R-:W-:Y:S01]  /*2d690*/  ISETP.LT.AND P6, PT, R73.reuse, UR47, !P6 ;  /* 0x0000002f49007c0c */ /* 0x040fe2000f7c1270 */
[----:B------:R-:W2:Y:S01]  /*2d6a0*/  LDL.S16 R76, [R1+0x294] ;  /* 0x00029400014c7983 */ /* 0x000ea20000100600 */
[----:B------:R-:W-:Y:S01]  /*2d6b0*/  ISETP.LT.AND P2, PT, R74, UR38, !P5 ;  /* 0x000000264a007c0c */ /* 0x000fe2000ef41270 */
[----:B------:R-:W-:Y:S01]  /*2d6c0*/  VIADD R11, R66, 0x66 ;  /* 0x00000066420b7836 */ /* 0x000fe20000000000 */
[----:B------:R-:W-:Y:S01]  /*2d6d0*/  ISETP.GE.AND P1, PT, R10, UR67, PT ;  /* 0x000000430a007c0c */ /* 0x000fe2000bf26270 */
[----:B------:R0:W-:Y:S01]  /*2d6e0*/  @P0 STG.E.U16 desc[UR24][R6.64], R67 ;  /* 0x0000004306000986 */ /* 0x0001e2000c101518 */
[----:B------:R-:W-:Y:S01]  /*2d6f0*/  ISETP.LT.AND P5, PT, R73, UR18, !P5 ;  /* 0x0000001249007c0c */ /* 0x000fe2000efa1270 */
[----:B------:R-:W1:Y:S01]  /*2d700*/  LDCU UR60, c[0x0][0x39c] ;  /* 0x00007380ff3c77ac */ /* 0x000e620008000800 */
[----:B------:R-:W-:Y:S01]  /*2d710*/  ISETP.GE.AND P3, PT, R11, UR22, PT ;  /* 0x000000160b007c0c */ /* 0x000fe2000bf66270 */
[----:B------:R-:W-:Y:S01]  /*2d720*/  IMAD.WIDE R10, R0, 0x2, R4 ;  /* 0x00000002000a7825 */ /* 0x000fe200078e0204 */
[----:B------:R-:W1:Y:S01]  /*2d730*/  LDCU UR38, c[0x0][0x39c] ;  /* 0x00007380ff2677ac */ /* 0x000e620008000800 */
[----:B------:R-:W1:Y:S01]  /*2d740*/  LDCU UR67, c[0x0][0x39c] ;  /* 0x00007380ff4377ac */ /* 0x000e620008000800 */
[----:B0-----:R-:W-:Y:S01]  /*2d750*/  PRMT R67, R72, 0x7610, R67 ;  /* 0x0000761048437816 */ /* 0x001fe20000000043 */
[----:B------:R-:W-:Y:S01]  /*2d760*/  VIADD R6, R0, UR30 ;  /* 0x0000001e00067c36 */ /* 0x000fe20008000000 */
[----:B------:R-:W2:Y:S01]  /*2d770*/  LDL.LU.S16 R72, [R1+0x296] ;  /* 0x0002960001487983 */ /* 0x000ea20000300600 */
[----:B------:R-:W-:Y:S01]  /*2d780*/  VIADD R7, R66, 0x67 ;  /* 0x0000006742077836 */ /* 0x000fe20000000000 */
[----:B------:R-:W0:Y:S01]  /*2d790*/  LDCU UR47, c[0x0][0x398] ;  /* 0x00007300ff2f77ac */ /* 0x000e220008000800 */
[----:B------:R-:W-:Y:S01]  /*2d7a0*/  IMAD.WIDE R8, R6, 0x2, R2 ;  /* 0x0000000206087825 */ /* 0x000fe200078e0202 */
[----:B------:R4:W-:Y:S01]  /*2d7b0*/  @P6 STG.E.U16 desc[UR24][R10.64], R68 ;  /* 0x000000440a006986 */ /* 0x0009e2000c101518 */
[----:B------:R-:W0:Y:S02]  /*2d7c0*/  LDCU UR18, c[0x0][0x398] ;  /* 0x00007300ff1277ac */ /* 0x000e240008000800 */
[----:B------:R-:W-:Y:S01]  /*2d7d0*/  VIADD R0, R66, 0x68 ;  /* 0x0000006842007836 */ /* 0x000fe20000000000 */
[----:B------:R1:W-:Y:S01]  /*2d7e0*/  @P2 STG.E.U16 desc[UR24][R8.64], R67 ;  /* 0x0000004308002986 */ /* 0x0003e2000c101518 */
[----:B------:R-:W-:Y:S01]  /*2d7f0*/  ISETP.LT.AND P2, PT, R74, UR34, !P4 ;  /* 0x000000224a007c0c */ /* 0x000fe2000e741270 */
[----:B------:R-:W0:Y:S02]  /*2d800*/  LDCU UR34, c[0x0][0x39c] ;  /* 0x00007380ff2277ac */ /* 0x000e240008000800 */
[----:B------:R-:W2:Y:S01]  /*2d810*/  LDL.S16 R75, [R1+0x298] ;  /* 0x00029800014b7983 */ /* 0x000ea20000100600 */
[----:B------:R-:W0:Y:S01]  /*2d820*/  LDCU UR68, c[0x0][0x398] ;  /* 0x00007300ff4477ac */ /* 0x000e220008000800 */
[----:B----4-:R-:W-:-:S02]  /*2d830*/  PRMT R11, R71, 0x7610, R11 ;  /* 0x00007610470b7816 */ /* 0x010fc4000000000b */
[----:B------:R-:W4:Y:S01]  /*2d840*/  LDL.LU.S16 R71, [R1+0x29a] ;  /* 0x00029a0001477983 */ /* 0x000f220000300600 */
[----:B------:R-:W-:Y:S01]  /*2d850*/  ISETP.GE.AND P6, PT, R0, UR53, PT ;  /* 0x0000003500007c0c */ /* 0x000fe2000bfc6270 */
[C---:B------:R-:W-:Y:S01]  /*2d860*/  VIADD R0, R6.reuse, UR30 ;  /* 0x0000001e06007c36 */ /* 0x040fe20008000000 */
[----:B------:R-:W-:Y:S01]  /*2d870*/  ISETP.GE.AND P0, PT, R7, UR66, PT ;  /* 0x0000004207007c0c */ /* 0x000fe2000bf06270 */
[----:B-1----:R-:W-:Y:S01]  /*2d880*/  IMAD.WIDE R8, R6, 0x2, R4 ;  /* 0x0000000206087825 */ /* 0x002fe200078e0204 */
[----:B------:R-:W1:Y:S03]  /*2d890*/  LDCU UR22, c[0x0][0x398] ;  /* 0x00007300ff1677ac */ /* 0x000e660008000800 */
[----:B------:R-:W-:Y:S01]  /*2d8a0*/  IMAD.WIDE R6, R0, 0x2, R2 ;  /* 0x0000000200067825 */ /* 0x000fe200078e0202 */
[----:B------:R0:W-:Y:S01]  /*2d8b0*/  @P5 STG.E.U16 desc[UR24][R8.64], R11 ;  /* 0x0000000b08005986 */ /* 0x0001e2000c101518 */
[----:B---3--:R-:W-:Y:S01]  /*2d8c0*/  PRMT R10, R70, 0x7610, R10 ;  /* 0x00007610460a7816 */ /* 0x008fe2000000000a */
[----:B------:R-:W3:Y:S02]  /*2d8d0*/  LDCU UR66, c[0x0][0x398] ;  /* 0x00007300ff4277ac */ /* 0x000ee40008000800 */
[----:B------:R-:W3:Y:S01]  /*2d8e0*/  LDL.S16 R70, [R1+0x29c] ;  /* 0x00029c0001467983 */ /* 0x000ee20000100600 */
[----:B------:R-:W-:-:S02]  /*2d8f0*/  ISETP.LT.AND P4, PT, R73, UR75, !P4 ;  /* 0x0000004b49007c0c */ /* 0x000fc4000e781270 */
[----:B------:R-:W-:Y:S01]  /*2d900*/  ISETP.LT.AND P5, PT, R74, UR43, !P1 ;  /* 0x0000002b4a007c0c */ /* 0x000fe2000cfa1270 */
[----:B------:R2:W-:Y:S01]  /*2d910*/  @P2 STG.E.U16 desc[UR24][R6.64], R10 ;  /* 0x0000000a06002986 */ /* 0x0005e2000c101518 */
[----:B0-----:R-:W-:Y:S01]  /*2d920*/  VIADD R8, R66, 0x69 ;  /* 0x0000006942087836 */ /* 0x001fe20000000000 */
[----:B------:R-:W0:Y:S01]  /*2d930*/  LDCU UR53, c[0x0][0x398] ;  /* 0x00007300ff3577ac */ /* 0x000e220008000800 */
[----:B------:R-:W0:Y:S01]  /*2d940*/  LDCU UR75, c[0x0][0x39c] ;  /* 0x00007380ff4b77ac */ /* 0x000e220008000800 */
[----:B------:R-:W0:Y:S01]  /*2d950*/  LDCU UR43, c[0x0][0x398] ;  /* 0x00007300ff2b77ac */ /* 0x000e220008000800 */
[----:B--2---:R-:W-:Y:S02]  /*2d960*/  PRMT R7, R69, 0x7610, R7 ;  /* 0x0000761045077816 */ /* 0x004fe40000000007 */
[----:B------:R-:W2:Y:S01]  /*2d970*/  LDL.LU.S16 R69, [R1+0x29e] ;  /* 0x00029e0001457983 */ /* 0x000ea20000300600 */
[C---:B------:R-:W-:Y:S01]  /*2d980*/  VIADD R6, R0.reuse, UR30 ;  /* 0x0000001e00067c36 */ /* 0x040fe20008000000 */
[C---:B------:R-:W-:Y:S01]  /*2d990*/  ISETP.LT.AND P1, PT, R73.reuse, UR48, !P1 ;  /* 0x0000003049007c0c */ /* 0x040fe2000cf21270 */
[----:B------:R-:W-:Y:S01]  /*2d9a0*/  IMAD.WIDE R10, R0, 0x2, R4 ;  /* 0x00000002000a7825 */ /* 0x000fe200078e0204 */
[----:B------:R-:W-:Y:S01]  /*2d9b0*/  ISETP.GE.AND P2, PT, R8, UR20, PT ;  /* 0x0000001408007c0c */ /* 0x000fe2000bf46270 */
[----:B------:R-:W0:Y:S02]  /*2d9c0*/  LDCU UR20, c[0x0][0x39c] ;  /* 0x00007380ff1477ac */ /* 0x000e240008000800 */
[----:B------:R-:W-:Y:S01]  /*2d9d0*/  IMAD.WIDE R8, R6, 0x2, R2 ;  /* 0x0000000206087825 */ /* 0x000fe200078e0202 */
[----:B------:R-:W-:Y:S01]  /*2d9e0*/  PRMT R0, R76, 0x7610, R0 ;  /* 0x000076104c007816 */ /* 0x000fe20000000000 */
[----:B------:R-:W-:Y:S01]  /*2d9f0*/  @P4 STG.E.U16 desc[UR24][R10.64], R7 ;  /* 0x000000070a004986 */ /* 0x000fe2000c101518 */
[----:B------:R-:W-:Y:S01]  /*2da00*/  ISETP.LT.AND P4, PT, R74, UR33, !P3 ;  /* 0x000000214a007c0c */ /* 0x000fe2000df81270 */
[----:B------:R-:W0:Y:S02]  /*2da10*/  LDCU UR48, c[0x0][0x398] ;  /* 0x00007300ff3077ac */ /* 0x000e240008000800 */
[----:B------:R0:W-:Y:S01]  /*2da20*/  @P5 STG.E.U16 desc[UR24][R8.64], R0 ;  /* 0x0000000008005986 */ /* 0x0001e2000c101518 */
[----:B------:R-:W-:Y:S01]  /*2da30*/  ISETP.LT.AND P3, PT, R73, UR52, !P3 ;  /* 0x0000003449007c0c */ /* 0x000fe2000df61270 */
[----:B------:R-:W1:Y:S01]  /*2da40*/  LDCU UR33, c[0x0][0x398] ;  /* 0x00007300ff2177ac */ /* 0x000e620008000800 */
[----:B------:R-:W1:Y:S01]  /*2da50*/  LDCU UR52, c[0x0][0x398] ;  /* 0x00007300ff3477ac */ /* 0x000e620008000800 */
[----:B------:R-:W-:-:S02]  /*2da60*/  PRMT R67, R72, 0x7610, R67 ;  /* 0x0000761048437816 */ /* 0x000fc40000000043 */
[----:B------:R-:W2:Y:S01]  /*2da70*/  LDL.S16 R72, [R1+0x2a0] ;  /* 0x0002a00001487983 */ /* 0x000ea20000100600 */
[----:B0-----:R-:W-:-:S04]  /*2da80*/  IMAD.WIDE R8, R6, 0x2, R4 ;  /* 0x0000000206087825 */ /* 0x001fc800078e0204 */
[----:B------:R-:W-:Y:S01]  /*2da90*/  VIADD R0, R6, UR30 ;  /* 0x0000001e06007c36 */ /* 0x000fe20008000000 */
[----:B------:R4:W-:Y:S01]  /*2daa0*/  @P1 STG.E.U16 desc[UR24][R8.64], R67 ;  /* 0x0000004308001986 */ /* 0x0009e2000c101518 */
[----:B------:R-:W-:Y:S02]  /*2dab0*/  VIADD R10, R66, 0x6a ;  /* 0x0000006a420a7836 */ /* 0x000fe40000000000 */
[----:B------:R-:W-:Y:S01]  /*2dac0*/  IMAD.WIDE R6, R0, 0x2, R2 ;  /* 0x0000000200067825 */ /* 0x000fe200078e0202 */
[----:B------:R-:W-:Y:S02]  /*2dad0*/  PRMT R11, R75, 0x7610, R11 ;  /* 0x000076104b0b7816 */ /* 0x000fe4000000000b */
[----:B------:R-:W-:Y:S01]  /*2dae0*/  ISETP.GE.AND P5, PT, R10, UR65, PT ;  /* 0x000000410a007c0c */ /* 0x000fe2000bfa6270 */
[----:B------:R-:W0:Y:S01]  /*2daf0*/  LDCU UR65, c[0x0][0x39c] ;  /* 0x00007380ff4177ac */ /* 0x000e220008000800 */
[----:B----4-:R-:W-:Y:S02]  /*2db00*/  PRMT R67, R71, 0x7610, R67 ;  /* 0x0000761047437816 */ /* 0x010fe40000000043 */
[----:B------:R-:W4:Y:S04]  /*2db10*/  LDL.LU.S16 R71, [R1+0x2a2] ;  /* 0x0002a20001477983 */ /* 0x000f280000300600 */
[----:B------:R0:W-:Y:S04]  /*2db20*/  @P4 STG.E.U16 desc[UR24][R6.64], R11 ;  /* 0x0000000b06004986 */ /* 0x0001e8000c101518 */
[----:B------:R-:W4:Y:S01]  /*2db30*/  LDL.S16 R76, [R1+0x2a4] ;  /* 0x0002a400014c7983 */ /* 0x000f220000100600 */
[----:B0-----:R-:W-:-:S02]  /*2db40*/  VIADD R6, R0, UR30 ;  /* 0x0000001e00067c36 */ /* 0x001fc40008000000 */
[----:B------:R-:W-:-:S05]  /*2db50*/  IMAD.WIDE R10, R0, 0x2, R4 ;  /* 0x00000002000a7825 */ /* 0x000fca00078e0204 */
[----:B------:R2:W-:Y:S01]  /*2db60*/  @P3 STG.E.U16 desc[UR24][R10.64], R67 ;  /* 0x000000430a003986 */ /* 0x0005e2000c101518 */
[----:B---3--:R-:W-:-:S03]  /*2db70*/  PRMT R0, R70, 0x7610, R0 ;  /* 0x0000761046007816 */ /* 0x008fc60000000000 */
[----:B------:R-:W3:Y:S04]  /*2db80*/  LDL.LU.S16 R70, [R1+0x2a6] ;  /* 0x0002a60001467983 */ /* 0x000ee80000300600 */
[----:B------:R-:W3:Y:S01]  /*2db90*/  LDL.S16 R75, [R1+0x2a8] ;  /* 0x0002a800014b7983 */ /* 0x000ee20000100600 */
[----:B--2---:R-:W-:-:S03]  /*2dba0*/  PRMT R67, R69, 0x7610, R67 ;  /* 0x0000761045437816 */ /* 0x004fc60000000043 */
[----:B------:R-:W2:Y:S01]  /*2dbb0*/  LDL.LU.S16 R69, [R1+0x2aa] ;  /* 0x0002aa0001457983 */ /* 0x000ea20000300600 */
[----:B------:R-:W-:Y:S01]  /*2dbc0*/  ISETP.LT.AND P4, PT, R74, UR77, !P0 ;  /* 0x0000004d4a007c0c */ /* 0x000fe2000c781270 */
[----:B------:R-:W-:Y:S01]  /*2dbd0*/  IMAD.WIDE R8, R6, 0x2, R2 ;  /* 0x0000000206087825 */ /* 0x000fe200078e0202 */
[----:B------:R-:W-:Y:S02]  /*2dbe0*/  ISETP.LT.AND P0, PT, R73, UR76, !P0 ;  /* 0x0000004c49007c0c */ /* 0x000fe4000c701270 */
[----:B------:R-:W-:Y:S01]  /*2dbf0*/  ISETP.LT.AND P3, PT, R74, UR32, !P6 ;  /* 0x000000204a007c0c */ /* 0x000fe2000f761270 */
[----:B------:R-:W-:-:S08]  /*2dc00*/  VIADD R7, R66, 0x6b ;  /* 0x0000006b42077836 */ /* 0x000fd00000000000 */
[----:B------:R0:W-:Y:S01]  /*2dc10*/  @P4 STG.E.U16 desc[UR24][R8.64], R0 ;  /* 0x0000000008004986 */ /* 0x0001e2000c101518 */
[----:B------:R-:W-:Y:S01]  /*2dc20*/  ISETP.GE.AND P1, PT, R7, UR10, PT ;  /* 0x0000000a07007c0c */ /* 0x000fe2000bf26270 */
[----:B------:R-:W-:Y:S01]  /*2dc30*/  VIADD R10, R66, 0x6c ;  /* 0x0000006c420a7836 */ /* 0x000fe20000000000 */
[----:B------:R-:W-:Y:S01]  /*2dc40*/  ISETP.LT.AND P6, PT, R73, UR35, !P6 ;  /* 0x0000002349007c0c */ /* 0x000fe2000f7c1270 */
[----:B------:R-:W1:Y:S01]  /*2dc50*/  LDCU UR35, c[0x0][0x39c] ;  /* 0x00007380ff2377ac */ /* 0x000e620008000800 */
[----:B------:R-:W1:Y:S01]  /*2dc60*/  LDCU UR32, c[0x0][0x398] ;  /* 0x00007300ff2077ac */ /* 0x000e620008000800 */
[----:B0-----:R-:W-:Y:S01]  /*2dc70*/  VIADD R0, R6, UR30 ;  /* 0x0000001e06007c36 */ /* 0x001fe20008000000 */
[----:B------:R-:W-:Y:S01]  /*2dc80*/  PRMT R11, R72, 0x7610, R11 ;  /* 0x00007610480b7816 */ /* 0x000fe2000000000b */
[----:B------:R-:W-:Y:S01]  /*2dc90*/  IMAD.WIDE R8, R6, 0x2, R4 ;  /* 0x0000000206087825 */ /* 0x000fe200078e0204 */
[----:B------:R-:W2:Y:S01]  /*2dca0*/  LDL.S16 R72, [R1+0x2ac] ;  /* 0x0002ac0001487983 */ /* 0x000ea20000100600 */
[----:B------:R-:W0:Y:S02]  /*2dcb0*/  LDCU UR10, c[0x0][0x398] ;  /* 0x00007300ff0a77ac */ /* 0x000e240008000800 */
[----:B------:R-:W-:Y:S01]  /*2dcc0*/  IMAD.WIDE R6, R0, 0x2, R2 ;  /* 0x0000000200067825 */ /* 0x000fe200078e0202 */
[----:B------:R4:W-:Y:S04]  /*2dcd0*/  @P0 STG.E.U16 desc[UR24][R8.64], R67 ;  /* 0x0000004308000986 */ /* 0x0009e8000c101518 */
[----:B------:R0:W-:Y:S01]  /*2dce0*/  @P3 STG.E.U16 desc[UR24][R6.64], R11 ;  /* 0x0000000b06003986 */ /* 0x0001e2000c101518 */
[----:B------:R-:W-:Y:S01]  /*2dcf0*/  ISETP.LT.AND P3, PT, R74, UR51, !P2 ;  /* 0x000000334a007c0c */ /* 0x000fe2000d761270 */
[----:B------:R-:W1:Y:S01]  /*2dd00*/  LDCU UR51, c[0x0][0x398] ;  /* 0x00007300ff3377ac */ /* 0x000e620008000800 */
[----:B------:R-:W-:-:S02]  /*2dd10*/  ISETP.GE.AND P4, PT, R10, UR57, PT ;  /* 0x000000390a007c0c */ /* 0x000fc4000bf86270 */
[----:B------:R-:W-:Y:S01]  /*2dd20*/  ISETP.LT.AND P2, PT, R73, UR59, !P2 ;  /* 0x0000003b49007c0c */ /* 0x000fe2000d741270 */
[----:B------:R-:W1:Y:S01]  /*2dd30*/  LDCU UR57, c[0x0][0x398] ;  /* 0x00007300ff3977ac */ /* 0x000e620008000800 */
[----:B----4-:R-:W-:Y:S01]  /*2dd40*/  PRMT R67, R71, 0x7610, R67 ;  /* 0x0000761047437816 */ /* 0x010fe20000000043 */
[----:B------:R-:W4:Y:S01]  /*2dd50*/  LDCU UR59, c[0x0][0x398] ;  /* 0x00007300ff3b77ac */ /* 0x000f220008000800 */
[----:B------:R-:W4:Y:S01]  /*2dd60*/  LDL.LU.S16 R71, [R1+0x2ae] ;  /* 0x0002ae0001477983 */ /* 0x000f220000300600 */
[C---:B0-----:R-:W-:Y:S02]  /*2dd70*/  VIADD R6, R0.reuse, UR30 ;  /* 0x0000001e00067c36 */ /* 0x041fe40008000000 */
[----:B------:R-:W-:Y:S01]  /*2dd80*/  IMAD.WIDE R10, R0, 0x2, R4 ;  /* 0x00000002000a7825 */ /* 0x000fe200078e0204 */
[----:B------:R-:W-:-:S03]  /*2dd90*/  PRMT R0, R76, 0x7610, R0 ;  /* 0x000076104c007816 */ /* 0x000fc60000000000 */
[C---:B------:R-:W-:Y:S01]  /*2dda0*/  IMAD.WIDE R8, R6.reuse, 0x2, R2 ;  /* 0x0000000206087825 */ /* 0x040fe200078e0202 */
[----:B------:R-:W-:Y:S04]  /*2ddb0*/  @P6 STG.E.U16 desc[UR24][R10.64], R67 ;  /* 0x000000430a006986 */ /* 0x000fe8000c101518 */
[----:B------:R0:W-:Y:S02]  /*2ddc0*/  @P3 STG.E.U16 desc[UR24][R8.64], R0 ;  /* 0x0000000008003986 */ /* 0x0001e4000c101518 */
[----:B0-----:R-:W-:Y:S01]  /*2ddd0*/  IMAD.WIDE R8, R6, 0x2, R4 ;  /* 0x0000000206087825 */ /* 0x001fe200078e0204 */
[----:B---3--:R-:W-:Y:S02]  /*2dde0*/  PRMT R67, R70, 0x7610, R67 ;  /* 0x0000761046437816 */ /* 0x008fe40000000043 */
[----:B------:R-:W3:Y:S04]  /*2ddf0*/  LDL.S16 R70, [R1+0x2b0] ;  /* 0x0002b00001467983 */ /* 0x000ee80000100600 */
[----:B------:R2:W-:Y:S02]  /*2de00*/  @P2 STG.E.U16 desc[UR24][R8.64], R67 ;  /* 0x0000004308002986 */ /* 0x0005e4000c101518 */
[----:B--2---:R-:W-:-:S02]  /*2de10*/  PRMT R67, R69, 0x7610, R67 ;  /* 0x0000761045437816 */ /* 0x004fc40000000043 */
[----:B------:R-:W2:Y:S01]  /*2de20*/  LDL.LU.S16 R69, [R1+0x2b2] ;  /* 0x0002b20001457983 */ /* 0x000ea20000300600 */
[----:B------:R-:W-:Y:S01]  /*2de30*/  ISETP.LT.AND P6, PT, R74, UR12, !P5 ;  /* 0x0000000c4a007c0c */ /* 0x000fe2000efc1270 */
[----:B------:R-:W-:Y:S01]  /*2de40*/  VIADD R7, R66, 0x6d ;  /* 0x0000006d42077836 */ /* 0x000fe20000000000 */
[----:B------:R-:W-:Y:S01]  /*2de50*/  PRMT R11, R75, 0x7610, R11 ;  /* 0x000076104b0b7816 */ /* 0x000fe2000000000b */
[----:B------:R-:W-:Y:S01]  /*2de60*/  VIADD R0, R6, UR30 ;  /* 0x0000001e06007c36 */ /* 0x000fe20008000000 */
[----:B------:R-:W2:Y:S01]  /*2de70*/  LDL.S16 R76, [R1+0x2b4] ;  /* 0x0002b400014c7983 */ /* 0x000ea20000100600 */
[----:B------:R-:W-:Y:S01]  /*2de80*/  VIADD R10, R66, 0x6e ;  /* 0x0000006e420a7836 */ /* 0x000fe20000000000 */
[----:B------:R-:W-:Y:S01]  /*2de90*/  ISETP.GE.AND P0, PT, R7, UR64, PT ;  /* 0x0000004007007c0c */ /* 0x000fe2000bf06270 */
[----:B------:R-:W-:Y:S01]  /*2dea0*/  IMAD.WIDE R6, R0, 0x2, R2 ;  /* 0x0000000200067825 */ /* 0x000fe200078e0202 */
[----:B------:R-:W-:Y:S01]  /*2deb0*/  ISETP.LT.AND P5, PT, R73, UR42, !P5 ;  /* 0x0000002a49007c0c */ /* 0x000fe2000efa1270 */
[----:B------:R-:W0:Y:S01]  /*2dec0*/  LDCU UR12, c[0x0][0x39c] ;  /* 0x00007380ff0c77ac */ /* 0x000e220008000800 */
[----:B------:R-:W-:-:S03]  /*2ded0*/  ISETP.GE.AND P3, PT, R10, UR40, PT ;  /* 0x000000280a007c0c */ /* 0x000fc6000bf66270 */
[----:B------:R1:W-:Y:S01]  /*2dee0*/  @P6 STG.E.U16 desc[UR24][R6.64], R11 ;  /* 0x0000000b06006986 */ /* 0x0003e2000c101518 */
[----:B------:R-:W-:Y:S01]  /*2def0*/  ISETP.LT.AND P6, PT, R74, UR37, !P1 ;  /* 0x000000254a007c0c */ /* 0x000fe2000cfc1270 */
[----:B------:R-:W0:Y:S01]  /*2df00*/  LDCU UR37, c[0x0][0x39c] ;  /* 0x00007380ff2577ac */ /* 0x000e220008000800 */
[----:B------:R-:W0:Y:S01]  /*2df10*/  LDCU UR64, c[0x0][0x398] ;  /* 0x00007300ff4077ac */ /* 0x000e220008000800 */
[----:B------:R-:W0:Y:S01]  /*2df20*/  LDCU UR40, c[0x0][0x398] ;  /* 0x00007300ff2877ac */ /* 0x000e220008000800 */
[C---:B-1----:R-:W-:Y:S02]  /*2df30*/  VIADD R6, R0.reuse, UR30 ;  /* 0x0000001e00067c36 */ /* 0x042fe40008000000 */
[----:B------:R-:W-:Y:S01]  /*2df40*/  IMAD.WIDE R10, R0, 0x2, R4 ;  /* 0x00000002000a7825 */ /* 0x000fe200078e0204 */
[----:B------:R-:W-:Y:S01]  /*2df50*/  PRMT R0, R72, 0x7610, R0 ;  /* 0x0000761048007816 */ /* 0x000fe20000000000 */
[----:B------:R-:W1:Y:S01]  /*2df60*/  LDCU UR42, c[0x0][0x398] ;  /* 0x00007300ff2a77ac */ /* 0x000e620008000800 */
[----:B------:R-:W2:Y:S01]  /*2df70*/  LDL.LU.S16 R72, [R1+0x2b6] ;  /* 0x0002b60001487983 */ /* 0x000ea20000300600 */
[----:B------:R-:W-:-:S03]  /*2df80*/  ISETP.LT.AND P1, PT, R73, UR74, !P1 ;  /* 0x0000004a49007c0c */ /* 0x000fc6000cf21270 */
[----:B------:R4:W-:Y:S01]  /*2df90*/  @P5 STG.E.U16 desc[UR24][R10.64], R67 ;  /* 0x000000430a005986 */ /* 0x0009e2000c101518 */
[----:B------:R-:W-:-:S03]  /*2dfa0*/  IMAD.WIDE R8, R6, 0x2, R2 ;  /* 0x0000000206087825 */ /* 0x000fc600078e0202 */
[----:B------:R-:W2:Y:S01]  /*2dfb0*/  LDL.S16 R75, [R1+0x2b8] ;  /* 0x0002b800014b7983 */ /* 0x000ea20000100600 */
[----:B----4-:R-:W-:-:S03]  /*2dfc0*/  PRMT R67, R71, 0x7610, R67 ;  /* 0x0000761047437816 */ /* 0x010fc60000000043 */
[----:B------:R-:W4:Y:S04]  /*2dfd0*/  LDL.LU.S16 R71, [R1+0x2ba] ;  /* 0x0002ba0001477983 */ /* 0x000f280000300600 */
[----:B------:R0:W-:Y:S02]  /*2dfe0*/  @P6 STG.E.U16 desc[UR24][R8.64], R0 ;  /* 0x0000000008006986 */ /* 0x0001e4000c101518 */
[----:B0-----:R-:W-:-:S05]  /*2dff0*/  IMAD.WIDE R8, R6, 0x2, R4 ;  /* 0x0000000206087825 */ /* 0x001fca00078e0204 */
[----:B------:R2:W-:Y:S01]  /*2e000*/  @P1 STG.E.U16 desc[UR24][R8.64], R67 ;  /* 0x0000004308001986 */ /* 0x0005e2000c101518 */
[----:B---3--:R-:W-:-:S03]  /*2e010*/  PRMT R11, R70, 0x7610, R11 ;  /* 0x00007610460b7816 */ /* 0x008fc6000000000b */
[----:B------:R-:W3:Y:S01]  /*2e020*/  LDL.S16 R70, [R1+0x2bc] ;  /* 0x0002bc0001467983 */ /* 0x000ee20000100600 */
[----:B--2---:R-:W-:-:S03]  /*2e030*/  PRMT R67, R69, 0x7610, R67 ;  /* 0x0000761045437816 */ /* 0x004fc60000000043 */
[----:B------:R-:W2:Y:S01]  /*2e040*/  LDL.LU.S16 R69, [R1+0x2be] ;  /* 0x0002be0001457983 */ /* 0x000ea20000300600 */
[----:B------:R-:W-:Y:S01]  /*2e050*/  ISETP.LT.AND P5, PT, R74, UR31, !P4 ;  /* 0x0000001f4a007c0c */ /* 0x000fe2000e7a1270 */
[----:B------:R-:W-:Y:S02]  /*2e060*/  VIADD R7, R66, 0x6f ;  /* 0x0000006f42077836 */ /* 0x000fe40000000000 */
[----:B------:R-:W-:Y:S01]  /*2e070*/  VIADD R0, R6, UR30 ;  /* 0x0000001e06007c36 */ /* 0x000fe20008000000 */
[----:B------:R-:W-:Y:S01]  /*2e080*/  ISETP.LT.AND P4, PT, R73, UR9, !P4 ;  /* 0x0000000949007c0c */ /* 0x000fe2000e781270 */
[----:B------:R-:W-:Y:S01]  /*2e090*/  VIADD R10, R66, 0x70 ;  /* 0x00000070420a7836 */ /* 0x000fe20000000000 */
[----:B------:R-:W-:Y:S01]  /*2e0a0*/  ISETP.GE.AND P2, PT, R7, UR26, PT ;  /* 0x0000001a07007c0c */ /* 0x000fe2000bf46270 */
[----:B------:R-:W-:Y:S01]  /*2e0b0*/  IMAD.WIDE R6, R0, 0x2, R2 ;  /* 0x0000000200067825 */ /* 0x000fe200078e0202 */
[----:B------:R-:W0:Y:S02]  /*2e0c0*/  LDCU UR26, c[0x0][0x398] ;  /* 0x00007300ff1a77ac */ /* 0x000e240008000800 */
[----:B------:R-:W-:Y:S01]  /*2e0d0*/  ISETP.GE.AND P6, PT, R10, UR45, PT ;  /* 0x0000002d0a007c0c */ /* 0x000fe2000bfc6270 */
[----:B------:R-:W0:Y:S02]  /*2e0e0*/  LDCU UR45, c[0x0][0x39c] ;  /* 0x00007380ff2d77ac */ /* 0x000e240008000800 */
[----:B------:R1:W-:Y:S01]  /*2e0f0*/  @P5 STG.E.U16 desc[UR24][R6.64], R11 ;  /* 0x0000000b06005986 */ /* 0x0003e2000c101518 */
[----:B------:R-:W-:-:S02]  /*2e100*/  ISETP.LT.AND P5, PT, R74, UR58, !P0 ;  /* 0x0000003a4a007c0c */ /* 0x000fc4000c7a1270 */
[----:B------:R-:W-:Y:S01]  /*2e110*/  ISETP.LT.AND P0, PT, R73, UR73, !P0 ;  /* 0x0000004949007c0c */ /* 0x000fe2000c701270 */
[----:B------:R-:W0:Y:S01]  /*2e120*/  LDCU UR58, c[0x0][0x39c] ;  /* 0x00007380ff3a77ac */ /* 0x000e220008000800 */
[----:B------:R-:W0:Y:S01]  /*2e130*/  LDCU UR31, c[0x0][0x398] ;  /* 0x00007300ff1f77ac */ /* 0x000e220008000800 */
[C---:B-1----:R-:W-:Y:S01]  /*2e140*/  IMAD.WIDE R10, R0.reuse, 0x2, R4 ;  /* 0x00000002000a7825 */ /* 0x042fe200078e0204 */
[----:B------:R-:W1:Y:S03]  /*2e150*/  LDCU UR9, c[0x0][0x398] ;  /* 0x00007300ff0977ac */ /* 0x000e660008000800 */
[----:B------:R-:W-:Y:S01]  /*2e160*/  VIADD R6, R0, UR30 ;  /* 0x0000001e00067c36 */ /* 0x000fe20008000000 */
[----:B------:R-:W-:Y:S01]  /*2e170*/  PRMT R0, R76, 0x7610, R0 ;  /* 0x000076104c007816 */ /* 0x000fe20000000000 */
[----:B------:R0:W-:Y:S02]  /*2e180*/  @P4 STG.E.U16 desc[UR24][R10.64], R67 ;  /* 0x000000430a004986 */ /* 0x0001e4000c101518 */
[----:B------:R-:W-:Y:S01]  /*2e190*/  IMAD.WIDE R8, R6, 0x2, R2 ;  /* 0x0000000206087825 */ /* 0x000fe200078e0202 */
[----:B------:R-:W-:Y:S01]  /*2e1a0*/  ISETP.LT.AND P4, PT, R74, UR63, !P3 ;  /* 0x0000003f4a007c0c */ /* 0x000fe2000df81270 */
[----:B------:R-:W1:Y:S02]  /*2e1b0*/  LDCU UR63, c[0x0][0x398] ;  /* 0x00007300ff3f77ac */ /* 0x000e640008000800 */
[----:B------:R-:W-:Y:S01]  /*2e1c0*/  VIADD R7, R66, 0x71 ;  /* 0x0000007142077836 */ /* 0x000fe20000000000 */
[----:B------:R4:W-:Y:S01]  /*2e1d0*/  @P5 STG.E.U16 desc[UR24][R8.64], R0 ;  /* 0x0000000008005986 */ /* 0x0009e2000c101518 */
[----:B0-----:R-:W-:-:S03]  /*2e1e0*/  PRMT R67, R72, 0x7610, R67 ;  /* 0x0000761048437816 */ /* 0x001fc60000000043 */
[----:B------:R-:W2:Y:S01]  /*2e1f0*/  LDL.S16 R72, [R1+0x2c0] ;  /* 0x0002c00001487983 */ /* 0x000ea20000100600 */
[----:B------:R-:W-:Y:S01]  /*2e200*/  ISETP.GE.AND P1, PT, R7, UR16, PT ;  /* 0x0000001007007c0c */ /* 0x000fe2000bf26270 */
[----:B------:R-:W-:Y:S01]  /*2e210*/  VIADD R10, R66, 0x72 ;  /* 0x00000072420a7836 */ /* 0x000fe20000000000 */
[----:B------:R-:W-:Y:S01]  /*2e220*/  PRMT R11, R75, 0x7610, R11 ;  /* 0x000076104b0b7816 */ /* 0x000fe2000000000b */
[----:B------:R-:W0:Y:S01]  /*2e230*/  LDCU UR16, c[0x0][0x398] ;  /* 0x00007300ff1077ac */ /* 0x000e220008000800 */
[----:B----4-:R-:W-:-:S04]  /*2e240*/  IMAD.WIDE R8, R6, 0x2, R4 ;  /* 0x0000000206087825 */ /* 0x010fc800078e0204 */
[----:B------:R-:W-:Y:S01]  /*2e250*/  VIADD R0, R6, UR30 ;  /* 0x0000001e06007c36 */ /* 0x000fe20008000000 */
[----:B------:R4:W-:Y:S01]  /*2e260*/  @P0 STG.E.U16 desc[UR24][R8.64], R67 ;  /* 0x0000004308000986 */ /* 0x0009e2000c101518 */
[----:B------:R-:W-:Y:S01]  /*2e270*/  ISETP.LT.AND P3, PT, R73, UR46, !P3 ;  /* 0x0000002e49007c0c */ /* 0x000fe2000df61270 */
[----:B------:R-:W0:Y:S01]  /*2e280*/  LDCU UR46, c[0x0][0x39c] ;  /* 0x00007380ff2e77ac */ /* 0x000e220008000800 */
[----:B------:R-:W-:Y:S01]  /*2e290*/  IMAD.WIDE R6, R0, 0x2, R2 ;  /* 0x0000000200067825 */ /* 0x000fe200078e0202 */
[----:B------:R-:W-:Y:S01]  /*2e2a0*/  ISETP.GE.AND P5, PT, R10, UR36, PT ;  /* 0x000000240a007c0c */ /* 0x000fe2000bfa6270 */
[----:B------:R-:W0:Y:S03]  /*2e2b0*/  LDCU UR36, c[0x0][0x398] ;  /* 0x00007300ff2477ac */ /* 0x000e260008000800 */
[----:B------:R1:W-:Y:S01]  /*2e2c0*/  @P4 STG.E.U16 desc[UR24][R6.64], R11 ;  /* 0x0000000b06004986 */ /* 0x0003e2000c101518 */
[----:B----4-:R-:W-:-:S03]  /*2e2d0*/  PRMT R67, R71, 0x7610, R67 ;  /* 0x0000761047437816 */ /* 0x010fc60000000043 */
[----:B------:R-:W4:Y:S04]  /*2e2e0*/  LDL.LU.S16 R71, [R1+0x2c2] ;  /* 0x0002c20001477983 */ /* 0x000f280000300600 */
[----:B------:R-:W4:Y:S01]  /*2e2f0*/  LDL.S16 R76, [R1+0x2c4] ;  /* 0x0002c400014c7983 */ /* 0x000f220000100600 */
[C---:B-1----:R-:W-:Y:S02]  /*2e300*/  VIADD R6, R0.reuse, UR30 ;  /* 0x0000001e00067c36 */ /* 0x042fe40008000000 */
        /* <DEDUP_REMOVED lines=9> */
[----:B------:R-:W-:Y:S01]  /*2e3a0*/  ISETP.LT.AND P2, PT, R73, UR72, !P2 ;  /* 0x0000004849007c0c */ /* 0x000fe2000d741270 */
[----:B------:R-:W1:Y:S01]  /*2e3b0*/  LDCU UR49, c[0x0][0x398] ;  /* 0x00007300ff3177ac */ /* 0x000e620008000800 */
[----:B------:R-:W-:Y:S01]  /*2e3c0*/  ISETP.LT.AND P3, PT, R74, UR39, !P6 ;  /* 0x000000274a007c0c */ /* 0x000fe2000f761270 */
[----:B------:R-:W-:-:S08]  /*2e3d0*/  VIADD R7, R66, 0x73 ;  /* 0x0000007342077836 */ /* 0x000fd00000000000 */
[----:B------:R0:W-:Y:S01]  /*2e3e0*/  @P4 STG.E.U16 desc[UR24][R8.64], R0 ;  /* 0x0000000008004986 */ /* 0x0001e2000c101518 */
[----:B------:R-:W-:Y:S01]  /*2e3f0*/  ISETP.GE.AND P0, PT, R7, UR50, PT ;  /* 0x0000003207007c0c */ /* 0x000fe2000bf06270 */
[----:B------:R-:W-:Y:S01]  /*2e400*/  VIADD R10, R66, 0x74 ;  /* 0x00000074420a7836 */ /* 0x000fe20000000000 */
[----:B------:R-:W-:Y:S01]  /*2e410*/  ISETP.LT.AND P6, PT, R73, UR41, !P6 ;  /* 0x0000002949007c0c */ /* 0x000fe2000f7c1270 */
[----:B------:R-:W1:Y:S01]  /*2e420*/  LDCU UR39, c[0x0][0x39c] ;  /* 0x00007380ff2777ac */ /* 0x000e620008000800 */
[C---:B0-----:R-:W-:Y:S02]  /*2e430*/  VIADD R0, R6.reuse, UR30 ;  /* 0x0000001e06007c36 */ /* 0x041fe40008000000 */
[----:B------:R-:W-:Y:S01]  /*2e440*/  IMAD.WIDE R8, R6, 0x2, R4 ;  /* 0x0000000206087825 */ /* 0x000fe200078e0204 */
[----:B------:R-:W-:Y:S01]  /*2e450*/  ISETP.GE.AND P4, PT, R10, UR14, PT ;  /* 0x0000000e0a007c0c */ /* 0x000fe2000bf86270 */
[----:B------:R-:W0:Y:S02]  /*2e460*/  LDCU UR50, c[0x0][0x398] ;  /* 0x00007300ff3277ac */ /* 0x000e240008000800 */
[----:B------:R-:W-:Y:S01]  /*2e470*/  IMAD.WIDE R6, R0, 0x2, R2 ;  /* 0x0000000200067825 */ /* 0x000fe200078e0202 */
[----:B------:R-:W-:Y:S01]  /*2e480*/  @P2 STG.E.U16 desc[UR24][R8.64], R67 ;  /* 0x0000004308002986 */ /* 0x000fe2000c101518 */
[----:B------:R-:W0:Y:S01]  /*2e490*/  LDCU UR14, c[0x0][0x398] ;  /* 0x00007300ff0e77ac */ /* 0x000e220008000800 */
[----:B------:R-:W0:Y:S01]  /*2e4a0*/  LDCU UR41, c[0x0][0x398] ;  /* 0x00007300ff2977ac */ /* 0x000e220008000800 */
[----:B------:R-:W-:-:S02]  /*2e4b0*/  PRMT R11, R72, 0x7610, R11 ;  /* 0x00007610480b7816 */ /* 0x000fc4000000000b */
[----:B------:R-:W2:Y:S04]  /*2e4c0*/  LDL.S16 R72, [R1+0x2cc] ;  /* 0x0002cc0001487983 */ /* 0x000ea80000100600 */
[----:B------:R0:W-:Y:S01]  /*2e4d0*/  @P3 STG.E.U16 desc[UR24][R6.64], R11 ;  /* 0x0000000b06003986 */ /* 0x0001e2000c101518 */
[----:B------:R-:W-:Y:S01]  /*2e4e0*/  ISETP.LT.AND P3, PT, R74, UR4, !P1 ;  /* 0x000000044a007c0c */ /* 0x000fe2000cf61270 */
[----:B------:R-:W1:Y:S01]  /*2e4f0*/  LDCU UR4, c[0x0][0x39c] ;  /* 0x00007380ff0477ac */ /* 0x000e620008000800 */
[----:B------:R-:W-:Y:S01]  /*2e500*/  ISETP.LT.AND P1, PT, R73, UR71, !P1 ;  /* 0x0000004749007c0c */ /* 0x000fe2000cf21270 */
[C---:B0-----:R-:W-:Y:S02]  /*2e510*/  VIADD R6, R0.reuse, UR30 ;  /* 0x0000001e00067c36 */ /* 0x041fe40008000000 */
[----:B------:R-:W-:Y:S01]  /*2e520*/  IMAD.WIDE R10, R0, 0x2, R4 ;  /* 0x00000002000a7825 */ /* 0x000fe200078e0204 */
[----:B----4-:R-:W-:-:S02]  /*2e530*/  PRMT R67, R71, 0x7610, R67 ;  /* 0x0000761047437816 */ /* 0x010fc40000000043 */
[----:B------:R-:W4:Y:S01]  /*2e540*/  LDL.LU.S16 R71, [R1+0x2ce] ;  /* 0x0002ce0001477983 */ /* 0x000f220000300600 */
[----:B------:R-:W-:Y:S01]  /*2e550*/  IMAD.WIDE R8, R6, 0x2, R2 ;  /* 0x0000000206087825 */ /* 0x000fe200078e0202 */
[----:B------:R-:W-:Y:S02]  /*2e560*/  PRMT R0, R76, 0x7610, R0 ;  /* 0x000076104c007816 */ /* 0x000fe40000000000 */
[----:B------:R-:W-:Y:S04]  /*2e570*/  @P6 STG.E.U16 desc[UR24][R10.64], R67 ;  /* 0x000000430a006986 */ /* 0x000fe8000c101518 */
[----:B------:R0:W-:Y:S02]  /*2e580*/  @P3 STG.E.U16 desc[UR24][R8.64], R0 ;  /* 0x0000000008003986 */ /* 0x0001e4000c101518 */
[----:B0-----:R-:W-:Y:S01]  /*2e590*/  IMAD.WIDE R8, R6, 0x2, R4 ;  /* 0x0000000206087825 */ /* 0x001fe200078e0204 */
[----:B---3--:R-:W-:-:S02]  /*2e5a0*/  PRMT R67, R70, 0x7610, R67 ;  /* 0x0000761046437816 */ /* 0x008fc40000000043 */
[----:B------:R-:W3:Y:S04]  /*2e5b0*/  LDL.S16 R70, [R1+0x2d0] ;  /* 0x0002d00001467983 */ /* 0x000ee80000100600 */
[----:B------:R2:W-:Y:S02]  /*2e5c0*/  @P1 STG.E.U16 desc[UR24][R8.64], R67 ;  /* 0x0000004308001986 */ /* 0x0005e4000c101518 */
[----:B--2---:R-:W-:Y:S02]  /*2e5d0*/  PRMT R67, R69, 0x7610, R67 ;  /* 0x0000761045437816 */ /* 0x004fe40000000043 */
        /* <DEDUP_REMOVED lines=19> */
[----:B------:R-:W-:Y:S01]  /*2e710*/  ISETP.LT.AND P0, PT, R73, UR70, !P0 ;  /* 0x0000004649007c0c */ /* 0x000fe2000c701270 */
[----:B------:R-:W1:Y:S03]  /*2e720*/  LDCU UR61, c[0x0][0x398] ;  /* 0x00007300ff3d77ac */ /* 0x000e660008000800 */
[----:B------:R4:W-:Y:S01]  /*2e730*/  @P5 STG.E.U16 desc[UR24][R10.64], R67 ;  /* 0x000000430a005986 */ /* 0x0009e2000c101518 */
[----:B------:R-:W-:-:S03]  /*2e740*/  PRMT R0, R72, 0x7610, R0 ;  /* 0x0000761048007816 */ /* 0x000fc60000000000 */
[----:B------:R-:W2:Y:S01]  /*2e750*/  LDL.LU.S16 R72, [R1+0x2d6] ;  /* 0x0002d60001487983 */ /* 0x000ea20000300600 */
[----:B------:R-:W-:-:S03]  /*2e760*/  IMAD.WIDE R8, R6, 0x2, R2 ;  /* 0x0000000206087825 */ /* 0x000fc600078e0202 */
[----:B------:R-:W2:Y:S04]  /*2e770*/  LDL.S16 R75, [R1+0x2d8] ;  /* 0x0002d800014b7983 */ /* 0x000ea80000100600 */
[----:B------:R0:W-:Y:S01]  /*2e780*/  @P6 STG.E.U16 desc[UR24][R8.64], R0 ;  /* 0x0000000008006986 */ /* 0x0001e2000c101518 */
[----:B----4-:R-:W-:-:S03]  /*2e790*/  PRMT R67, R71, 0x7610, R67 ;  /* 0x0000761047437816 */ /* 0x010fc60000000043 */
[----:B------:R-:W4:Y:S01]  /*2e7a0*/  LDL.LU.S16 R71, [R1+0x2da] ;  /* 0x0002da0001477983 */ /* 0x000f220000300600 */
        /* <DEDUP_REMOVED lines=37> */
[----:B-1----:R-:W-:-:S04]  /*2ea00*/  IMAD.WIDE R8, R6, 0x2, R4 ;  /* 0x0000000206087825 */ /* 0x002fc800078e0204 */
[----:B------:R-:W-:Y:S01]  /*2ea10*/  VIADD R0, R6, UR30 ;  /* 0x0000001e06007c36 */ /* 0x000fe20008000000 */
[----:B------:R4:W-:Y:S01]  /*2ea20*/  @P2 STG.E.U16 desc[UR24][R8.64], R67 ;  /* 0x0000004308002986 */ /* 0x0009e2000c101518 */
[----:B------:R-:W-:Y:S01]  /*2ea30*/  ISETP.LT.AND P3, PT, R73, UR44, !P3 ;  /* 0x0000002c49007c0c */ /* 0x000fe2000df61270 */
[----:B------:R-:W1:Y:S01]  /*2ea40*/  LDCU UR44, c[0x0][0x398] ;  /* 0x00007300ff2c77ac */ /* 0x000e620008000800 */
        /* <DEDUP_REMOVED lines=17> */
[C---:B------:R-:W-:Y:S01]  /*2eb60*/  ISETP.LT.AND P1, PT, R73.reuse, UR68, !P1 ;  /* 0x0000004449007c0c */ /* 0x040fe2000cf21270 */
[----:B------:R-:W1:Y:S01]  /*2eb70*/  LDCU UR18, c[0x0][0x398] ;  /* 0x00007300ff1277ac */ /* 0x000e620008000800 */
[----:B------:R-:W-:Y:S01]  /*2eb80*/  ISETP.LT.AND P3, PT, R74, UR22, !P6 ;  /* 0x000000164a007c0c */ /* 0x000fe2000f761270 */
[C---:B------:R-:W-:Y:S01]  /*2eb90*/  VIADD R7, R66.reuse, 0x7b ;  /* 0x0000007b42077836 */ /* 0x040fe20000000000 */
[----:B------:R-:W-:Y:S01]  /*2eba0*/  ISETP.LT.AND P6, PT, R73, UR66, !P6 ;  /* 0x0000004249007c0c */ /* 0x000fe2000f7c1270 */
[----:B------:R-:W-:Y:S01]  /*2ebb0*/  VIADD R10, R66, 0x7c ;  /* 0x0000007c420a7836 */ /* 0x000fe20000000000 */
[----:B------:R-:W0:Y:S05]  /*2ebc0*/  LDCU UR22, c[0x0][0x398] ;  /* 0x00007300ff1677ac */ /* 0x000e2a0008000800 */
[----:B------:R1:W-:Y:S01]  /*2ebd0*/  @P4 STG.E.U16 desc[UR24][R8.64], R0 ;  /* 0x0000000008004986 */ /* 0x0003e2000c101518 */
[----:B------:R-:W-:Y:S01]  /*2ebe0*/  ISETP.GE.AND P2, PT, R7, UR65, PT ;  /* 0x0000004107007c0c */ /* 0x000fe2000bf46270 */
[----:B------:R-:W0:Y:S01]  /*2ebf0*/  LDCU UR65, c[0x0][0x39c] ;  /* 0x00007380ff4177ac */ /* 0x000e220008000800 */
[----:B------:R-:W0:Y:S01]  /*2ec00*/  LDCU UR66, c[0x0][0x398] ;  /* 0x00007300ff4277ac */ /* 0x000e220008000800 */
[----:B-1----:R-:W-:-:S02]  /*2ec10*/  VIADD R0, R6, UR30 ;  /* 0x0000001e06007c36 */ /* 0x002fc40008000000 */
[----:B------:R-:W-:-:S04]  /*2ec20*/  IMAD.WIDE R8, R6, 0x2, R4 ;  /* 0x0000000206087825 */ /* 0x000fc800078e0204 */
[----:B------:R-:W-:Y:S01]  /*2ec30*/  IMAD.WIDE R6, R0, 0x2, R2 ;  /* 0x0000000200067825 */ /* 0x000fe200078e0202 */
[----:B------:R-:W-:Y:S01]  /*2ec40*/  @P1 STG.E.U16 desc[UR24][R8.64], R67 ;  /* 0x0000004308001986 */ /* 0x000fe2000c101518 */
[----:B------:R-:W-:Y:S01]  /*2ec50*/  ISETP.LT.AND P1, PT, R74, UR53, !P0 ;  /* 0x000000354a007c0c */ /* 0x000fe2000c721270 */
[----:B------:R-:W1:Y:S01]  /*2ec60*/  LDCU UR53, c[0x0][0x39c] ;  /* 0x00007380ff3577ac */ /* 0x000e620008000800 */
[----:B------:R-:W-:Y:S02]  /*2ec70*/  PRMT R11, R72, 0x7610, R11 ;  /* 0x00007610480b7816 */ /* 0x000fe4000000000b */
[----:B------:R-:W2:Y:S01]  /*2ec80*/  LDL.S16 R72, [R1+0x2ec] ;  /* 0x0002ec0001487983 */ /* 0x000ea20000100600 */
[----:B------:R-:W-:-:S03]  /*2ec90*/  ISETP.GE.AND P4, PT, R10, UR75, PT ;  /* 0x0000004b0a007c0c */ /* 0x000fc6000bf86270 */
[----:B------:R0:W-:Y:S01]  /*2eca0*/  @P3 STG.E.U16 desc[UR24][R6.64], R11 ;  /* 0x0000000b06003986 */ /* 0x0001e2000c101518 */
[----:B------:R-:W-:Y:S01]  /*2ecb0*/  ISETP.LT.AND P0, PT, R73, UR43, !P0 ;  /* 0x0000002b49007c0c */ /* 0x000fe2000c701270 */
[----:B------:R-:W1:Y:S01]  /*2ecc0*/  LDCU UR43, c[0x0][0x398] ;  /* 0x00007300ff2b77ac */ /* 0x000e620008000800 */
[C---:B0-----:R-:W-:Y:S02]  /*2ecd0*/  VIADD R6, R0.reuse, UR30 ;  /* 0x0000001e00067c36 */ /* 0x041fe40008000000 */
[----:B------:R-:W-:Y:S01]  /*2ece0*/  IMAD.WIDE R10, R0, 0x2, R4 ;  /* 0x00000002000a7825 */ /* 0x000fe200078e0204 */
[----:B----4-:R-:W-:Y:S02]  /*2ecf0*/  PRMT R67, R71, 0x7610, R67 ;  /* 0x0000761047437816 */ /* 0x010fe40000000043 */
[----:B------:R-:W4:Y:S01]  /*2ed00*/  LDL.LU.S16 R71, [R1+0x2ee] ;  /* 0x0002ee0001477983 */ /* 0x000f220000300600 */
[----:B------:R-:W-:Y:S01]  /*2ed10*/  IMAD.WIDE R8, R6, 0x2, R2 ;  /* 0x0000000206087825 */ /* 0x000fe200078e0202 */
[----:B------:R-:W-:-:S02]  /*2ed20*/  PRMT R0, R76, 0x7610, R0 ;  /* 0x000076104c007816 */ /* 0x000fc40000000000 */
        /* <DEDUP_REMOVED lines=29> */
[----:B------:R-:W-:Y:S01]  /*2ef00*/  VIADD R7, R66, 0x7f ;  /* 0x0000007f42077836 */ /* 0x000fe20000000000 */
[----:B------:R-:W0:Y:S01]  /*2ef10*/  LDCU UR52, c[0x0][0x39c] ;  /* 0x00007380ff3477ac */ /* 0x000e220008000800 */
[----:B------:R-:W-:-:S02]  /*2ef20*/  PRMT R0, R72, 0x7610, R0 ;  /* 0x0000761048007816 */ /* 0x000fc40000000000 */
        /* <DEDUP_REMOVED lines=13> */
[----:B------:R-:W-:Y:S01]  /*2f000*/  VIADD R0, R6, UR30 ;  /* 0x0000001e06007c36 */ /* 0x000fe20008000000 */
[----:B------:R-:W-:Y:S01]  /*2f010*/  ISETP.GE.AND P0, PT, R7, UR37, PT ;  /* 0x0000002507007c0c */ /* 0x000fe2000bf06270 */
[----:B------:R-:W-:Y:S01]  /*2f020*/  VIADD R10, R66, 0x80 ;  /* 0x00000080420a7836 */ /* 0x000fe20000000000 */
[C---:B------:R-:W-:Y:S01]  /*2f030*/  ISETP.LT.AND P4, PT, R73.reuse, UR57, !P4 ;  /* 0x0000003949007c0c */ /* 0x040fe2000e781270 */
[----:B------:R-:W-:Y:S01]  /*2f040*/  IMAD.WIDE R6, R0, 0x2, R2 ;  /* 0x0000000200067825 */ /* 0x000fe200078e0202 */
[----:B------:R-:W0:Y:S02]  /*2f050*/  LDCU UR37, c[0x0][0x398] ;  /* 0x00007300ff2577ac */ /* 0x000e240008000800 */
[----:B------:R-:W-:Y:S01]  /*2f060*/  ISETP.GE.AND P6, PT, R10, UR45, PT ;  /* 0x0000002d0a007c0c */ /* 0x000fe2000bfc6270 */
[----:B------:R-:W0:Y:S04]  /*2f070*/  LDCU UR32, c[0x0][0x398] ;  /* 0x00007300ff2077ac */ /* 0x000e280008000800 */
[----:B------:R1:W-:Y:S01]  /*2f080*/  @P5 STG.E.U16 desc[UR24][R6.64], R11 ;  /* 0x0000000b06005986 */ /* 0x0003e2000c101518 */
[----:B------:R-:W-:Y:S01]  /*2f090*/  ISETP.LT.AND P5, PT, R74, UR51, !P3 ;  /* 0x000000334a007c0c */ /* 0x000fe2000dfa1270 */
[----:B------:R-:W0:Y:S01]  /*2f0a0*/  LDCU UR45, c[0x0][0x398] ;  /* 0x00007300ff2d77ac */ /* 0x000e220008000800 */
[----:B------:R-:W-:Y:S01]  /*2f0b0*/  ISETP.LT.AND P3, PT, R73, UR64, !P3 ;  /* 0x0000004049007c0c */ /* 0x000fe2000df61270 */
[----:B------:R-:W0:Y:S01]  /*2f0c0*/  LDCU UR51, c[0x0][0x398] ;  /* 0x00007300ff3377ac */ /* 0x000e220008000800 */
[----:B------:R-:W0:Y:S01]  /*2f0d0*/  LDCU UR57, c[0x0][0x398] ;  /* 0x00007300ff3977ac */ /* 0x000e220008000800 */
[----:B-1----:R-:W-:-:S04]  /*2f0e0*/  IMAD.WIDE R10, R0, 0x2, R4 ;  /* 0x00000002000a7825 */ /* 0x002fc800078e0204 */
[----:B------:R-:W-:Y:S01]  /*2f0f0*/  VIADD R6, R0, UR30 ;  /* 0x0000001e00067c36 */ /* 0x000fe20008000000 */
[----:B------:R-:W-:Y:S01]  /*2f100*/  PRMT R0, R76, 0x7610, R0 ;  /* 0x000076104c007816 */ /* 0x000fe20000000000 */
[----:B------:R1:W-:Y:S02]  /*2f110*/  @P4 STG.E.U16 desc[UR24][R10.64], R67 ;  /* 0x000000430a004986 */ /* 0x0003e4000c101518 */
[----:B------:R-:W-:Y:S01]  /*2f120*/  IMAD.WIDE R8, R6, 0x2, R2 ;  /* 0x0000000206087825 */ /* 0x000fe200078e0202 */
[----:B------:R-:W-:Y:S01]  /*2f130*/  ISETP.LT.AND P4, PT, R74, UR40, !P1 ;  /* 0x000000284a007c0c */ /* 0x000fe2000cf81270 */
[----:B------:R-:W0:Y:S02]  /*2f140*/  LDCU UR40, c[0x0][0x398] ;  /* 0x00007300ff2877ac */ /* 0x000e240008000800 */
[----:B------:R-:W-:Y:S01]  /*2f150*/  VIADD R7, R66, 0x81 ;  /* 0x0000008142077836 */ /* 0x000fe20000000000 */
[----:B------:R0:W-:Y:S01]  /*2f160*/  @P5 STG.E.U16 desc[UR24][R8.64], R0 ;  /* 0x0000000008005986 */ /* 0x0001e2000c101518 */
[----:B-1----:R-:W-:-:S03]  /*2f170*/  PRMT R67, R72, 0x7610, R67 ;  /* 0x0000761048437816 */ /* 0x002fc60000000043 */
[----:B------:R-:W2:Y:S01]  /*2f180*/  LDL.S16 R72, [R1+0x100] ;  /* 0x0001000001487983 */ /* 0x000ea20000100600 */
[----:B------:R-:W-:Y:S01]  /*2f190*/  ISETP.GE.AND P2, PT, R7, UR58, PT ;  /* 0x0000003a07007c0c */ /* 0x000fe2000bf46270 */
[----:B------:R-:W-:Y:S01]  /*2f1a0*/  VIADD R10, R66, 0x82 ;  /* 0x00000082420a7836 */ /* 0x000fe20000000000 */
[----:B------:R-:W-:Y:S01]  /*2f1b0*/  PRMT R11, R75, 0x7610, R11 ;  /* 0x000076104b0b7816 */ /* 0x000fe2000000000b */
[----:B------:R-:W1:Y:S01]  /*2f1c0*/  LDCU UR58, c[0x0][0x398] ;  /* 0x00007300ff3a77ac */ /* 0x000e620008000800 */
[----:B0-----:R-:W-:-:S04]  /*2f1d0*/  IMAD.WIDE R8, R6, 0x2, R4 ;  /* 0x0000000206087825 */ /* 0x001fc800078e0204 */
[----:B------:R-:W-:Y:S01]  /*2f1e0*/  VIADD R0, R6, UR30 ;  /* 0x0000001e06007c36 */ /* 0x000fe20008000000 */
[----:B------:R4:W-:Y:S01]  /*2f1f0*/  @P3 STG.E.U16 desc[UR24][R8.64], R67 ;  /* 0x0000004308003986 */ /* 0x0009e2000c101518 */
[----:B------:R-:W-:Y:S01]  /*2f200*/  ISETP.LT.AND P1, PT, R73, UR42, !P1 ;  /* 0x0000002a49007c0c */ /* 0x000fe2000cf21270 */
[----:B------:R-:W0:Y:S01]  /*2f210*/  LDCU UR42, c[0x0][0x398] ;  /* 0x00007300ff2a77ac */ /* 0x000e220008000800 */
[----:B------:R-:W-:Y:S01]  /*2f220*/  IMAD.WIDE R6, R0, 0x2, R2 ;  /* 0x0000000200067825 */ /* 0x000fe200078e0202 */
[----:B------:R-:W-:Y:S02]  /*2f230*/  ISETP.GE.AND P5, PT, R10, UR46, PT ;  /* 0x0000002e0a007c0c */ /* 0x000fe4000bfa6270 */
[----:B----4-:R-:W-:Y:S02]  /*2f240*/  PRMT R67, R71, 0x7610, R67 ;  /* 0x0000761047437816 */ /* 0x010fe40000000043 */
[----:B------:R4:W-:Y:S01]  /*2f250*/  @P4 STG.E.U16 desc[UR24][R6.64], R11 ;  /* 0x0000000b06004986 */ /* 0x0009e2000c101518 */
[----:B------:R-:W-:Y:S01]  /*2f260*/  ISETP.LT.AND P3, PT, R74, UR26, !P0 ;  /* 0x0000001a4a007c0c */ /* 0x000fe2000c761270 */
[----:B------:R-:W0:Y:S02]  /*2f270*/  LDCU UR46, c[0x0][0x39c] ;  /* 0x00007380ff2e77ac */ /* 0x000e240008000800 */
[----:B------:R-:W2:Y:S01]  /*2f280*/  LDL.LU.S16 R71, [R1+0x102] ;  /* 0x0001020001477983 */ /* 0x000ea20000300600 */
[----:B------:R-:W0:Y:S03]  /*2f290*/  LDCU UR26, c[0x0][0x398] ;  /* 0x00007300ff1a77ac */ /* 0x000e260008000800 */
[----:B------:R-:W2:Y:S01]  /*2f2a0*/  LDL.S16 R76, [R1+0x104] ;  /* 0x00010400014c7983 */ /* 0x000ea20000100600 */
[----:B----4-:R-:W-:-:S02]  /*2f2b0*/  VIADD R6, R0, UR30 ;  /* 0x0000001e00067c36 */ /* 0x010fc40008000000 */
[----:B------:R-:W-:-:S05]  /*2f2c0*/  IMAD.WIDE R10, R0, 0x2, R4 ;  /* 0x00000002000a7825 */ /* 0x000fca00078e0204 */
[----:B------:R2:W-:Y:S01]  /*2f2d0*/  @P1 STG.E.U16 desc[UR24][R10.64], R67 ;  /* 0x000000430a001986 */ /* 0x0005e2000c101518 */
[----:B---3--:R-:W-:-:S03]  /*2f2e0*/  PRMT R0, R70, 0x7610, R0 ;  /* 0x0000761046007816 */ /* 0x008fc60000000000 */
[----:B------:R-:W3:Y:S04]  /*2f2f0*/  LDL.LU.S16 R70, [R1+0x106] ;  /* 0x0001060001467983 */ /* 0x000ee80000300600 */
[----:B------:R-:W4:Y:S01]  /*2f300*/  LDL.S16 R75, [R1+0x108] ;  /* 0x00010800014b7983 */ /* 0x000f220000100600 */
[----:B--2---:R-:W-:-:S03]  /*2f310*/  PRMT R67, R69, 0x7610, R67 ;  /* 0x0000761045437816 */ /* 0x004fc60000000043 */
[----:B------:R-:W2:Y:S01]  /*2f320*/  LDL.LU.S16 R69, [R1+0x10a] ;  /* 0x00010a0001457983 */ /* 0x000ea20000300600 */
[----:B------:R-:W-:Y:S01]  /*2f330*/  IMAD.WIDE R8, R6, 0x2, R2 ;  /* 0x0000000206087825 */ /* 0x000fe200078e0202 */
[----:B------:R-:W-:Y:S01]  /*2f340*/  ISETP.LT.AND P0, PT, R73, UR31, !P0 ;  /* 0x0000001f49007c0c */ /* 0x000fe2000c701270 */
[----:B------:R-:W0:Y:S01]  /*2f350*/  LDCU UR31, c[0x0][0x398] ;  /* 0x00007300ff1f77ac */ /* 0x000e220008000800 */
[----:B------:R-:W-:Y:S01]  /*2f360*/  ISETP.LT.AND P1, PT, R74, UR9, !P6 ;  /* 0x000000094a007c0c */ /* 0x000fe2000f721270 */
[C---:B------:R-:W-:Y:S01]  /*2f370*/  VIADD R7, R66.reuse, 0x83 ;  /* 0x0000008342077836 */ /* 0x040fe20000000000 */
[----:B------:R1:W-:Y:S01]  /*2f380*/  @P3 STG.E.U16 desc[UR24][R8.64], R0 ;  /* 0x0000000008003986 */ /* 0x0003e2000c101518 */
[----:B------:R-:W-:Y:S01]  /*2f390*/  VIADD R10, R66, 0x84 ;  /* 0x00000084420a7836 */ /* 0x000fe20000000000 */
[----:B------:R-:W0:Y:S02]  /*2f3a0*/  LDCU UR9, c[0x0][0x398] ;  /* 0x00007300ff0977ac */ /* 0x000e240008000800 */
[----:B------:R-:W-:Y:S01]  /*2f3b0*/  ISETP.GE.AND P4, PT, R7, UR39, PT ;  /* 0x0000002707007c0c */ /* 0x000fe2000bf86270 */
[----:B-1----:R-:W-:-:S02]  /*2f3c0*/  VIADD R0, R6, UR30 ;  /* 0x0000001e06007c36 */ /* 0x002fc40008000000 */
[----:B------:R-:W-:Y:S01]  /*2f3d0*/  IMAD.WIDE R8, R6, 0x2, R4 ;  /* 0x0000000206087825 */ /* 0x000fe200078e0204 */
[C---:B------:R-:W-:Y:S01]  /*2f3e0*/  ISETP.LT.AND P6, PT, R73.reuse, UR16, !P6 ;  /* 0x0000001049007c0c */ /* 0x040fe2000f7c1270 */
[----:B------:R-:W1:Y:S02]  /*2f3f0*/  LDCU UR39, c[0x0][0x39c] ;  /* 0x00007380ff2777ac */ /* 0x000e640008000800 */
[----:B------:R-:W-:Y:S01]  /*2f400*/  IMAD.WIDE R6, R0, 0x2, R2 ;  /* 0x0000000200067825 */ /* 0x000fe200078e0202 */
[----:B------:R-:W-:Y:S01]  /*2f410*/  @P0 STG.E.U16 desc[UR24][R8.64], R67 ;  /* 0x0000004308000986 */ /* 0x000fe2000c101518 */
[----:B------:R-:W-:Y:S01]  /*2f420*/  ISETP.GE.AND P3, PT, R10, UR4, PT ;  /* 0x000000040a007c0c */ /* 0x000fe2000bf66270 */
[----:B------:R-:W0:Y:S01]  /*2f430*/  LDCU UR16, c[0x0][0x39c] ;  /* 0x00007380ff1077ac */ /* 0x000e220008000800 */
[----:B------:R-:W0:Y:S01]  /*2f440*/  LDCU UR4, c[0x0][0x398] ;  /* 0x00007300ff0477ac */ /* 0x000e220008000800 */
[----:B------:R-:W-:Y:S02]  /*2f450*/  PRMT R11, R72, 0x7610, R11 ;  /* 0x00007610480b7816 */ /* 0x000fe4000000000b */
[----:B------:R-:W4:Y:S04]  /*2f460*/  LDL.S16 R72, [R1+0x10c] ;  /* 0x00010c0001487983 */ /* 0x000f280000100600 */
[----:B------:R0:W-:Y:S01]  /*2f470*/  @P1 STG.E.U16 desc[UR24][R6.64], R11 ;  /* 0x0000000b06001986 */ /* 0x0001e2000c101518 */
[----:B------:R-:W-:Y:S01]  /*2f480*/  ISETP.LT.AND P1, PT, R74, UR59, !P2 ;  /* 0x0000003b4a007c0c */ /* 0x000fe2000d721270 */
[----:B------:R-:W1:Y:S01]  /*2f490*/  LDCU UR59, c[0x0][0x39c] ;  /* 0x00007380ff3b77ac */ /* 0x000e620008000800 */
[----:B------:R-:W-:Y:S01]  /*2f4a0*/  ISETP.LT.AND P2, PT, R73, UR36, !P2 ;  /* 0x0000002449007c0c */ /* 0x000fe2000d741270 */
[----:B------:R-:W1:Y:S01]  /*2f4b0*/  LDCU UR36, c[0x0][0x39c] ;  /* 0x00007380ff2477ac */ /* 0x000e620008000800 */
[----:B0-----:R-:W-:-:S02]  /*2f4c0*/  VIADD R6, R0, UR30 ;  /* 0x0000001e00067c36 */ /* 0x001fc40008000000 */
[----:B------:R-:W-:-:S04]  /*2f4d0*/  IMAD.WIDE R10, R0, 0x2, R4 ;  /* 0x00000002000a7825 */ /* 0x000fc800078e0204 */
[----:B------:R-:W-:Y:S01]  /*2f4e0*/  IMAD.WIDE R8, R6, 0x2, R2 ;  /* 0x0000000206087825 */ /* 0x000fe200078e0202 */
[----:B------:R-:W-:Y:S02]  /*2f4f0*/  PRMT R67, R71, 0x7610, R67 ;  /* 0x0000761047437816 */ /* 0x000fe40000000043 */
[----:B------:R-:W4:Y:S01]  /*2f500*/  LDL.LU.S16 R71, [R1+0x10e] ;  /* 0x00010e0001477983 */ /* 0x000f220000300600 */
[----:B------:R-:W-:-:S03]  /*2f510*/  PRMT R0, R76, 0x7610, R0 ;  /* 0x000076104c007816 */ /* 0x000fc60000000000 */
        /* <DEDUP_REMOVED lines=10> */
[----:B----4-:R-:W-:Y:S01]  /*2f5c0*/  PRMT R11, R75, 0x7610, R11 ;  /* 0x000076104b0b7816 */ /* 0x010fe2000000000b */
[----:B------:R-:W-:Y:S01]  /*2f5d0*/  VIADD R0, R6, UR30 ;  /* 0x0000001e06007c36 */ /* 0x000fe20008000000 */
[----:B------:R-:W4:Y:S01]  /*2f5e0*/  LDL.S16 R76, [R1+0x114] ;  /* 0x00011400014c7983 */ /* 0x000f220000100600 */
        /* <DEDUP_REMOVED lines=10> */
[C---:B-1----:R-:W-:Y:S02]  /*2f690*/  VIADD R6, R0.reuse, UR30 ;  /* 0x0000001e00067c36 */ /* 0x042fe40008000000 */
[----:B------:R-:W-:Y:S01]  /*2f6a0*/  IMAD.WIDE R10, R0, 0x2, R4 ;  /* 0x00000002000a7825 */ /* 0x000fe200078e0204 */
[----:B------:R-:W-:Y:S01]  /*2f6b0*/  ISETP.LT.AND P4, PT, R73, UR41, !P4 ;  /* 0x0000002949007c0c */ /* 0x000fe2000e781270 */
[----:B------:R-:W1:Y:S03]  /*2f6c0*/  LDCU UR14, c[0x0][0x398] ;  /* 0x00007300ff0e77ac */ /* 0x000e660008000800 */
[----:B------:R0:W-:Y:S01]  /*2f6d0*/  @P5 STG.E.U16 desc[UR24][R10.64], R67 ;  /* 0x000000430a005986 */ /* 0x0001e2000c101518 */
[----:B------:R-:W-:Y:S01]  /*2f6e0*/  IMAD.WIDE R8, R6, 0x2, R2 ;  /* 0x0000000206087825 */ /* 0x000fe200078e0202 */
[----:B------:R-:W0:Y:S01]  /*2f6f0*/  LDCU UR41, c[0x0][0x398] ;  /* 0x00007300ff2977ac */ /* 0x000e220008000800 */
[----:B------:R-:W-:-:S02]  /*2f700*/  PRMT R0, R72, 0x7610, R0 ;  /* 0x0000761048007816 */ /* 0x000fc40000000000 */
[----:B------:R-:W4:Y:S04]  /*2f710*/  LDL.LU.S16 R72, [R1+0x116] ;  /* 0x0001160001487983 */ /* 0x000f280000300600 */
[----:B------:R-:W4:Y:S04]  /*2f720*/  LDL.S16 R75, [R1+0x118] ;  /* 0x00011800014b7983 */ /* 0x000f280000100600 */
[----:B------:R0:W-:Y:S02]  /*2f730*/  @P6 STG.E.U16 desc[UR24][R8.64], R0 ;  /* 0x0000000008006986 */ /* 0x0001e4000c101518 */
[----:B0-----:R-:W-:-:S02]  /*2f740*/  PRMT R67, R71, 0x7610, R67 ;  /* 0x0000761047437816 */ /* 0x001fc40000000043 */
[----:B------:R-:W4:Y:S01]  /*2f750*/  LDL.LU.S16 R71, [R1+0x11a] ;  /* 0x00011a0001477983 */ /* 0x000f220000300600 */
[----:B------:R-:W-:-:S05]  /*2f760*/  IMAD.WIDE R8, R6, 0x2, R4 ;  /* 0x0000000206087825 */ /* 0x000fca00078e0204 */
        /* <DEDUP_REMOVED lines=20> */
[----:B-1----:R-:W-:-:S04]  /*2f8b0*/  IMAD.WIDE R10, R0, 0x2, R4 ;  /* 0x00000002000a7825 */ /* 0x002fc800078e0204 */
[----:B------:R-:W-:Y:S01]  /*2f8c0*/  VIADD R6, R0, UR30 ;  /* 0x0000001e00067c36 */ /* 0x000fe20008000000 */
[----:B----4-:R-:W-:Y:S01]  /*2f8d0*/  PRMT R0, R76, 0x7610, R0 ;  /* 0x000076104c007816 */ /* 0x010fe20000000000 */
[----:B------:R1:W-:Y:S02]  /*2f8e0*/  @P3 STG.E.U16 desc[UR24][R10.64], R67 ;  /* 0x000000430a003986 */ /* 0x0003e4000c101518 */
[----:B------:R-:W-:Y:S01]  /*2f8f0*/  IMAD.WIDE R8, R6, 0x2, R2 ;  /* 0x0000000206087825 */ /* 0x000fe200078e0202 */
[----:B------:R-:W-:Y:S01]  /*2f900*/  ISETP.LT.AND P3, PT, R74, UR6, !P1 ;  /* 0x000000064a007c0c */ /* 0x000fe2000cf61270 */
[----:B------:R-:W4:Y:S02]  /*2f910*/  LDCU UR6, c[0x0][0x398] ;  /* 0x00007300ff0677ac */ /* 0x000f240008000800 */
[----:B------:R-:W-:Y:S01]  /*2f920*/  VIADD R7, R66, 0x89 ;  /* 0x0000008942077836 */ /* 0x000fe20000000000 */
[----:B------:R0:W-:Y:S01]  /*2f930*/  @P5 STG.E.U16 desc[UR24][R8.64], R0 ;  /* 0x0000000008005986 */ /* 0x0001e2000c101518 */
[----:B-1----:R-:W-:-:S03]  /*2f940*/  PRMT R67, R72, 0x7610, R67 ;  /* 0x0000761048437816 */ /* 0x002fc60000000043 */
[----:B------:R-:W4:Y:S01]  /*2f950*/  LDL.S16 R72, [R1+0x120] ;  /* 0x0001200001487983 */ /* 0x000f220000100600 */
[----:B------:R-:W-:Y:S01]  /*2f960*/  ISETP.GE.AND P4, PT, R7, UR65, PT ;  /* 0x0000004107007c0c */ /* 0x000fe2000bf86270 */
[----:B0-----:R-:W-:-:S04]  /*2f970*/  IMAD.WIDE R8, R6, 0x2, R4 ;  /* 0x0000000206087825 */ /* 0x001fc800078e0204 */
[----:B------:R-:W-:Y:S01]  /*2f980*/  VIADD R0, R6, UR30 ;  /* 0x0000001e06007c36 */ /* 0x000fe20008000000 */
[----:B------:R-:W-:Y:S01]  /*2f990*/  PRMT R11, R75, 0x7610, R11 ;  /* 0x000076104b0b7816 */ /* 0x000fe2000000000b */
[----:B------:R-:W-:Y:S01]  /*2f9a0*/  VIADD R10, R66, 0x8a ;  /* 0x0000008a420a7836 */ /* 0x000fe20000000000 */
[----:B------:R0:W-:Y:S01]  /*2f9b0*/  @P0 STG.E.U16 desc[UR24][R8.64], R67 ;  /* 0x0000004308000986 */ /* 0x0001e2000c101518 */
[----:B------:R-:W-:Y:S01]  /*2f9c0*/  IMAD.WIDE R6, R0, 0x2, R2 ;  /* 0x0000000200067825 */ /* 0x000fe200078e0202 */
[----:B------:R-:W-:Y:S02]  /*2f9d0*/  ISETP.LT.AND P1, PT, R73, UR63, !P1 ;  /* 0x0000003f49007c0c */ /* 0x000fe4000cf21270 */
[----:B------:R-:W-:Y:S02]  /*2f9e0*/  ISETP.GE.AND P5, PT, R10, UR67, PT ;  /* 0x000000430a007c0c */ /* 0x000fe4000bfa6270 */
[----:B------:R1:W-:Y:S01]  /*2f9f0*/  @P3 STG.E.U16 desc[UR24][R6.64], R11 ;  /* 0x0000000b06003986 */ /* 0x0003e2000c101518 */
[----:B0-----:R-:W-:-:S03]  /*2fa00*/  PRMT R67, R71, 0x7610, R67 ;  /* 0x0000761047437816 */ /* 0x001fc60000000043 */
[----:B------:R-:W4:Y:S01]  /*2fa10*/  LDL.LU.S16 R71, [R1+0x122] ;  /* 0x0001220001477983 */ /* 0x000f220000300600 */
[----:B-1----:R-:W-:-:S03]  /*2fa20*/  VIADD R6, R0, UR30 ;  /* 0x0000001e00067c36 */ /* 0x002fc60008000000 */
[----:B------:R-:W4:Y:S01]  /*2fa30*/  LDL.S16 R76, [R1+0x124] ;  /* 0x00012400014c7983 */ /* 0x000f220000100600 */
        /* <DEDUP_REMOVED lines=10> */
[----:B------:R-:W0:Y:S01]  /*2fae0*/  LDCU UR28, c[0x0][0x398] ;  /* 0x00007300ff1c77ac */ /* 0x000e220008000800 */
[----:B------:R-:W-:Y:S01]  /*2faf0*/  ISETP.LT.AND P1, PT, R74, UR20, !P6 ;  /* 0x000000144a007c0c */ /* 0x000fe2000f721270 */
[C---:B------:R-:W-:Y:S01]  /*2fb00*/  VIADD R7, R66.reuse, 0x8b ;  /* 0x0000008b42077836 */ /* 0x040fe20000000000 */
[----:B------:R-:W-:Y:S01]  /*2fb10*/  ISETP.LT.AND P6, PT, R73, UR44, !P6 ;  /* 0x0000002c49007c0c */ /* 0x000fe2000f7c1270 */
[----:B------:R-:W-:Y:S01]  /*2fb20*/  VIADD R10, R66, 0x8c ;  /* 0x0000008c420a7836 */ /* 0x000fe20000000000 */
[----:B------:R-:W1:Y:S05]  /*2fb30*/  LDCU UR20, c[0x0][0x39c] ;  /* 0x00007380ff1477ac */ /* 0x000e6a0008000800 */
[----:B------:R0:W-:Y:S01]  /*2fb40*/  @P3 STG.E.U16 desc[UR24][R8.64], R0 ;  /* 0x0000000008003986 */ /* 0x0001e2000c101518 */
[----:B------:R-:W-:Y:S01]  /*2fb50*/  ISETP.GE.AND P0, PT, R7, UR53, PT ;  /* 0x0000003507007c0c */ /* 0x000fe2000bf06270 */
[----:B------:R-:W1:Y:S01]  /*2fb60*/  LDCU UR44, c[0x0][0x39c] ;  /* 0x00007380ff2c77ac */ /* 0x000e620008000800 */
[----:B------:R-:W1:Y:S01]  /*2fb70*/  LDCU UR34, c[0x0][0x398] ;  /* 0x00007300ff2277ac */ /* 0x000e620008000800 */
[----:B0-----:R-:W-:-:S02]  /*2fb80*/  VIADD R0, R6, UR30 ;  /* 0x0000001e06007c36 */ /* 0x001fc40008000000 */
[----:B------:R-:W-:Y:S01]  /*2fb90*/  IMAD.WIDE R8, R6, 0x2, R4 ;  /* 0x0000000206087825 */ /* 0x000fe200078e0204 */
[----:B------:R-:W-:Y:S01]  /*2fba0*/  ISETP.GE.AND P3, PT, R10, UR33, PT ;  /* 0x000000210a007c0c */ /* 0x000fe2000bf66270 */
[----:B------:R-:W0:Y:S02]  /*2fbb0*/  LDCU UR53, c[0x0][0x398] ;  /* 0x00007300ff3577ac */ /* 0x000e240008000800 */
[----:B------:R-:W-:Y:S01]  /*2fbc0*/  IMAD.WIDE R6, R0, 0x2, R2 ;  /* 0x0000000200067825 */ /* 0x000fe200078e0202 */
[----:B------:R-:W-:Y:S01]  /*2fbd0*/  @P2 STG.E.U16 desc[UR24][R8.64], R67 ;  /* 0x0000004308002986 */ /* 0x000fe2000c101518 */
[----:B------:R-:W-:Y:S01]  /*2fbe0*/  ISETP.LT.AND P2, PT, R74, UR18, !P4 ;  /* 0x000000124a007c0c */ /* 0x000fe2000e741270 */
[----:B------:R-:W0:Y:S01]  /*2fbf0*/  LDCU UR18, c[0x0][0x39c] ;  /* 0x00007380ff1277ac */ /* 0x000e220008000800 */
[----:B----4-:R-:W-:Y:S01]  /*2fc00*/  PRMT R11, R72, 0x7610, R11 ;  /* 0x00007610480b7816 */ /* 0x010fe2000000000b */
[----:B------:R-:W4:Y:S01]  /*2fc10*/  LDCU UR33, c[0x0][0x398] ;  /* 0x00007300ff2177ac */ /* 0x000f220008000800 */
[----:B------:R-:W4:Y:S01]  /*2fc20*/  LDL.S16 R72, [R1+0x12c] ;  /* 0x00012c0001487983 */ /* 0x000f220000100600 */
[----:B------:R-:W-:Y:S01]  /*2fc30*/  ISETP.LT.AND P4, PT, R73, UR22, !P4 ;  /* 0x0000001649007c0c */ /* 0x000fe2000e781270 */
[----:B------:R-:W0:Y:S02]  /*2fc40*/  LDCU UR22, c[0x0][0x398] ;  /* 0x00007300ff1677ac */ /* 0x000e240008000800 */
[----:B------:R1:W-:Y:S02]  /*2fc50*/  @P1 STG.E.U16 desc[UR24][R6.64], R11 ;  /* 0x0000000b06001986 */ /* 0x0003e4000c101518 */
[----:B-1----:R-:W-:-:S02]  /*2fc60*/  VIADD R6, R0, UR30 ;  /* 0x0000001e00067c36 */ /* 0x002fc40008000000 */
[----:B------:R-:W-:-:S04]  /*2fc70*/  IMAD.WIDE R10, R0, 0x2, R4 ;  /* 0x00000002000a7825 */ /* 0x000fc800078e0204 */
[----:B------:R-:W-:Y:S01]  /*2fc80*/  IMAD.WIDE R8, R6, 0x2, R2 ;  /* 0x0000000206087825 */ /* 0x000fe200078e0202 */
[----:B------:R-:W-:Y:S02]  /*2fc90*/  PRMT R67, R71, 0x7610, R67 ;  /* 0x0000761047437816 */ /* 0x000fe40000000043 */
[----:B------:R-:W4:Y:S01]  /*2fca0*/  LDL.LU.S16 R71, [R1+0x12e] ;  /* 0x00012e0001477983 */ /* 0x000f220000300600 */
[----:B------:R-:W-:-:S03]  /*2fcb0*/  PRMT R0, R76, 0x7610, R0 ;  /* 0x000076104c007816 */ /* 0x000fc60000000000 */
[----:B------:R-:W-:Y:S04]  /*2fcc0*/  @P6 STG.E.U16 desc[UR24][R10.64], R67 ;  /* 0x000000430a006986 */ /* 0x000fe8000c101518 */
[----:B------:R1:W-:Y:S02]  /*2fcd0*/  @P2 STG.E.U16 desc[UR24][R8.64], R0 ;  /* 0x0000000008002986 */ /* 0x0003e4000c101518 */
[----:B-1----:R-:W-:Y:S01]  /*2fce0*/  IMAD.WIDE R8, R6, 0x2, R4 ;  /* 0x0000000206087825 */ /* 0x002fe200078e0204 */
[----:B---3--:R-:W-:Y:S02]  /*2fcf0*/  PRMT R67, R70, 0x7610, R67 ;  /* 0x0000761046437816 */ /* 0x008fe40000000043 */
[----:B------:R-:W3:Y:S04]  /*2fd00*/  LDL.S16 R70, [R1+0x130] ;  /* 0x0001300001467983 */ /* 0x000ee80000100600 */
[----:B------:R2:W-:Y:S02]  /*2fd10*/  @P4 STG.E.U16 desc[UR24][R8.64], R67 ;  /* 0x0000004308004986 */ /* 0x0005e4000c101518 */
[----:B--2---:R-:W-:-:S02]  /*2fd20*/  PRMT R67, R69, 0x7610, R67 ;  /* 0x0000761045437816 */ /* 0x004fc40000000043 */
        /* <DEDUP_REMOVED lines=8> */
[----:B------:R-:W-:Y:S01]  /*2fdb0*/  ISETP.LT.AND P5, PT, R73, UR35, !P5 ;  /* 0x0000002349007c0c */ /* 0x000fe2000efa1270 */
[----:B------:R-:W2:Y:S01]  /*2fdc0*/  LDL.S16 R76, [R1+0x134] ;  /* 0x00013400014c7983 */ /* 0x000ea20000100600 */
[----:B------:R-:W-:Y:S01]  /*2fdd0*/  ISETP.GE.AND P2, PT, R10, UR52, PT ;  /* 0x000000340a007c0c */ /* 0x000fe2000bf46270 */
[----:B------:R-:W1:Y:S02]  /*2fde0*/  LDCU UR10, c[0x0][0x398] ;  /* 0x00007300ff0a77ac */ /* 0x000e640008000800 */
[----:B------:R0:W-:Y:S01]  /*2fdf0*/  @P6 STG.E.U16 desc[UR24][R6.64], R11 ;  /* 0x0000000b06006986 */ /* 0x0001e2000c101518 */
[----:B------:R-:W-:Y:S01]  /*2fe00*/  ISETP.LT.AND P6, PT, R74, UR43, !P0 ;  /* 0x0000002b4a007c0c */ /* 0x000fe2000c7c1270 */
[----:B------:R-:W1:Y:S01]  /*2fe10*/  LDCU UR35, c[0x0][0x398] ;  /* 0x00007300ff2377ac */ /* 0x000e620008000800 */
[----:B------:R-:W1:Y:S01]  /*2fe20*/  LDCU UR52, c[0x0][0x39c] ;  /* 0x00007380ff3477ac */ /* 0x000e620008000800 */
[----:B0-----:R-:W-:-:S02]  /*2fe30*/  VIADD R6, R0, UR30 ;  /* 0x0000001e00067c36 */ /* 0x001fc40008000000 */
[----:B------:R-:W-:Y:S01]  /*2fe40*/  IMAD.WIDE R10, R0, 0x2, R4 ;  /* 0x00000002000a7825 */ /* 0x000fe200078e0204 */
[----:B------:R-:W-:Y:S01]  /*2fe50*/  ISETP.LT.AND P0, PT, R73, UR12, !P0 ;  /* 0x0000000c49007c0c */ /* 0x000fe2000c701270 */
[----:B------:R-:W0:Y:S03]  /*2fe60*/  LDCU UR43, c[0x0][0x398] ;  /* 0x00007300ff2b77ac */ /* 0x000e260008000800 */
[----:B------:R0:W-:Y:S01]  /*2fe70*/  @P5 STG.E.U16 desc[UR24][R10.64], R67 ;  /* 0x000000430a005986 */ /* 0x0001e2000c101518 */
[----:B------:R-:W-:Y:S01]  /*2fe80*/  IMAD.WIDE R8, R6, 0x2, R2 ;  /* 0x0000000206087825 */ /* 0x000fe200078e0202 */
[----:B------:R-:W0:Y:S01]  /*2fe90*/  LDCU UR12, c[0x0][0x398] ;  /* 0x00007300ff0c77ac */ /* 0x000e220008000800 */
[----:B----4-:R-:W-:Y:S02]  /*2fea0*/  PRMT R0, R72, 0x7610, R0 ;  /* 0x0000761048007816 */ /* 0x010fe40000000000 */
        /* <DEDUP_REMOVED lines=30> */
[----:B------:R4:W-:Y:S01]  /*30090*/  @P3 STG.E.U16 desc[UR24][R10.64], R67 ;  /* 0x000000430a003986 */ /* 0x0009e2000c101518 */
[----:B------:R-:W-:Y:S01]  /*300a0*/  VIADD R7, R66, 0x91 ;  /* 0x0000009142077836 */ /* 0x000fe20000000000 */
[----:B------:R-:W0:Y:S01]  /*300b0*/  LDCU UR32, c[0x0][0x398] ;  /* 0x00007300ff2077ac */ /* 0x000e220008000800 */
[----:B------:R-:W-:Y:S01]  /*300c0*/  IMAD.WIDE R8, R6, 0x2, R2 ;  /* 0x0000000206087825 */ /* 0x000fe200078e0202 */
[----:B------:R-:W-:-:S04]  /*300d0*/  ISETP.LT.AND P3, PT, R74, UR51, !P2 ;  /* 0x000000334a007c0c */ /* 0x000fc8000d761270 */
[----:B------:R0:W-:Y:S01]  /*300e0*/  @P5 STG.E.U16 desc[UR24][R8.64], R0 ;  /* 0x0000000008005986 */ /* 0x0001e2000c101518 */
[----:B----4-:R-:W-:Y:S01]  /*300f0*/  PRMT R67, R72, 0x7610, R67 ;  /* 0x0000761048437816 */ /* 0x010fe20000000043 */
[----:B------:R-:W-:Y:S02]  /*30100*/  VIADD R10, R66, 0x92 ;  /* 0x00000092420a7836 */ /* 0x000fe40000000000 */
[----:B------:R-:W4:Y:S01]  /*30110*/  LDL.S16 R72, [R1+0x140] ;  /* 0x0001400001487983 */ /* 0x000f220000100600 */
[----:B------:R-:W-:Y:S01]  /*30120*/  ISETP.GE.AND P0, PT, R7, UR16, PT ;  /* 0x0000001007007c0c */ /* 0x000fe2000bf06270 */
[----:B------:R-:W1:Y:S01]  /*30130*/  LDCU UR16, c[0x0][0x398] ;  /* 0x00007300ff1077ac */ /* 0x000e620008000800 */
[C---:B0-----:R-:W-:Y:S01]  /*30140*/  IMAD.WIDE R8, R6.reuse, 0x2, R4 ;  /* 0x0000000206087825 */ /* 0x041fe200078e0204 */
[----:B------:R-:W-:Y:S01]  /*30150*/  PRMT R11, R75, 0x7610, R11 ;  /* 0x000076104b0b7816 */ /* 0x000fe2000000000b */
[----:B------:R-:W0:Y:S02]  /*30160*/  LDCU UR51, c[0x0][0x39c] ;  /* 0x00007380ff3377ac */ /* 0x000e240008000800 */
        /* <DEDUP_REMOVED lines=8> */
[----:B-1----:R-:W-:-:S03]  /*301f0*/  PRMT R67, R71, 0x7610, R67 ;  /* 0x0000761047437816 */ /* 0x002fc60000000043 */
[----:B------:R-:W4:Y:S04]  /*30200*/  LDL.LU.S16 R71, [R1+0x142] ;  /* 0x0001420001477983 */ /* 0x000f280000300600 */
[----:B------:R-:W4:Y:S01]  /*30210*/  LDL.S16 R76, [R1+0x144] ;  /* 0x00014400014c7983 */ /* 0x000f220000100600 */
[C---:B0-----:R-:W-:Y:S02]  /*30220*/  VIADD R6, R0.reuse, UR30 ;  /* 0x0000001e00067c36 */ /* 0x041fe40008000000 */
        /* <DEDUP_REMOVED lines=20> */
[----:B------:R-:W1:Y:S01]  /*30370*/  LDCU UR26, c[0x0][0x398] ;  /* 0x00007300ff1a77ac */ /* 0x000e620008000800 */
[----:B0-----:R-:W-:-:S02]  /*30380*/  VIADD R0, R6, UR30 ;  /* 0x0000001e06007c36 */ /* 0x001fc40008000000 */
[----:B------:R-:W-:-:S04]  /*30390*/  IMAD.WIDE R8, R6, 0x2, R4 ;  /* 0x0000000206087825 */ /* 0x000fc800078e0204 */
[----:B------:R-:W-:Y:S01]  /*303a0*/  IMAD.WIDE R6, R0, 0x2, R2 ;  /* 0x0000000200067825 */ /* 0x000fe200078e0202 */
[----:B------:R-:W-:Y:S01]  /*303b0*/  @P4 STG.E.U16 desc[UR24][R8.64], R67 ;  /* 0x0000004308004986 */ /* 0x000fe2000c101518 */
[----:B------:R-:W-:Y:S01]  /*303c0*/  ISETP.LT.AND P4, PT, R74, UR31, !P0 ;  /* 0x0000001f4a007c0c */ /* 0x000fe2000c781270 */
[----:B------:R-:W0:Y:S01]  /*303d0*/  LDCU UR31, c[0x0][0x398] ;  /* 0x00007300ff1f77ac */ /* 0x000e220008000800 */
[----:B----4-:R-:W-:Y:S02]  /*303e0*/  PRMT R11, R72, 0x7610, R11 ;  /* 0x00007610480b7816 */ /* 0x010fe4000000000b */
[----:B------:R-:W4:Y:S01]  /*303f0*/  LDL.S16 R72, [R1+0x14c] ;  /* 0x00014c0001487983 */ /* 0x000f220000100600 */
[----:B------:R-:W-:Y:S01]  /*30400*/  ISETP.GE.AND P3, PT, R10, UR47, PT ;  /* 0x0000002f0a007c0c */ /* 0x000fe2000bf66270 */
[----:B------:R-:W0:Y:S02]  /*30410*/  LDCU UR47, c[0x0][0x39c] ;  /* 0x00007380ff2f77ac */ /* 0x000e240008000800 */
[----:B------:R1:W-:Y:S01]  /*30420*/  @P2 STG.E.U16 desc[UR24][R6.64], R11 ;  /* 0x0000000b06002986 */ /* 0x0003e2000c101518 */
[----:B------:R-:W-:Y:S01]  /*30430*/  ISETP.LT.AND P0, PT, R73, UR57, !P0 ;  /* 0x0000003949007c0c */ /* 0x000fe2000c701270 */
        /* <DEDUP_REMOVED lines=23> */
[----:B------:R-:W1:Y:S01]  /*305b0*/  LDCU UR49, c[0x0][0x39c] ;  /* 0x00007380ff3177ac */ /* 0x000e620008000800 */
[----:B------:R-:W-:-:S03]  /*305c0*/  ISETP.GE.AND P4, PT, R10, UR59, PT ;  /* 0x0000003b0a007c0c */ /* 0x000fc6000bf86270 */
[----:B------:R0:W-:Y:S01]  /*305d0*/  @P6 STG.E.U16 desc[UR24][R6.64], R11 ;  /* 0x0000000b06006986 */ /* 0x0001e2000c101518 */
[----:B------:R-:W-:Y:S01]  /*305e0*/  ISETP.LT.AND P6, PT, R74, UR14, !P1 ;  /* 0x0000000e4a007c0c */ /* 0x000fe2000cfc1270 */
[----:B------:R-:W1:Y:S01]  /*305f0*/  LDCU UR38, c[0x0][0x398] ;  /* 0x00007300ff2677ac */ /* 0x000e620008000800 */
[C---:B0-----:R-:W-:Y:S02]  /*30600*/  VIADD R6, R0.reuse, UR30 ;  /* 0x0000001e00067c36 */ /* 0x041fe40008000000 */
[----:B------:R-:W-:Y:S01]  /*30610*/  IMAD.WIDE R10, R0, 0x2, R4 ;  /* 0x00000002000a7825 */ /* 0x000fe200078e0204 */
[----:B------:R-:W-:Y:S01]  /*30620*/  ISETP.LT.AND P1, PT, R73, UR41, !P1 ;  /* 0x0000002949007c0c */ /* 0x000fe2000cf21270 */
[----:B------:R-:W0:Y:S03]  /*30630*/  LDCU UR14, c[0x0][0x398] ;  /* 0x00007300ff0e77ac */ /* 0x000e260008000800 */
[----:B------:R0:W-:Y:S01]  /*30640*/  @P5 STG.E.U16 desc[UR24][R10.64], R67 ;  /* 0x000000430a005986 */ /* 0x0001e2000c101518 */
[----:B------:R-:W-:Y:S01]  /*30650*/  IMAD.WIDE R8, R6, 0x2, R2 ;  /* 0x0000000206087825 */ /* 0x000fe200078e0202 */
[----:B------:R-:W0:Y:S01]  /*30660*/  LDCU UR41, c[0x0][0x398] ;  /* 0x00007300ff2977ac */ /* 0x000e220008000800 */
[----:B----4-:R-:W-:-:S02]  /*30670*/  PRMT R0, R72, 0x7610, R0 ;  /* 0x0000761048007816 */ /* 0x010fc40000000000 */
        /* <DEDUP_REMOVED lines=14> */
[----:B------:R-:W-:Y:S02]  /*30760*/  ISETP.LT.AND P3, PT, R73, UR55, !P3 ;  /* 0x0000003749007c0c */ /* 0x000fe4000df61270 */
[----:B------:R-:W-:Y:S01]  /*30770*/  ISETP.GE.AND P0, PT, R7, UR20, PT ;  /* 0x0000001407007c0c */ /* 0x000fe2000bf06270 */
[----:B------:R-:W-:Y:S01]  /*30780*/  IMAD.WIDE R6, R0, 0x2, R2 ;  /* 0x0000000200067825 */ /* 0x000fe200078e0202 */
[----:B------:R-:W0:Y:S03]  /*30790*/  LDCU UR20, c[0x0][0x398] ;  /* 0x00007300ff1477ac */ /* 0x000e260008000800 */
[----:B------:R-:W-:-:S02]  /*307a0*/  VIADD R10, R66, 0x98 ;  /* 0x00000098420a7836 */ /* 0x000fc40000000000 */
[----:B------:R1:W-:Y:S01]  /*307b0*/  @P5 STG.E.U16 desc[UR24][R6.64], R11 ;  /* 0x0000000b06005986 */ /* 0x0003e2000c101518 */
[----:B------:R-:W-:Y:S01]  /*307c0*/  ISETP.LT.AND P5, PT, R74, UR6, !P2 ;  /* 0x000000064a007c0c */ /* 0x000fe2000d7a1270 */
[----:B------:R-:W0:Y:S01]  /*307d0*/  LDCU UR6, c[0x0][0x398] ;  /* 0x00007300ff0677ac */ /* 0x000e220008000800 */
[----:B------:R-:W-:Y:S02]  /*307e0*/  ISETP.GE.AND P6, PT, R10, UR18, PT ;  /* 0x000000120a007c0c */ /* 0x000fe4000bfc6270 */
[----:B------:R-:W-:Y:S01]  /*307f0*/  ISETP.LT.AND P2, PT, R73, UR58, !P2 ;  /* 0x0000003a49007c0c */ /* 0x000fe2000d741270 */
[----:B------:R-:W0:Y:S01]  /*30800*/  LDCU UR18, c[0x0][0x398] ;  /* 0x00007300ff1277ac */ /* 0x000e220008000800 */
[----:B-1----:R-:W-:-:S04]  /*30810*/  IMAD.WIDE R10, R0, 0x2, R4 ;  /* 0x00000002000a7825 */ /* 0x002fc800078e0204 */
        /* <DEDUP_REMOVED lines=8> */
[----:B----4-:R-:W-:-:S03]  /*308a0*/  PRMT R67, R72, 0x7610, R67 ;  /* 0x0000761048437816 */ /* 0x010fc60000000043 */
[----:B------:R-:W4:Y:S01]  /*308b0*/  LDL.S16 R72, [R1+0x160] ;  /* 0x0001600001487983 */ /* 0x000f220000100600 */
        /* <DEDUP_REMOVED lines=8> */
[----:B------:R-:W1:Y:S01]  /*30940*/  LDCU UR53, c[0x0][0x39c] ;  /* 0x00007380ff3577ac */ /* 0x000e620008000800 */
[----:B------:R-:W-:Y:S01]  /*30950*/  IMAD.WIDE R6, R0, 0x2, R2 ;  /* 0x0000000200067825 */ /* 0x000fe200078e0202 */
[----:B------:R-:W-:Y:S01]  /*30960*/  ISETP.GE.AND P5, PT, R10, UR46, PT ;  /* 0x0000002e0a007c0c */ /* 0x000fe2000bfa6270 */
[----:B------:R-:W1:Y:S03]  /*30970*/  LDCU UR46, c[0x0][0x39c] ;  /* 0x00007380ff2e77ac */ /* 0x000e660008000800 */
        /* <DEDUP_REMOVED lines=15> */
[----:B------:R-:W0:Y:S01]  /*30a70*/  LDCU UR33, c[0x0][0x398] ;  /* 0x00007300ff2177ac */ /* 0x000e220008000800 */
[----:B------:R-:W-:Y:S01]  /*30a80*/  ISETP.LT.AND P4, PT, R74, UR10, !P6 ;  /* 0x0000000a4a007c0c */ /* 0x000fe2000f781270 */
[----:B------:R-:W-:-:S08]  /*30a90*/  VIADD R7, R66, 0x9b ;  /* 0x0000009b42077836 */ /* 0x000fd00000000000 */
[----:B------:R1:W-:Y:S01]  /*30aa0*/  @P3 STG.E.U16 desc[UR24][R8.64], R0 ;  /* 0x0000000008003986 */ /* 0x0003e2000c101518 */
[----:B------:R-:W-:Y:S01]  /*30ab0*/  ISETP.GE.AND P2, PT, R7, UR39, PT ;  /* 0x0000002707007c0c */ /* 0x000fe2000bf46270 */
[----:B------:R-:W-:Y:S01]  /*30ac0*/  VIADD R10, R66, 0x9c ;  /* 0x0000009c420a7836 */ /* 0x000fe20000000000 */
[----:B------:R-:W-:Y:S01]  /*30ad0*/  ISETP.LT.AND P6, PT, R73, UR22, !P6 ;  /* 0x0000001649007c0c */ /* 0x000fe2000f7c1270 */
[----:B------:R-:W0:Y:S01]  /*30ae0*/  LDCU UR10, c[0x0][0x398] ;  /* 0x00007300ff0a77ac */ /* 0x000e220008000800 */
[----:B------:R-:W0:Y:S01]  /*30af0*/  LDCU UR34, c[0x0][0x398] ;  /* 0x00007300ff2277ac */ /* 0x000e220008000800 */
[C---:B-1----:R-:W-:Y:S02]  /*30b00*/  VIADD R0, R6.reuse, UR30 ;  /* 0x0000001e06007c36 */ /* 0x042fe40008000000 */
[----:B------:R-:W-:Y:S01]  /*30b10*/  IMAD.WIDE R8, R6, 0x2, R4 ;  /* 0x0000000206087825 */ /* 0x000fe200078e0204 */
[----:B------:R-:W-:Y:S01]  /*30b20*/  ISETP.GE.AND P3, PT, R10, UR45, PT ;  /* 0x0000002d0a007c0c */ /* 0x000fe2000bf66270 */
[----:B------:R-:W1:Y:S02]  /*30b30*/  LDCU UR45, c[0x0][0x39c] ;  /* 0x00007380ff2d77ac */ /* 0x000e640008000800 */
[----:B------:R-:W-:Y:S01]  /*30b40*/  IMAD.WIDE R6, R0, 0x2, R2 ;  /* 0x0000000200067825 */ /* 0x000fe200078e0202 */
[----:B------:R-:W-:Y:S01]  /*30b50*/  @P0 STG.E.U16 desc[UR24][R8.64], R67 ;  /* 0x0000004308000986 */ /* 0x000fe2000c101518 */
[----:B------:R-:W0:Y:S01]  /*30b60*/  LDCU UR22, c[0x0][0x398] ;  /* 0x00007300ff1677ac */ /* 0x000e220008000800 */
[----:B------:R-:W0:Y:S01]  /*30b70*/  LDCU UR39, c[0x0][0x398] ;  /* 0x00007300ff2777ac */ /* 0x000e220008000800 */
[----:B----4-:R-:W-:-:S02]  /*30b80*/  PRMT R11, R72, 0x7610, R11 ;  /* 0x00007610480b7816 */ /* 0x010fc4000000000b */
[----:B------:R-:W4:Y:S04]  /*30b90*/  LDL.S16 R72, [R1+0x16c] ;  /* 0x00016c0001487983 */ /* 0x000f280000100600 */
[----:B------:R0:W-:Y:S01]  /*30ba0*/  @P4 STG.E.U16 desc[UR24][R6.64], R11 ;  /* 0x0000000b06004986 */ /* 0x0001e2000c101518 */
[----:B------:R-:W-:Y:S01]  /*30bb0*/  ISETP.LT.AND P4, PT, R74, UR35, !P1 ;  /* 0x000000234a007c0c */ /* 0x000fe2000cf81270 */
[----:B------:R-:W1:Y:S01]  /*30bc0*/  LDCU UR35, c[0x0][0x398] ;  /* 0x00007300ff2377ac */ /* 0x000e620008000800 */
[----:B------:R-:W-:Y:S01]  /*30bd0*/  ISETP.LT.AND P1, PT, R73, UR43, !P1 ;  /* 0x0000002b49007c0c */ /* 0x000fe2000cf21270 */
[----:B------:R-:W1:Y:S01]  /*30be0*/  LDCU UR43, c[0x0][0x39c] ;  /* 0x00007380ff2b77ac */ /* 0x000e620008000800 */
[C---:B0-----:R-:W-:Y:S02]  /*30bf0*/  VIADD R6, R0.reuse, UR30 ;  /* 0x0000001e00067c36 */ /* 0x041fe40008000000 */
        /* <DEDUP_REMOVED lines=73> */
[----:B----4-:R-:W-:-:S03]  /*31090*/  PRMT R67, R72, 0x7610, R67 ;  /* 0x0000761048437816 */ /* 0x010fc60000000043 */
[----:B------:R-:W4:Y:S01]  /*310a0*/  LDL.S16 R72, [R1+0x180] ;  /* 0x0001800001487983 */ /* 0x000f220000100600 */
[----:B------:R-:W-:Y:S01]  /*310b0*/  ISETP.GE.AND P2, PT, R7, UR51, PT ;  /* 0x0000003307007c0c */ /* 0x000fe2000bf46270 */
[----:B-1----:R-:W-:-:S04]  /*310c0*/  IMAD.WIDE R8, R6, 0x2, R4 ;  /* 0x0000000206087825 */ /* 0x002fc800078e0204 */
[----:B------:R-:W-:Y:S01]  /*310d0*/  VIADD R0, R6, UR30 ;  /* 0x0000001e06007c36 */ /* 0x000fe20008000000 */
[----:B------:R-:W-:Y:S01]  /*310e0*/  PRMT R11, R75, 0x7610, R11 ;  /* 0x000076104b0b7816 */ /* 0x000fe2000000000b */
[----:B------:R-:W-:Y:S01]  /*310f0*/  VIADD R10, R66, 0xa2 ;  /* 0x000000a2420a7836 */ /* 0x000fe20000000000 */
[----:B------:R1:W-:Y:S01]  /*31100*/  @P0 STG.E.U16 desc[UR24][R8.64], R67 ;  /* 0x0000004308000986 */ /* 0x0003e2000c101518 */
[----:B------:R-:W-:Y:S01]  /*31110*/  IMAD.WIDE R6, R0, 0x2, R2 ;  /* 0x0000000200067825 */ /* 0x000fe200078e0202 */
[----:B------:R-:W-:Y:S01]  /*31120*/  ISETP.LT.AND P4, PT, R73, UR26, !P4 ;  /* 0x0000001a49007c0c */ /* 0x000fe2000e781270 */
[----:B------:R-:W0:Y:S01]  /*31130*/  LDCU UR26, c[0x0][0x398] ;  /* 0x00007300ff1a77ac */ /* 0x000e220008000800 */
[----:B------:R-:W-:Y:S02]  /*31140*/  ISETP.GE.AND P5, PT, R10, UR52, PT ;  /* 0x000000340a007c0c */ /* 0x000fe4000bfa6270 */
[----:B------:R0:W-:Y:S01]  /*31150*/  @P3 STG.E.U16 desc[UR24][R6.64], R11 ;  /* 0x0000000b06003986 */ /* 0x0001e2000c101518 */
[----:B-1----:R-:W-:-:S03]  /*31160*/  PRMT R67, R71, 0x7610, R67 ;  /* 0x0000761047437816 */ /* 0x002fc60000000043 */
[----:B------:R-:W4:Y:S01]  /*31170*/  LDL.LU.S16 R71, [R1+0x182] ;  /* 0x0001820001477983 */ /* 0x000f220000300600 */
[----:B0-----:R-:W-:-:S03]  /*31180*/  VIADD R6, R0, UR30 ;  /* 0x0000001e00067c36 */ /* 0x001fc60008000000 */
        /* <DEDUP_REMOVED lines=68> */
[----:B----4-:R-:W-:-:S03]  /*315d0*/  PRMT R0, R72, 0x7610, R0 ;  /* 0x0000761048007816 */ /* 0x010fc60000000000 */
[----:B------:R-:W4:Y:S01]  /*315e0*/  LDL.LU.S16 R72, [R1+0x196] ;  /* 0x0001960001487983 */ /* 0x000f220000300600 */
[----:B------:R-:W-:-:S03]  /*315f0*/  IMAD.WIDE R8, R6, 0x2, R2 ;  /* 0x0000000206087825 */ /* 0x000fc600078e0202 */
[----:B------:R-:W4:Y:S04]  /*31600*/  LDL.S16 R75, [R1+0x198] ;  /* 0x00019800014b7983 */ /* 0x000f280000100600 */
[----:B------:R0:W-:Y:S02]  /*31610*/  @P6 STG.E.U16 desc[UR24][R8.64], R0 ;  /* 0x0000000008006986 */ /* 0x0001e4000c101518 */
[----:B0-----:R-:W-:Y:S02]  /*31620*/  PRMT R67, R71, 0x7610, R67 ;  /* 0x0000761047437816 */ /* 0x001fe40000000043 */
        /* <DEDUP_REMOVED lines=37> */
[----:B0-----:R-:W-:-:S04]  /*31880*/  IMAD.WIDE R8, R6, 0x2, R4 ;  /* 0x0000000206087825 */ /* 0x001fc800078e0204 */
[----:B------:R-:W-:Y:S01]  /*31890*/  VIADD R0, R6, UR30 ;  /* 0x0000001e06007c36 */ /* 0x000fe20008000000 */
[----:B------:R-:W-:Y:S01]  /*318a0*/  PRMT R11, R75, 0x7610, R11 ;  /* 0x000076104b0b7816 */ /* 0x000fe2000000000b */
[----:B------:R0:W-:Y:S01]  /*318b0*/  @P1 STG.E.U16 desc[UR24][R8.64], R67 ;  /* 0x0000004308001986 */ /* 0x0001e2000c101518 */
[----:B------:R-:W-:Y:S01]  /*318c0*/  ISETP.LT.AND P4, PT, R73, UR12, !P4 ;  /* 0x0000000c49007c0c */ /* 0x000fe2000e781270 */
[----:B------:R-:W-:Y:S01]  /*318d0*/  IMAD.WIDE R6, R0, 0x2, R2 ;  /* 0x0000000200067825 */ /* 0x000fe200078e0202 */
[----:B------:R-:W-:Y:S01]  /*318e0*/  ISETP.GE.AND P5, PT, R10, UR4, PT ;  /* 0x000000040a007c0c */ /* 0x000fe2000bfa6270 */
[----:B------:R-:W1:Y:S03]  /*318f0*/  LDCU UR4, c[0x0][0x39c] ;  /* 0x00007380ff0477ac */ /* 0x000e660008000800 */
[----:B------:R1:W-:Y:S01]  /*31900*/  @P3 STG.E.U16 desc[UR24][R6.64], R11 ;  /* 0x0000000b06003986 */ /* 0x0003e2000c101518 */
[----:B------:R-:W2:Y:S01]  /*31910*/  LDCU UR12, c[0x0][0x39c] ;  /* 0x00007380ff0c77ac */ /* 0x000ea20008000800 */
[----:B------:R-:W2:Y:S01]  /*31920*/  LDCU UR40, c[0x0][0x398] ;  /* 0x00007300ff2877ac */ /* 0x000ea20008000800 */
[----:B0-----:R-:W-:-:S02]  /*31930*/  PRMT R67, R71, 0x7610, R67 ;  /* 0x0000761047437816 */ /* 0x001fc40000000043 */
        /* <DEDUP_REMOVED lines=23> */
[----:B------:R-:W-:-:S04]  /*31ab0*/  IMAD.WIDE R8, R6, 0x2, R4 ;  /* 0x0000000206087825 */ /* 0x000fc800078e0204 */
[----:B------:R-:W-:Y:S01]  /*31ac0*/  IMAD.WIDE R6, R0, 0x2, R2 ;  /* 0x0000000200067825 */ /* 0x000fe200078e0202 */
[----:B------:R-:W-:Y:S01]  /*31ad0*/  @P2 STG.E.U16 desc[UR24][R8.64], R67 ;  /* 0x0000004308002986 */ /* 0x000fe2000c101518 */
[----:B------:R-:W-:Y:S01]  /*31ae0*/  ISETP.GE.AND P3, PT, R10, UR14, PT ;  /* 0x0000000e0a007c0c */ /* 0x000fe2000bf66270 */
[----:B------:R-:W1:Y:S01]  /*31af0*/  LDCU UR14, c[0x0][0x398] ;  /* 0x00007300ff0e77ac */ /* 0x000e620008000800 */
[----:B----4-:R-:W-:Y:S02]  /*31b00*/  PRMT R11, R72, 0x7610, R11 ;  /* 0x00007610480b7816 */ /* 0x010fe4000000000b */
[----:B------:R-:W4:Y:S04]  /*31b10*/  LDL.S16 R72, [R1+0x1ac] ;  /* 0x0001ac0001487983 */ /* 0x000f280000100600 */
[----:B------:R0:W-:Y:S01]  /*31b20*/  @P4 STG.E.U16 desc[UR24][R6.64], R11 ;  /* 0x0000000b06004986 */ /* 0x0001e2000c101518 */
[----:B------:R-:W-:-:S02]  /*31b30*/  ISETP.LT.AND P4, PT, R74, UR48, !P0 ;  /* 0x000000304a007c0c */ /* 0x000fc4000c781270 */
[----:B------:R-:W-:Y:S01]  /*31b40*/  ISETP.LT.AND P0, PT, R73, UR49, !P0 ;  /* 0x0000003149007c0c */ /* 0x000fe2000c701270 */
        /* <DEDUP_REMOVED lines=111> */
[C---:B-1----:R-:W-:Y:S01]  /*32240*/  VIADD R0, R6.reuse, UR30 ;  /* 0x0000001e06007c36 */ /* 0x042fe20008000000 */
[----:B------:R-:W1:Y:S01]  /*32250*/  LDCU UR35, c[0x0][0x398] ;  /* 0x00007300ff2377ac */ /* 0x000e620008000800 */
[----:B------:R-:W-:-:S04]  /*32260*/  IMAD.WIDE R8, R6, 0x2, R4 ;  /* 0x0000000206087825 */ /* 0x000fc800078e0204 */
[----:B------:R-:W-:Y:S01]  /*32270*/  IMAD.WIDE R6, R0, 0x2, R2 ;  /* 0x0000000200067825 */ /* 0x000fe200078e0202 */
[----:B------:R-:W-:Y:S01]  /*32280*/  @P0 STG.E.U16 desc[UR24][R8.64], R67 ;  /* 0x0000004308000986 */ /* 0x000fe2000c101518 */
[----:B------:R-:W-:Y:S01]  /*32290*/  ISETP.GE.AND P3, PT, R10, UR12, PT ;  /* 0x0000000c0a007c0c */ /* 0x000fe2000bf66270 */
[----:B------:R-:W0:Y:S01]  /*322a0*/  LDCU UR12, c[0x0][0x39c] ;  /* 0x00007380ff0c77ac */ /* 0x000e220008000800 */
[----:B----4-:R-:W-:Y:S02]  /*322b0*/  PRMT R11, R72, 0x7610, R11 ;  /* 0x00007610480b7816 */ /* 0x010fe4000000000b */
        /* <DEDUP_REMOVED lines=146> */
[----:B------:R-:W2:Y:S01]  /*32be0*/  LDL.S16 R76, [R1+0x1f4] ;  /* 0x0001f400014c7983 */ /* 0x000ea20000100600 */
[----:B------:R-:W-:Y:S01]  /*32bf0*/  VIADD R10, R66, 0xbe ;  /* 0x000000be420a7836 */ /* 0x000fe20000000000 */
[----:B------:R-:W-:Y:S01]  /*32c00*/  ISETP.GE.AND P1, PT, R7, UR9, PT ;  /* 0x0000000907007c0c */ /* 0x000fe2000bf26270 */
[----:B------:R-:W-:Y:S01]  /*32c10*/  IMAD.WIDE R6, R0, 0x2, R2 ;  /* 0x0000000200067825 */ /* 0x000fe200078e0202 */
[----:B------:R-:W-:Y:S01]  /*32c20*/  PRMT R11, R75, 0x7610, R11 ;  /* 0x000076104b0b7816 */ /* 0x000fe2000000000b */
[----:B------:R-:W0:Y:S01]  /*32c30*/  LDCU UR9, c[0x0][0x39c] ;  /* 0x00007380ff0977ac */ /* 0x000e220008000800 */
[----:B------:R-:W-:Y:S01]  /*32c40*/  ISETP.LT.AND P5, PT, R73, UR16, !P5 ;  /* 0x0000001049007c0c */ /* 0x000fe2000efa1270 */
[----:B------:R-:W2:Y:S01]  /*32c50*/  LDL.LU.S16 R75, [R1+0x1f6] ;  /* 0x0001f600014b7983 */ /* 0x000ea20000300600 */
[----:B------:R-:W-:Y:S01]  /*32c60*/  ISETP.GE.AND P4, PT, R10, UR10, PT ;  /* 0x0000000a0a007c0c */ /* 0x000fe2000bf86270 */
[----:B------:R-:W0:Y:S02]  /*32c70*/  LDCU UR14, c[0x0][0x398] ;  /* 0x00007300ff0e77ac */ /* 0x000e240008000800 */
[----:B------:R1:W-:Y:S01]  /*32c80*/  @P6 STG.E.U16 desc[UR24][R6.64], R11 ;  /* 0x0000000b06006986 */ /* 0x0003e2000c101518 */
[----:B------:R-:W-:Y:S01]  /*32c90*/  ISETP.LT.AND P6, PT, R74, UR26, !P0 ;  /* 0x0000001a4a007c0c */ /* 0x000fe2000c7c1270 */
[----:B------:R-:W0:Y:S01]  /*32ca0*/  LDCU UR10, c[0x0][0x398] ;  /* 0x00007300ff0a77ac */ /* 0x000e220008000800 */
[----:B------:R-:W0:Y:S01]  /*32cb0*/  LDCU UR16, c[0x0][0x398] ;  /* 0x00007300ff1077ac */ /* 0x000e220008000800 */
[----:B-1----:R-:W-:-:S02]  /*32cc0*/  VIADD R6, R0, UR30 ;  /* 0x0000001e00067c36 */ /* 0x002fc40008000000 */
[----:B------:R-:W-:Y:S01]  /*32cd0*/  IMAD.WIDE R10, R0, 0x2, R4 ;  /* 0x00000002000a7825 */ /* 0x000fe200078e0204 */
[----:B------:R-:W-:Y:S01]  /*32ce0*/  ISETP.LT.AND P0, PT, R73, UR18, !P0 ;  /* 0x0000001249007c0c */ /* 0x000fe2000c701270 */
[----:B------:R-:W1:Y:S03]  /*32cf0*/  LDCU UR18, c[0x0][0x398] ;  /* 0x00007300ff1277ac */ /* 0x000e660008000800 */
[----:B------:R-:W-:Y:S01]  /*32d00*/  @P5 STG.E.U16 desc[UR24][R10.64], R67 ;  /* 0x000000430a005986 */ /* 0x000fe2000c101518 */
[----:B------:R-:W-:Y:S01]  /*32d10*/  VIADD R7, R66, 0xbf ;  /* 0x000000bf42077836 */ /* 0x000fe20000000000 */
[----:B------:R-:W0:Y:S01]  /*32d20*/  LDCU UR26, c[0x0][0x398] ;  /* 0x00007300ff1a77ac */ /* 0x000e220008000800 */
[----:B----4-:R-:W-:Y:S02]  /*32d30*/  PRMT R0, R72, 0x7610, R0 ;  /* 0x0000761048007816 */ /* 0x010fe40000000000 */
[----:B------:R-:W4:Y:S01]  /*32d40*/  LDL.S16 R72, [R1+0x1f8] ;  /* 0x0001f80001487983 */ /* 0x000f220000100600 */
[----:B------:R-:W-:-:S05]  /*32d50*/  IMAD.WIDE R8, R6, 0x2, R2 ;  /* 0x0000000206087825 */ /* 0x000fca00078e0202 */
[----:B------:R0:W-:Y:S02]  /*32d60*/  @P6 STG.E.U16 desc[UR24][R8.64], R0 ;  /* 0x0000000008006986 */ /* 0x0001e4000c101518 */
[----:B0-----:R-:W-:Y:S01]  /*32d70*/  IMAD.WIDE R8, R6, 0x2, R4 ;  /* 0x0000000206087825 */ /* 0x001fe200078e0204 */
[----:B------:R-:W-:Y:S02]  /*32d80*/  PRMT R67, R71, 0x7610, R67 ;  /* 0x0000761047437816 */ /* 0x000fe40000000043 */
[----:B------:R-:W4:Y:S04]  /*32d90*/  LDL.LU.S16 R71, [R1+0x1fa] ;  /* 0x0001fa0001477983 */ /* 0x000f280000300600 */
        /* <DEDUP_REMOVED lines=20> */
[----:B-1----:R-:W-:-:S02]  /*32ee0*/  VIADD R6, R0, UR30 ;  /* 0x0000001e00067c36 */ /* 0x002fc40008000000 */
[----:B------:R-:W-:Y:S01]  /*32ef0*/  IMAD.WIDE R10, R0, 0x2, R4 ;  /* 0x00000002000a7825 */ /* 0x000fe200078e0204 */
[----:B------:R-:W-:Y:S01]  /*32f00*/  PRMT R0, R76, 0x7610, R0 ;  /* 0x000076104c007816 */ /* 0x000fe20000000000 */
[----:B------:R-:W1:Y:S02]  /*32f10*/  LDCU UR31, c[0x0][0x398] ;  /* 0x00007300ff1f77ac */ /* 0x000e640008000800 */
[----:B------:R-:W-:Y:S01]  /*32f20*/  IMAD.WIDE R8, R6, 0x2, R2 ;  /* 0x0000000206087825 */ /* 0x000fe200078e0202 */
[----:B------:R0:W-:Y:S01]  /*32f30*/  @P3 STG.E.U16 desc[UR24][R10.64], R67 ;  /* 0x000000430a003986 */ /* 0x0001e2000c101518 */
[----:B------:R-:W-:Y:S02]  /*32f40*/  ISETP.LT.AND P3, PT, R74, UR33, !P4 ;  /* 0x000000214a007c0c */ /* 0x000fe4000e761270 */
[----:B------:R-:W-:Y:S01]  /*32f50*/  VIADD R7, R66, 0xc1 ;  /* 0x000000c142077836 */ /* 0x000fe20000000000 */
[----:B------:R1:W-:Y:S01]  /*32f60*/  @P5 STG.E.U16 desc[UR24][R8.64], R0 ;  /* 0x0000000008005986 */ /* 0x0003e2000c101518 */
[----:B------:R-:W-:-:S03]  /*32f70*/  ISETP.LT.AND P4, PT, R73, UR36, !P4 ;  /* 0x0000002449007c0c */ /* 0x000fc6000e781270 */
[----:B------:R-:W-:Y:S01]  /*32f80*/  ISETP.GE.AND P0, PT, R7, UR9, PT ;  /* 0x0000000907007c0c */ /* 0x000fe2000bf06270 */
[----:B------:R-:W2:Y:S01]  /*32f90*/  LDCU UR9, c[0x0][0x39c] ;  /* 0x00007380ff0977ac */ /* 0x000ea20008000800 */
[----:B0-----:R-:W-:Y:S01]  /*32fa0*/  PRMT R67, R75, 0x7610, R67 ;  /* 0x000076104b437816 */ /* 0x001fe20000000043 */
[----:B-1----:R-:W-:Y:S01]  /*32fb0*/  VIADD R0, R6, UR30 ;  /* 0x0000001e06007c36 */ /* 0x002fe20008000000 */
[----:B----4-:R-:W-:Y:S01]  /*32fc0*/  PRMT R11, R72, 0x7610, R11 ;  /* 0x00007610480b7816 */ /* 0x010fe2000000000b */
[----:B------:R-:W-:-:S04]  /*32fd0*/  IMAD.WIDE R8, R6, 0x2, R4 ;  /* 0x0000000206087825 */ /* 0x000fc800078e0204 */
[----:B------:R-:W-:Y:S01]  /*32fe0*/  IMAD.WIDE R6, R0, 0x2, R2 ;  /* 0x0000000200067825 */ /* 0x000fe200078e0202 */
[----:B------:R0:W-:Y:S03]  /*32ff0*/  @P1 STG.E.U16 desc[UR24][R8.64], R67 ;  /* 0x0000004308001986 */ /* 0x0001e6000c101518 */
[----:B------:R-:W-:Y:S01]  /*33000*/  VIADD R10, R66, 0xc2 ;  /* 0x000000c2420a7836 */ /* 0x000fe20000000000 */
[----:B------:R1:W-:Y:S01]  /*33010*/  @P3 STG.E.U16 desc[UR24][R6.64], R11 ;  /* 0x0000000b06003986 */ /* 0x0003e2000c101518 */
[----:B------:R-:W-:Y:S01]  /*33020*/  ISETP.LT.AND P3, PT, R74, UR22, !P2 ;  /* 0x000000164a007c0c */ /* 0x000fe2000d761270 */
[----:B------:R-:W4:Y:S02]  /*33030*/  LDCU UR22, c[0x0][0x398] ;  /* 0x00007300ff1677ac */ /* 0x000f240008000800 */
[----:B------:R-:W-:Y:S02]  /*33040*/  ISETP.GE.AND P5, PT, R10, UR4, PT ;  /* 0x000000040a007c0c */ /* 0x000fe4000bfa6270 */
[----:B------:R-:W-:Y:S01]  /*33050*/  ISETP.LT.AND P2, PT, R73, UR34, !P2 ;  /* 0x0000002249007c0c */ /* 0x000fe2000d741270 */
[----:B------:R-:W2:Y:S01]  /*33060*/  LDCU UR4, c[0x0][0x39c] ;  /* 0x00007380ff0477ac */ /* 0x000ea20008000800 */
[----:B0-----:R-:W-:Y:S01]  /*33070*/  PRMT R67, R71, 0x7610, R67 ;  /* 0x0000761047437816 */ /* 0x001fe20000000043 */
[----:B-1----:R-:W-:-:S02]  /*33080*/  VIADD R6, R0, UR30 ;  /* 0x0000001e00067c36 */ /* 0x002fc40008000000 */
[----:B------:R-:W-:-:S04]  /*33090*/  IMAD.WIDE R10, R0, 0x2, R4 ;  /* 0x00000002000a7825 */ /* 0x000fc800078e0204 */
[----:B------:R-:W-:Y:S01]  /*330a0*/  IMAD.WIDE R8, R6, 0x2, R2 ;  /* 0x0000000206087825 */ /* 0x000fe200078e0202 */
[----:B------:R0:W-:Y:S01]  /*330b0*/  @P4 STG.E.U16 desc[UR24][R10.64], R67 ;  /* 0x000000430a004986 */ /* 0x0001e2000c101518 */
[----:B------:R-:W-:Y:S01]  /*330c0*/  ISETP.LT.AND P4, PT, R74, UR32, !P6 ;  /* 0x000000204a007c0c */ /* 0x000fe2000f781270 */
[----:B------:R-:W1:Y:S01]  /*330d0*/  LDCU UR32, c[0x0][0x398] ;  /* 0x00007300ff2077ac */ /* 0x000e620008000800 */
[----:B------:R-:W-:Y:S01]  /*330e0*/  VIADD R7, R66, 0xc3 ;  /* 0x000000c342077836 */ /* 0x000fe20000000000 */
[----:B------:R-:W-:Y:S01]  /*330f0*/  ISETP.LT.AND P6, PT, R73, UR14, !P6 ;  /* 0x0000000e49007c0c */ /* 0x000fe2000f7c1270 */
[----:B------:R-:W1:Y:S03]  /*33100*/  LDCU UR14, c[0x0][0x398] ;  /* 0x00007300ff0e77ac */ /* 0x000e660008000800 */
[----:B------:R-:W-:Y:S01]  /*33110*/  ISETP.GE.AND P1, PT, R7, UR6, PT ;  /* 0x0000000607007c0c */ /* 0x000fe2000bf26270 */
[----:B------:R-:W1:Y:S01]  /*33120*/  LDCU UR6, c[0x0][0x39c] ;  /* 0x00007380ff0677ac */ /* 0x000e620008000800 */
[----:B0-----:R-:W-:Y:S01]  /*33130*/  PRMT R11, R50, 0x7610, R11 ;  /* 0x00007610320b7816 */ /* 0x001fe2000000000b */
[----:B------:R-:W-:Y:S01]  /*33140*/  VIADD R10, R66, 0xc4 ;  /* 0x000000c4420a7836 */ /* 0x000fe20000000000 */
[----:B------:R-:W4:Y:S01]  /*33150*/  LDL.LU R50, [R1+0xa7c] ;  /* 0x000a7c0001327983 */ /* 0x000f220000300800 */
[----:B---3--:R-:W-:-:S05]  /*33160*/  PRMT R0, R70, 0x7610, R0 ;  /* 0x0000761046007816 */ /* 0x008fca0000000000 */
[----:B------:R0:W-:Y:S02]  /*33170*/  @P3 STG.E.U16 desc[UR24][R8.64], R0 ;  /* 0x0000000008003986 */ /* 0x0001e4000c101518 */
[C---:B0-----:R-:W-:Y:S02]  /*33180*/  VIADD R0, R6.reuse, UR30 ;  /* 0x0000001e06007c36 */ /* 0x041fe40008000000 */
[----:B------:R-:W-:-:S04]  /*33190*/  IMAD.WIDE R8, R6, 0x2, R4 ;  /* 0x0000000206087825 */ /* 0x000fc800078e0204 */
[----:B------:R-:W-:Y:S01]  /*331a0*/  IMAD.WIDE R6, R0, 0x2, R2 ;  /* 0x0000000200067825 */ /* 0x000fe200078e0202 */
[----:B--2---:R-:W-:-:S05]  /*331b0*/  PRMT R67, R69, 0x7610, R67 ;  /* 0x0000761045437816 */ /* 0x004fca0000000043 */
[----:B------:R0:W-:Y:S04]  /*331c0*/  @P2 STG.E.U16 desc[UR24][R8.64], R67 ;  /* 0x0000004308002986 */ /* 0x0001e8000c101518 */
[----:B------:R2:W-:Y:S01]  /*331d0*/  @P4 STG.E.U16 desc[UR24][R6.64], R11 ;  /* 0x0000000b06004986 */ /* 0x0005e2000c101518 */
[----:B------:R-:W-:Y:S01]  /*331e0*/  ISETP.LT.AND P4, PT, R74, UR10, !P0 ;  /* 0x0000000a4a007c0c */ /* 0x000fe2000c781270 */
[----:B------:R-:W3:Y:S01]  /*331f0*/  LDCU UR10, c[0x0][0x398] ;  /* 0x00007300ff0a77ac */ /* 0x000ee20008000800 */
[----:B------:R-:W-:Y:S02]  /*33200*/  ISETP.GE.AND P3, PT, R10, UR9, PT ;  /* 0x000000090a007c0c */ /* 0x000fe4000bf66270 */
[----:B0-----:R-:W-:Y:S01]  /*33210*/  PRMT R67, R51, 0x7610, R67 ;  /* 0x0000761033437816 */ /* 0x001fe20000000043 */
[----:B------:R-:W0:Y:S01]  /*33220*/  LDCU UR9, c[0x0][0x398] ;  /* 0x00007300ff0977ac */ /* 0x000e220008000800 */
[C---:B--2---:R-:W-:Y:S01]  /*33230*/  VIADD R6, R0.reuse, UR30 ;  /* 0x0000001e00067c36 */ /* 0x044fe20008000000 */
[----:B------:R-:W-:Y:S01]  /*33240*/  ISETP.LT.AND P0, PT, R73, UR16, !P0 ;  /* 0x0000001049007c0c */ /* 0x000fe2000c701270 */
[----:B------:R-:W-:Y:S01]  /*33250*/  IMAD.WIDE R10, R0, 0x2, R4 ;  /* 0x00000002000a7825 */ /* 0x000fe200078e0204 */
[----:B------:R-:W-:Y:S01]  /*33260*/  PRMT R0, R52, 0x7610, R0 ;  /* 0x0000761034007816 */ /* 0x000fe20000000000 */
[----:B------:R-:W2:Y:S01]  /*33270*/  LDL.LU R51, [R1+0xa78] ;  /* 0x000a780001337983 */ /* 0x000ea20000300800 */
[----:B------:R-:W0:Y:S01]  /*33280*/  LDCU UR16, c[0x0][0x398] ;  /* 0x00007300ff1077ac */ /* 0x000e220008000800 */
[----:B------:R-:W-:-:S02]  /*33290*/  IMAD.WIDE R8, R6, 0x2, R2 ;  /* 0x0000000206087825 */ /* 0x000fc400078e0202 */
[----:B------:R1:W-:Y:S01]  /*332a0*/  @P6 STG.E.U16 desc[UR24][R10.64], R67 ;  /* 0x000000430a006986 */ /* 0x0003e2000c101518 */
[----:B------:R-:W-:Y:S01]  /*332b0*/  ISETP.LT.AND P6, PT, R74, UR18, !P5 ;  /* 0x000000124a007c0c */ /* 0x000fe2000efc1270 */
[----:B------:R-:W-:Y:S01]  /*332c0*/  VIADD R7, R66, 0xc5 ;  /* 0x000000c542077836 */ /* 0x000fe20000000000 */
[----:B------:R-:W0:Y:S01]  /*332d0*/  LDCU UR18, c[0x0][0x398] ;  /* 0x00007300ff1277ac */ /* 0x000e220008000800 */
[----:B------:R3:W-:Y:S03]  /*332e0*/  @P4 STG.E.U16 desc[UR24][R8.64], R0 ;  /* 0x0000000008004986 */ /* 0x0007e6000c101518 */
[----:B------:R-:W-:Y:S01]  /*332f0*/  ISETP.GE.AND P2, PT, R7, UR4, PT ;  /* 0x0000000407007c0c */ /* 0x000fe2000bf46270 */
[----:B------:R-:W2:Y:S01]  /*33300*/  LDL.LU R52, [R1+0xa74] ;  /* 0x000a740001347983 */ /* 0x000ea20000300800 */
[----:B-1----:R-:W-:Y:S02]  /*33310*/  PRMT R67, R53, 0x7610, R67 ;  /* 0x0000761035437816 */ /* 0x002fe40000000043 */
[----:B------:R-:W-:Y:S01]  /*33320*/  PRMT R11, R54, 0x7610, R11 ;  /* 0x00007610360b7816 */ /* 0x000fe2000000000b */
[----:B------:R-:W-:Y:S01]  /*33330*/  VIADD R10, R66, 0xc6 ;  /* 0x000000c6420a7836 */ /* 0x000fe20000000000 */
[----:B------:R-:W-:Y:S01]  /*33340*/  ISETP.LT.AND P5, PT, R73, UR26, !P5 ;  /* 0x0000001a49007c0c */ /* 0x000fe2000efa1270 */
[C---:B---3--:R-:W-:Y:S01]  /*33350*/  VIADD R0, R6.reuse, UR30 ;  /* 0x0000001e06007c36 */ /* 0x048fe20008000000 */
[----:B------:R-:W3:Y:S01]  /*33360*/  LDL.LU R53, [R1+0xa70] ;  /* 0x000a700001357983 */ /* 0x000ee20000300800 */
[----:B------:R-:W-:Y:S01]  /*33370*/  IMAD.WIDE R8, R6, 0x2, R4 ;  /* 0x0000000206087825 */ /* 0x000fe200078e0204 */
[----:B------:R-:W-:Y:S01]  /*33380*/  ISETP.GE.AND P4, PT, R10, UR6, PT ;  /* 0x000000060a007c0c */ /* 0x000fe2000bf86270 */
[----:B------:R-:W1:Y:S01]  /*33390*/  LDCU UR4, c[0x0][0x39c] ;  /* 0x00007380ff0477ac */ /* 0x000e620008000800 */
[----:B------:R-:W2:Y:S01]  /*333a0*/  LDL.LU R54, [R1+0xa6c] ;  /* 0x000a6c0001367983 */ /* 0x000ea20000300800 */
[----:B------:R-:W-:Y:S01]  /*333b0*/  IMAD.WIDE R6, R0, 0x2, R2 ;  /* 0x0000000200067825 */ /* 0x000fe200078e0202 */
[----:B------:R-:W0:Y:S02]  /*333c0*/  LDCU UR6, c[0x0][0x39c] ;  /* 0x00007380ff0677ac */ /* 0x000e240008000800 */
[----:B------:R1:W-:Y:S01]  /*333d0*/  @P0 STG.E.U16 desc[UR24][R8.64], R67 ;  /* 0x0000004308000986 */ /* 0x0003e2000c101518 */
[----:B------:R-:W0:Y:S03]  /*333e0*/  LDCU UR26, c[0x0][0x398] ;  /* 0x00007300ff1a77ac */ /* 0x000e260008000800 */
[----:B------:R0:W-:Y:S01]  /*333f0*/  @P6 STG.E.U16 desc[UR24][R6.64], R11 ;  /* 0x0000000b06006986 */ /* 0x0001e2000c101518 */
[----:B------:R-:W-:-:S02]  /*33400*/  ISETP.LT.AND P6, PT, R74, UR12, !P1 ;  /* 0x0000000c4a007c0c */ /* 0x000fc4000cfc1270 */
[----:B------:R-:W-:Y:S01]  /*33410*/  ISETP.LT.AND P1, PT, R73, UR20, !P1 ;  /* 0x0000001449007c0c */ /* 0x000fe2000cf21270 */
[----:B------:R-:W2:Y:S01]  /*33420*/  LDCU UR12, c[0x0][0x398] ;  /* 0x00007300ff0c77ac */ /* 0x000ea20008000800 */
[----:B-1----:R-:W-:Y:S01]  /*33430*/  PRMT R67, R55, 0x7610, R67 ;  /* 0x0000761037437816 */ /* 0x002fe20000000043 */
[----:B------:R-:W1:Y:S01]  /*33440*/  LDCU UR20, c[0x0][0x398] ;  /* 0x00007300ff1477ac */ /* 0x000e620008000800 */
[----:B------:R-:W2:Y:S01]  /*33450*/  LDL.LU R55, [R1+0xa68] ;  /* 0x000a680001377983 */ /* 0x000ea20000300800 */
[C---:B0-----:R-:W-:Y:S02]  /*33460*/  VIADD R6, R0.reuse, UR30 ;  /* 0x0000001e00067c36 */ /* 0x041fe40008000000 */
[----:B------:R-:W-:Y:S01]  /*33470*/  IMAD.WIDE R10, R0, 0x2, R4 ;  /* 0x00000002000a7825 */ /* 0x000fe200078e0204 */
[----:B------:R-:W-:Y:S02]  /*33480*/  PRMT R0, R56, 0x7610, R0 ;  /* 0x0000761038007816 */ /* 0x000fe40000000000 */
[----:B------:R-:W2:Y:S01]  /*33490*/  LDL.LU R56, [R1+0xa64] ;  /* 0x000a640001387983 */ /* 0x000ea20000300800 */
[----:B------:R-:W-:-:S03]  /*334a0*/  IMAD.WIDE R8, R6, 0x2, R2 ;  /* 0x0000000206087825 */ /* 0x000fc600078e0202 */
[----:B------:R0:W-:Y:S04]  /*334b0*/  @P5 STG.E.U16 desc[UR24][R10.64], R67 ;  /* 0x000000430a005986 */ /* 0x0001e8000c101518 */
[----:B------:R1:W-:Y:S01]  /*334c0*/  @P6 STG.E.U16 desc[UR24][R8.64], R0 ;  /* 0x0000000008006986 */ /* 0x0003e2000c101518 */
[----:B0-----:R-:W-:-:S03]  /*334d0*/  PRMT R67, R57, 0x7610, R67 ;  /* 0x0000761039437816 */ /* 0x001fc60000000043 */
[----:B------:R-:W2:Y:S01]  /*334e0*/  LDL.LU R57, [R1+0xa60] ;  /* 0x000a600001397983 */ /* 0x000ea20000300800 */
[----:B-1----:R-:W-:Y:S01]  /*334f0*/  IMAD.WIDE R8, R6, 0x2, R4 ;  /* 0x0000000206087825 */ /* 0x002fe200078e0204 */
[----:B------:R-:W-:Y:S02]  /*33500*/  PRMT R11, R58, 0x7610, R11 ;  /* 0x000076103a0b7816 */ /* 0x000fe4000000000b */
[----:B------:R-:W2:Y:S04]  /*33510*/  LDL.LU R58, [R1+0xa5c] ;  /* 0x000a5c00013a7983 */ /* 0x000ea80000300800 */
[----:B------:R0:W-:Y:S02]  /*33520*/  @P1 STG.E.U16 desc[UR24][R8.64], R67 ;  /* 0x0000004308001986 */ /* 0x0001e4000c101518 */
[----:B0-----:R-:W-:-:S02]  /*33530*/  PRMT R67, R59, 0x7610, R67 ;  /* 0x000076103b437816 */ /* 0x001fc40000000043 */
[----:B------:R-:W2:Y:S04]  /*33540*/  LDL.LU R59, [R1+0xa58] ;  /* 0x000a5800013b7983 */ /* 0x000ea80000300800 */
[----:B------:R-:W2:Y:S01]  /*33550*/  LDL.LU R69, [R1+0x20] ;  /* 0x0000200001457983 */ /* 0x000ea20000300800 */
[----:B------:R-:W-:Y:S01]  /*33560*/  ISETP.LT.AND P5, PT, R74, UR28, !P3 ;  /* 0x0000001c4a007c0c */ /* 0x000fe2000dfa1270 */
[----:B------:R-:W-:Y:S02]  /*33570*/  VIADD R7, R66, 0xc7 ;  /* 0x000000c742077836 */ /* 0x000fe40000000000 */
[----:B------:R-:W-:Y:S01]  /*33580*/  VIADD R0, R6, UR30 ;  /* 0x0000001e06007c36 */ /* 0x000fe20008000000 */
[----:B------:R-:W0:Y:S02]  /*33590*/  LDCU UR28, c[0x0][0x398] ;  /* 0x00007300ff1c77ac */ /* 0x000e240008000800 */
[----:B------:R-:W-:Y:S01]  /*335a0*/  ISETP.GE.AND P0, PT, R7, UR4, PT ;  /* 0x0000000407007c0c */ /* 0x000fe2000bf06270 */
[----:B------:R-:W-:Y:S01]  /*335b0*/  IMAD.WIDE R6, R0, 0x2, R2 ;  /* 0x0000000200067825 */ /* 0x000fe200078e0202 */
[----:B------:R-:W-:Y:S01]  /*335c0*/  ISETP.LT.AND P3, PT, R73, UR31, !P3 ;  /* 0x0000001f49007c0c */ /* 0x000fe2000df61270 */
[----:B------:R-:W1:Y:S02]  /*335d0*/  LDCU UR4, c[0x0][0x39c] ;  /* 0x00007380ff0477ac */ /* 0x000e640008000800 */
[----:B------:R-:W-:-:S02]  /*335e0*/  VIADD R10, R66, 0xc8 ;  /* 0x000000c8420a7836 */ /* 0x000fc40000000000 */
[----:B------:R0:W-:Y:S01]  /*335f0*/  @P5 STG.E.U16 desc[UR24][R6.64], R11 ;  /* 0x0000000b06005986 */ /* 0x0001e2000c101518 */
[----:B----4-:R-:W-:Y:S01]  /*33600*/  ISETP.LT.AND P5, PT, R74, UR22, !P2 ;  /* 0x000000164a007c0c */ /* 0x010fe2000d7a1270 */
[----:B------:R-:W4:Y:S01]  /*33610*/  LDCU UR22, c[0x0][0x398] ;  /* 0x00007300ff1677ac */ /* 0x000f220008000800 */
[----:B------:R-:W-:Y:S01]  /*33620*/  ISETP.GE.AND P6, PT, R10, UR6, PT ;  /* 0x000000060a007c0c */ /* 0x000fe2000bfc6270 */
[----:B------:R-:W1:Y:S01]  /*33630*/  LDCU UR6, c[0x0][0x39c] ;  /* 0x00007380ff0677ac */ /* 0x000e620008000800 */
[----:B------:R-:W-:Y:S01]  /*33640*/  ISETP.LT.AND P2, PT, R73, UR32, !P2 ;  /* 0x0000002049007c0c */ /* 0x000fe2000d741270 */
[C---:B0-----:R-:W-:Y:S02]  /*33650*/  VIADD R6, R0.reuse, UR30 ;  /* 0x0000001e00067c36 */ /* 0x041fe40008000000 */
[----:B------:R-:W-:Y:S01]  /*33660*/  IMAD.WIDE R10, R0, 0x2, R4 ;  /* 0x00000002000a7825 */ /* 0x000fe200078e0204 */
[----:B------:R-:W-:Y:S02]  /*33670*/  PRMT R0, R60, 0x7610, R0 ;  /* 0x000076103c007816 */ /* 0x000fe40000000000 */
[----:B------:R-:W3:Y:S01]  /*33680*/  LDL.LU R60, [R1+0xa54] ;  /* 0x000a5400013c7983 */ /* 0x000ee20000300800 */
[----:B------:R-:W-:-:S03]  /*33690*/  IMAD.WIDE R8, R6, 0x2, R2 ;  /* 0x0000000206087825 */ /* 0x000fc600078e0202 */
[----:B------:R0:W-:Y:S01]  /*336a0*/  @P3 STG.E.U16 desc[UR24][R10.64], R67 ;  /* 0x000000430a003986 */ /* 0x0001e2000c101518 */
[----:B------:R-:W-:Y:S01]  /*336b0*/  ISETP.LT.AND P3, PT, R74, UR9, !P4 ;  /* 0x000000094a007c0c */ /* 0x000fe2000e761270 */
[C---:B------:R-:W-:Y:S02]  /*336c0*/  VIADD R7, R66.reuse, 0xc9 ;  /* 0x000000c942077836 */ /* 0x040fe40000000000 */
[----:B------:R4:W-:Y:S01]  /*336d0*/  @P5 STG.E.U16 desc[UR24][R8.64], R0 ;  /* 0x0000000008005986 */ /* 0x0009e2000c101518 */
[----:B------:R-:W-:Y:S01]  /*336e0*/  ISETP.LT.AND P4, PT, R73, UR10, !P4 ;  /* 0x0000000a49007c0c */ /* 0x000fe2000e781270 */
[----:B------:R-:W2:Y:S01]  /*336f0*/  LDCU UR9, c[0x0][0x398] ;  /* 0x00007300ff0977ac */ /* 0x000ea20008000800 */
[----:B-1----:R-:W-:Y:S01]  /*33700*/  ISETP.GE.AND P1, PT, R7, UR4, PT ;  /* 0x0000000407007c0c */ /* 0x002fe2000bf26270 */
[----:B------:R-:W1:Y:S01]  /*33710*/  LDCU UR4, c[0x0][0x39c] ;  /* 0x00007380ff0477ac */ /* 0x000e620008000800 */
[----:B0-----:R-:W-:Y:S01]  /*33720*/  PRMT R67, R61, 0x7610, R67 ;  /* 0x000076103d437816 */ /* 0x001fe20000000043 */
[----:B------:R-:W-:Y:S01]  /*33730*/  VIADD R10, R66, 0xca ;  /* 0x000000ca420a7836 */ /* 0x000fe20000000000 */
[----:B------:R-:W-:Y:S01]  /*33740*/  PRMT R11, R62, 0x7610, R11 ;  /* 0x000076103e0b7816 */ /* 0x000fe2000000000b */
[----:B------:R-:W3:Y:S01]  /*33750*/  LDL.LU R61, [R1+0xa50] ;  /* 0x000a5000013d7983 */ /* 0x000ee20000300800 */
[C---:B----4-:R-:W-:Y:S01]  /*33760*/  VIADD R0, R6.reuse, UR30 ;  /* 0x0000001e06007c36 */ /* 0x050fe20008000000 */
[----:B------:R-:W0:Y:S01]  /*33770*/  LDCU UR10, c[0x0][0x398] ;  /* 0x00007300ff0a77ac */ /* 0x000e220008000800 */
[----:B------:R-:W-:Y:S01]  /*33780*/  IMAD.WIDE R8, R6, 0x2, R4 ;  /* 0x0000000206087825 */ /* 0x000fe200078e0204 */
[----:B------:R-:W-:Y:S01]  /*33790*/  ISETP.GE.AND P5, PT, R10, UR6, PT ;  /* 0x000000060a007c0c */ /* 0x000fe2000bfa6270 */
[----:B------:R-:W4:Y:S01]  /*337a0*/  LDL.LU R62, [R1+0xa4c] ;  /* 0x000a4c00013e7983 */ /* 0x000f220000300800 */
[----:B------:R-:W0:Y:S01]  /*337b0*/  LDCU UR6, c[0x0][0x39c] ;  /* 0x00007380ff0677ac */ /* 0x000e220008000800 */
[----:B------:R-:W-:-:S02]  /*337c0*/  IMAD.WIDE R6, R0, 0x2, R2 ;  /* 0x0000000200067825 */ /* 0x000fc400078e0202 */
[----:B------:R1:W-:Y:S04]  /*337d0*/  @P2 STG.E.U16 desc[UR24][R8.64], R67 ;  /* 0x0000004308002986 */ /* 0x0003e8000c101518 */
[----:B------:R0:W-:Y:S01]  /*337e0*/  @P3 STG.E.U16 desc[UR24][R6.64], R11 ;  /* 0x0000000b06003986 */ /* 0x0001e2000c101518 */
[----:B-1----:R-:W-:-:S03]  /*337f0*/  PRMT R67, R63, 0x7610, R67 ;  /* 0x000076103f437816 */ /* 0x002fc60000000043 */
[----:B------:R-:W3:Y:S01]  /*33800*/  LDL.LU R63, [R1+0xa48] ;  /* 0x000a4800013f7983 */ /* 0x000ee20000300800 */
[----:B0-----:R-:W-:-:S04]  /*33810*/  IMAD.WIDE R10, R0, 0x2, R4 ;  /* 0x00000002000a7825 */ /* 0x001fc800078e0204 */
[----:B------:R-:W-:Y:S01]  /*33820*/  VIADD R7, R0, UR30 ;  /* 0x0000001e00077c36 */ /* 0x000fe20008000000 */
[----:B------:R-:W-:Y:S01]  /*33830*/  PRMT R0, R64, 0x7610, R0 ;  /* 0x0000761040007816 */ /* 0x000fe20000000000 */
[----:B------:R0:W-:Y:S04]  /*33840*/  @P4 STG.E.U16 desc[UR24][R10.64], R67 ;  /* 0x000000430a004986 */ /* 0x0001e8000c101518 */
[----:B------:R-:W3:Y:S01]  /*33850*/  LDL.LU R64, [R1+0xa44] ;  /* 0x000a440001407983 */ /* 0x000ee20000300800 */
[----:B------:R-:W-:Y:S01]  /*33860*/  VIADD R6, R66, 0xcb ;  /* 0x000000cb42067836 */ /* 0x000fe20000000000 */
[----:B0-----:R-:W-:Y:S02]  /*33870*/  PRMT R67, R65, 0x7610, R67 ;  /* 0x0000761041437816 */ /* 0x001fe40000000043 */
[----:B------:R-:W3:Y:S04]  /*33880*/  LDL.LU R65, [R1+0xa40] ;  /* 0x000a400001417983 */ /* 0x000ee80000300800 */
[----:B------:R-:W3:Y:S04]  /*33890*/  LDL.LU R68, [R1+0x94] ;  /* 0x0000940001447983 */ /* 0x000ee80000300800 */
[----:B------:R-:W3:Y:S04]  /*338a0*/  LDL.LU R93, [R1+0x98] ;  /* 0x00009800015d7983 */ /* 0x000ee80000300800 */
[----:B------:R-:W3:Y:S04]  /*338b0*/  LDL.LU R92, [R1+0x9c] ;  /* 0x00009c00015c7983 */ /* 0x000ee80000300800 */
[----:B------:R-:W3:Y:S04]  /*338c0*/  LDL.LU R91, [R1+0xa0] ;  /* 0x0000a000015b7983 */ /* 0x000ee80000300800 */
[----:B------:R-:W3:Y:S01]  /*338d0*/  LDL.LU R90, [R1+0xa4] ;  /* 0x0000a400015a7983 */ /* 0x000ee20000300800 */
[----:B------:R-:W-:Y:S01]  /*338e0*/  ISETP.LT.AND P3, PT, R74, UR14, !P0 ;  /* 0x0000000e4a007c0c */ /* 0x000fe2000c761270 */
[----:B------:R-:W-:-:S02]  /*338f0*/  IMAD.WIDE R8, R7, 0x2, R2 ;  /* 0x0000000207087825 */ /* 0x000fc400078e0202 */
[----:B------:R-:W3:Y:S01]  /*33900*/  LDL.LU R89, [R1+0xa8] ;  /* 0x0000a80001597983 */ /* 0x000ee20000300800 */
[----:B------:R-:W-:Y:S01]  /*33910*/  ISETP.GE.AND P2, PT, R6, UR4, PT ;  /* 0x0000000406007c0c */ /* 0x000fe2000bf46270 */
[----:B------:R-:W0:Y:S02]  /*33920*/  LDCU UR4, c[0x0][0x39c] ;  /* 0x00007380ff0477ac */ /* 0x000e240008000800 */
[----:B------:R-:W3:Y:S01]  /*33930*/  LDL.LU R88, [R1+0xac] ;  /* 0x0000ac0001587983 */ /* 0x000ee20000300800 */
[----:B------:R-:W-:Y:S01]  /*33940*/  ISETP.LT.AND P0, PT, R73, UR16, !P0 ;  /* 0x0000001049007c0c */ /* 0x000fe2000c701270 */
[C---:B------:R-:W-:Y:S01]  /*33950*/  IMAD.WIDE R10, R7.reuse, 0x2, R4 ;  /* 0x00000002070a7825 */ /* 0x040fe200078e0204 */
[----:B--2---:R-:W-:Y:S01]  /*33960*/  F2FP.F16.F32.PACK_AB R12, R12, R69 ;  /* 0x000000450c0c723e */ /* 0x004fe200000000ff */
[----:B------:R-:W2:Y:S02]  /*33970*/  LDL.LU R87, [R1+0xb0] ;  /* 0x0000b00001577983 */ /* 0x000ea40000300800 */
[----:B------:R-:W-:Y:S01]  /*33980*/  VIADD R6, R7, UR30 ;  /* 0x0000001e07067c36 */ /* 0x000fe20008000000 */
[----:B------:R-:W-:Y:S01]  /*33990*/  ISETP.LT.AND P4, PT, R74, UR12, !P6 ;  /* 0x0000000c4a007c0c */ /* 0x000fe2000f781270 */
[----:B------:R-:W1:Y:S01]  /*339a0*/  LDCU UR14, c[0x0][0x398] ;  /* 0x00007300ff0e77ac */ /* 0x000e620008000800 */
[----:B------:R-:W2:Y:S01]  /*339b0*/  LDL.LU R86, [R1+0xb8] ;  /* 0x0000b80001567983 */ /* 0x000ea20000300800 */
[----:B------:R-:W0:Y:S03]  /*339c0*/  LDCU UR12, c[0x0][0x398] ;  /* 0x00007300ff0c77ac */ /* 0x000e260008000800 */
[----:B------:R-:W2:Y:S01]  /*339d0*/  LDL.LU R85, [R1+0xb4] ;  /* 0x0000b40001557983 */ /* 0x000ea20000300800 */
[----:B------:R-:W0:Y:S03]  /*339e0*/  LDCU UR16, c[0x0][0x398] ;  /* 0x00007300ff1077ac */ /* 0x000e260008000800 */
        /* <DEDUP_REMOVED lines=10> */
[----:B------:R-:W4:Y:S04]  /*33a90*/  LDL.LU R72, [R1+0xe8] ;  /* 0x0000e80001487983 */ /* 0x000f280000300800 */
[----:B------:R-:W-:Y:S04]  /*33aa0*/  @P3 STG.E.U16 desc[UR24][R8.64], R0 ;  /* 0x0000000008003986 */ /* 0x000fe8000c101518 */
[----:B------:R-:W2:Y:S04]  /*33ab0*/  LDL.LU R71, [R1+0xe4] ;  /* 0x0000e40001477983 */ /* 0x000ea80000300800 */
[----:B------:R-:W2:Y:S04]  /*33ac0*/  LDL.LU R70, [R1+0xf0] ;  /* 0x0000f00001467983 */ /* 0x000ea80000300800 */
[----:B------:R0:W-:Y:S04]  /*33ad0*/  @P0 STG.E.U16 desc[UR24][R10.64], R67 ;  /* 0x000000430a000986 */ /* 0x0001e8000c101518 */
[----:B------:R-:W2:Y:S04]  /*33ae0*/  LDL.LU R69, [R1+0xec] ;  /* 0x0000ec0001457983 */ /* 0x000ea80000300800 */
[----:B------:R-:W2:Y:S01]  /*33af0*/  LDL.LU R7, [R1+0x24] ;  /* 0x0000240001077983 */ /* 0x000ea20000300800 */
[----:B0-----:R-:W-:-:S03]  /*33b00*/  VIADD R10, R66, 0xcd ;  /* 0x000000cd420a7836 */ /* 0x001fc60000000000 */
[----:B------:R-:W3:Y:S02]  /*33b10*/  LDL.LU R67, [R1+0x90] ;  /* 0x0000900001437983 */ /* 0x000ee40000300800 */
[----:B------:R-:W-:Y:S01]  /*33b20*/  ISETP.GE.AND P0, PT, R10, UR4, PT ;  /* 0x000000040a007c0c */ /* 0x000fe2000bf06270 */
[----:B------:R-:W-:Y:S01]  /*33b30*/  IMAD.WIDE R8, R6, 0x2, R2 ;  /* 0x0000000206087825 */ /* 0x000fe200078e0202 */
[----:B------:R-:W3:Y:S01]  /*33b40*/  LDL.LU R10, [R1+0x28] ;  /* 0x00002800010a7983 */ /* 0x000ee20000300800 */
[C---:B------:R-:W-:Y:S01]  /*33b50*/  ISETP.LT.AND P6, PT, R73.reuse, UR18, !P6 ;  /* 0x0000001249007c0c */ /* 0x040fe2000f7c1270 */
[----:B------:R-:W0:Y:S01]  /*33b60*/  LDCU UR4, c[0x0][0x39c] ;  /* 0x00007380ff0477ac */ /* 0x000e220008000800 */
[----:B------:R-:W-:Y:S01]  /*33b70*/  VIADD R0, R66, 0xcc ;  /* 0x000000cc42007836 */ /* 0x000fe20000000000 */
[----:B------:R1:W-:Y:S01]  /*33b80*/  @P4 STG.E.U16 desc[UR24][R8.64], R12 ;  /* 0x0000000c08004986 */ /* 0x0003e2000c101518 */
[----:B------:R-:W-:Y:S01]  /*33b90*/  ISETP.LT.AND P4, PT, R74, UR20, !P1 ;  /* 0x000000144a007c0c */ /* 0x000fe2000cf81270 */
[----:B------:R-:W0:Y:S02]  /*33ba0*/  LDCU UR18, c[0x0][0x398] ;  /* 0x00007300ff1277ac */ /* 0x000e240008000800 */
[----:B------:R-:W-:Y:S01]  /*33bb0*/  ISETP.GE.AND P3, PT, R0, UR6, PT ;  /* 0x0000000600007c0c */ /* 0x000fe2000bf66270 */
[----:B------:R-:W-:Y:S01]  /*33bc0*/  VIADD R0, R6, UR30 ;  /* 0x0000001e06007c36 */ /* 0x000fe20008000000 */
[----:B------:R-:W-:Y:S01]  /*33bd0*/  ISETP.LT.AND P1, PT, R73, UR22, !P1 ;  /* 0x0000001649007c0c */ /* 0x000fe2000cf21270 */
[----:B------:R-:W0:Y:S01]  /*33be0*/  LDCU UR6, c[0x0][0x39c] ;  /* 0x00007380ff0677ac */ /* 0x000e220008000800 */
[----:B------:R-:W-:Y:S01]  /*33bf0*/  PRMT R11, R12, 0x7632, R11 ;  /* 0x000076320c0b7816 */ /* 0x000fe2000000000b */
[----:B------:R-:W0:Y:S01]  /*33c00*/  LDCU UR20, c[0x0][0x398] ;  /* 0x00007300ff1477ac */ /* 0x000e220008000800 */
[----:B-1----:R-:W-:Y:S01]  /*33c10*/  IMAD.WIDE R8, R6, 0x2, R4 ;  /* 0x0000000206087825 */ /* 0x002fe200078e0204 */
[----:B------:R-:W1:Y:S04]  /*33c20*/  LDCU UR22, c[0x0][0x398] ;  /* 0x00007300ff1677ac */ /* 0x000e680008000800 */
[----:B------:R0:W-:Y:S01]  /*33c30*/  @P6 STG.E.U16 desc[UR24][R8.64], R11 ;  /* 0x0000000b08006986 */ /* 0x0001e2000c101518 */
[----:B--2---:R-:W-:Y:S01]  /*33c40*/  F2FP.F16.F32.PACK_AB R13, R13, R7 ;  /* 0x000000070d0d723e */ /* 0x004fe200000000ff */
[----:B------:R-:W-:-:S03]  /*33c50*/  IMAD.WIDE R6, R0, 0x2, R2 ;  /* 0x0000000200067825 */ /* 0x000fc600078e0202 */
[----:B------:R-:W-:Y:S02]  /*33c60*/  PRMT R12, R13, 0x7632, R12 ;  /* 0x000076320d0c7816 */ /* 0x000fe4000000000c */
[----:B------:R2:W-:Y:S01]  /*33c70*/  @P4 STG.E.U16 desc[UR24][R6.64], R13 ;  /* 0x0000000d06004986 */ /* 0x0005e2000c101518 */
[----:B---3--:R-:W-:Y:S01]  /*33c80*/  F2FP.F16.F32.PACK_AB R14, R14, R10 ;  /* 0x0000000a0e0e723e */ /* 0x008fe200000000ff */
[----:B0-----:R-:W-:-:S04]  /*33c90*/  IMAD.WIDE R10, R0, 0x2, R4 ;  /* 0x00000002000a7825 */ /* 0x001fc800078e0204 */
[----:B--2---:R-:W-:Y:S01]  /*33ca0*/  VIADD R6, R0, UR30 ;  /* 0x0000001e00067c36 */ /* 0x004fe20008000000 */
[----:B------:R-:W2:Y:S04]  /*33cb0*/  LDL.LU R13, [R1+0x64] ;  /* 0x00006400010d7983 */ /* 0x000ea80000300800 */
[----:B------:R-:W3:Y:S04]  /*33cc0*/  LDL.LU R0, [R1+0x2c] ;  /* 0x00002c0001007983 */ /* 0x000ee80000300800 */
[----:B------:R0:W-:Y:S02]  /*33cd0*/  @P1 STG.E.U16 desc[UR24][R10.64], R12 ;  /* 0x0000000c0a001986 */ /* 0x0001e4000c101518 */
[----:B0-----:R-:W-:-:S05]  /*33ce0*/  VIADD R10, R66, 0xcf ;  /* 0x000000cf420a7836 */ /* 0x001fca0000000000 */
[----:B------:R-:W-:Y:S02]  /*33cf0*/  ISETP.GE.AND P1, PT, R10, UR4, PT ;  /* 0x000000040a007c0c */ /* 0x000fe4000bf26270 */
[----:B------:R-:W-:Y:S01]  /*33d00*/  ISETP.LT.AND P6, PT, R74, UR26, !P5 ;  /* 0x0000001a4a007c0c */ /* 0x000fe2000efc1270 */
[----:B------:R-:W2:Y:S01]  /*33d10*/  LDL.LU R10, [R1+0x30] ;  /* 0x00003000010a7983 */ /* 0x000ea20000300800 */
[----:B------:R-:W-:Y:S01]  /*33d20*/  IMAD.WIDE R8, R6, 0x2, R2 ;  /* 0x0000000206087825 */ /* 0x000fe200078e0202 */
[----:B------:R-:W-:Y:S01]  /*33d30*/  ISETP.LT.AND P5, PT, R73, UR9, !P5 ;  /* 0x0000000949007c0c */ /* 0x000fe2000efa1270 */
[----:B------:R-:W0:Y:S02]  /*33d40*/  LDCU UR4, c[0x0][0x39c] ;  /* 0x00007380ff0477ac */ /* 0x000e240008000800 */
[----:B------:R-:W-:Y:S01]  /*33d50*/  VIADD R7, R66, 0xce ;  /* 0x000000ce42077836 */ /* 0x000fe20000000000 */
[----:B------:R-:W-:Y:S01]  /*33d60*/  PRMT R11, R14, 0x7632, R11 ;  /* 0x000076320e0b7816 */ /* 0x000fe2000000000b */
[----:B------:R-:W0:Y:S05]  /*33d70*/  LDCU UR26, c[0x0][0x398] ;  /* 0x00007300ff1a77ac */ /* 0x000e2a0008000800 */
[----:B------:R1:W-:Y:S01]  /*33d80*/  @P6 STG.E.U16 desc[UR24][R8.64], R14 ;  /* 0x0000000e08006986 */ /* 0x0003e2000c101518 */
[----:B------:R-:W-:Y:S01]  /*33d90*/  ISETP.LT.AND P6, PT, R74, UR10, !P2 ;  /* 0x0000000a4a007c0c */ /* 0x000fe2000d7c1270 */
[----:B------:R-:W0:Y:S01]  /*33da0*/  LDCU UR9, c[0x0][0x398] ;  /* 0x00007300ff0977ac */ /* 0x000e220008000800 */
[----:B------:R-:W-:-:S02]  /*33db0*/  ISETP.GE.AND P4, PT, R7, UR6, PT ;  /* 0x0000000607007c0c */ /* 0x000fc4000bf86270 */
[----:B------:R-:W-:Y:S01]  /*33dc0*/  ISETP.LT.AND P2, PT, R73, UR14, !P2 ;  /* 0x0000000e49007c0c */ /* 0x000fe2000d741270 */
[----:B------:R-:W0:Y:S01]  /*33dd0*/  LDCU UR6, c[0x0][0x39c] ;  /* 0x00007380ff0677ac */ /* 0x000e220008000800 */
[----:B------:R-:W0:Y:S01]  /*33de0*/  LDCU UR10, c[0x0][0x398] ;  /* 0x00007300ff0a77ac */ /* 0x000e220008000800 */
[C---:B-1----:R-:W-:Y:S01]  /*33df0*/  IMAD.WIDE R8, R6.reuse, 0x2, R4 ;  /* 0x0000000206087825 */ /* 0x042fe200078e0204 */
[----:B------:R-:W1:Y:S04]  /*33e00*/  LDCU UR14, c[0x0][0x398] ;  /* 0x00007300ff0e77ac */ /* 0x000e680008000800 */
[----:B------:R-:W-:Y:S01]  /*33e10*/  @P5 STG.E.U16 desc[UR24][R8.64], R11 ;  /* 0x0000000b08005986 */ /* 0x000fe2000c101518 */
[----:B---3--:R-:W-:Y:S01]  /*33e20*/  F2FP.F16.F32.PACK_AB R15, R15, R0 ;  /* 0x000000000f0f723e */ /* 0x008fe200000000ff */
[----:B------:R-:W-:-:S04]  /*33e30*/  VIADD R0, R6, UR30 ;  /* 0x0000001e06007c36 */ /* 0x000fc80008000000 */
[----:B------:R-:W-:Y:S01]  /*33e40*/  IMAD.WIDE R6, R0, 0x2, R2 ;  /* 0x0000000200067825 */ /* 0x000fe200078e0202 */
[----:B------:R-:W-:-:S04]  /*33e50*/  PRMT R12, R15, 0x7632, R12 ;  /* 0x000076320f0c7816 */ /* 0x000fc8000000000c */
[----:B------:R3:W-:Y:S02]  /*33e60*/  @P6 STG.E.U16 desc[UR24][R6.64], R15 ;  /* 0x0000000f06006986 */ /* 0x0007e4000c101518 */
[----:B---3--:R-:W-:Y:S02]  /*33e70*/  VIADD R6, R0, UR30 ;  /* 0x0000001e00067c36 */ /* 0x008fe40008000000 */
[----:B------:R-:W3:Y:S01]  /*33e80*/  LDL.LU R15, [R1+0x68] ;  /* 0x00006800010f7983 */ /* 0x000ee20000300800 */
[----:B--2---:R-:W-:Y:S01]  /*33e90*/  F2FP.F16.F32.PACK_AB R16, R16, R10 ;  /* 0x0000000a1010723e */ /* 0x004fe200000000ff */
[----:B------:R-:W-:Y:S02]  /*33ea0*/  IMAD.WIDE R10, R0, 0x2, R4 ;  /* 0x00000002000a7825 */ /* 0x000fe400078e0204 */
[----:B------:R-:W2:Y:S04]  /*33eb0*/  LDL.LU R0, [R1+0x34] ;  /* 0x0000340001007983 */ /* 0x000ea80000300800 */
[----:B------:R0:W-:Y:S02]  /*33ec0*/  @P2 STG.E.U16 desc[UR24][R10.64], R12 ;  /* 0x0000000c0a002986 */ /* 0x0001e4000c101518 */
[----:B0-----:R-:W-:-:S05]  /*33ed0*/  VIADD R10, R66, 0xd1 ;  /* 0x000000d1420a7836 */ /* 0x001fca0000000000 */
[----:B------:R-:W-:Y:S02]  /*33ee0*/  ISETP.GE.AND P2, PT, R10, UR4, PT ;  /* 0x000000040a007c0c */ /* 0x000fe4000bf46270 */
[----:B------:R-:W-:Y:S01]  /*33ef0*/  ISETP.LT.AND P6, PT, R74, UR12, !P3 ;  /* 0x0000000c4a007c0c */ /* 0x000fe2000dfc1270 */
[----:B------:R-:W3:Y:S01]  /*33f00*/  LDL.LU R10, [R1+0x38] ;  /* 0x00003800010a7983 */ /* 0x000ee20000300800 */
        /* <DEDUP_REMOVED lines=16> */
[----:B--2---:R-:W-:Y:S01]  /*34010*/  F2FP.F16.F32.PACK_AB R17, R17, R0 ;  /* 0x000000001111723e */ /* 0x004fe200000000ff */
[----:B------:R-:W-:-:S04]  /*34020*/  VIADD R0, R6, UR30 ;  /* 0x0000001e06007c36 */ /* 0x000fc80008000000 */
[----:B------:R-:W-:Y:S01]  /*34030*/  IMAD.WIDE R6, R0, 0x2, R2 ;  /* 0x0000000200067825 */ /* 0x000fe200078e0202 */
[----:B------:R-:W-:-:S04]  /*34040*/  PRMT R12, R17, 0x7632, R12 ;  /* 0x00007632110c7816 */ /* 0x000fc8000000000c */
[----:B------:R2:W-:Y:S01]  /*34050*/  @P6 STG.E.U16 desc[UR24][R6.64], R17 ;  /* 0x0000001106006986 */ /* 0x0005e2000c101518 */
[----:B------:R-:W-:Y:S01]  /*34060*/  ISETP.LT.AND P6, PT, R74, UR22, !P4 ;  /* 0x000000164a007c0c */ /* 0x000fe2000e7c1270 */
[----:B------:R-:W0:Y:S01]  /*34070*/  LDCU UR22, c[0x0][0x398] ;  /* 0x00007300ff1677ac */ /* 0x000e220008000800 */
[----:B--2---:R-:W-:Y:S01]  /*34080*/  VIADD R6, R0, UR30 ;  /* 0x0000001e00067c36 */ /* 0x004fe20008000000 */
[----:B------:R-:W2:Y:S01]  /*34090*/  LDL.LU R17, [R1+0x6c] ;  /* 0x00006c0001117983 */ /* 0x000ea20000300800 */
[----:B---3--:R-:W-:Y:S01]  /*340a0*/  F2FP.F16.F32.PACK_AB R18, R18, R10 ;  /* 0x0000000a1212723e */ /* 0x008fe200000000ff */
[----:B------:R-:W-:Y:S02]  /*340b0*/  IMAD.WIDE R10, R0, 0x2, R4 ;  /* 0x00000002000a7825 */ /* 0x000fe400078e0204 */
[----:B------:R-:W3:Y:S02]  /*340c0*/  LDL.LU R0, [R1+0x3c] ;  /* 0x00003c0001007983 */ /* 0x000ee40000300800 */
[----:B------:R-:W-:-:S02]  /*340d0*/  IMAD.WIDE R8, R6, 0x2, R2 ;  /* 0x0000000206087825 */ /* 0x000fc400078e0202 */
[----:B------:R0:W-:Y:S04]  /*340e0*/  @P0 STG.E.U16 desc[UR24][R10.64], R12 ;  /* 0x0000000c0a000986 */ /* 0x0001e8000c101518 */
[----:B------:R1:W-:Y:S01]  /*340f0*/  @P6 STG.E.U16 desc[UR24][R8.64], R18 ;  /* 0x0000001208006986 */ /* 0x0003e2000c101518 */
[----:B0-----:R-:W-:Y:S01]  /*34100*/  VIADD R10, R66, 0xd3 ;  /* 0x000000d3420a7836 */ /* 0x001fe20000000000 */
[----:B------:R-:W-:Y:S02]  /*34110*/  PRMT R11, R18, 0x7632, R11 ;  /* 0x00007632120b7816 */ /* 0x000fe4000000000b */
[----:B-1----:R-:W2:Y:S02]  /*34120*/  LDL.LU R18, [R1+0x8c] ;  /* 0x00008c0001127983 */ /* 0x002ea40000300800 */
[----:B------:R-:W-:-:S02]  /*34130*/  ISETP.GE.AND P0, PT, R10, UR4, PT ;  /* 0x000000040a007c0c */ /* 0x000fc4000bf06270 */
[C---:B------:R-:W-:Y:S01]  /*34140*/  ISETP.LT.AND P4, PT, R73.reuse, UR26, !P4 ;  /* 0x0000001a49007c0c */ /* 0x040fe2000e781270 */
[----:B------:R-:W2:Y:S01]  /*34150*/  LDL.LU R10, [R1+0x40] ;  /* 0x00004000010a7983 */ /* 0x000ea20000300800 */
[----:B------:R-:W-:Y:S01]  /*34160*/  ISETP.LT.AND P6, PT, R74, UR9, !P1 ;  /* 0x000000094a007c0c */ /* 0x000fe2000cfc1270 */
[----:B------:R-:W-:Y:S02]  /*34170*/  VIADD R7, R66, 0xd2 ;  /* 0x000000d242077836 */ /* 0x000fe40000000000 */
[C---:B------:R-:W-:Y:S01]  /*34180*/  IMAD.WIDE R8, R6.reuse, 0x2, R4 ;  /* 0x0000000206087825 */ /* 0x040fe200078e0204 */
[----:B------:R-:W-:Y:S01]  /*34190*/  ISETP.LT.AND P1, PT, R73, UR10, !P1 ;  /* 0x0000000a49007c0c */ /* 0x000fe2000cf21270 */
[----:B------:R-:W0:Y:S01]  /*341a0*/  LDCU UR4, c[0x0][0x39c] ;  /* 0x00007380ff0477ac */ /* 0x000e220008000800 */
[----:B------:R-:W-:Y:S01]  /*341b0*/  ISETP.GE.AND P3, PT, R7, UR6, PT ;  /* 0x0000000607007c0c */ /* 0x000fe2000bf66270 */
[----:B------:R-:W1:Y:S04]  /*341c0*/  LDCU UR6, c[0x0][0x39c] ;  /* 0x00007380ff0677ac */ /* 0x000e680008000800 */
[----:B------:R-:W-:Y:S01]  /*341d0*/  @P4 STG.E.U16 desc[UR24][R8.64], R11 ;  /* 0x0000000b08004986 */ /* 0x000fe2000c101518 */
[----:B------:R-:W0:Y:S01]  /*341e0*/  LDCU UR9, c[0x0][0x398] ;  /* 0x00007300ff0977ac */ /* 0x000e220008000800 */
[----:B------:R-:W0:Y:S01]  /*341f0*/  LDCU UR26, c[0x0][0x398] ;  /* 0x00007300ff1a77ac */ /* 0x000e220008000800 */
[----:B------:R-:W0:Y:S01]  /*34200*/  LDCU UR10, c[0x0][0x398] ;  /* 0x00007300ff0a77ac */ /* 0x000e220008000800 */
[----:B---3--:R-:W-:Y:S01]  /*34210*/  F2FP.F16.F32.PACK_AB R19, R19, R0 ;  /* 0x000000001313723e */ /* 0x008fe200000000ff */
[----:B------:R-:W-:-:S04]  /*34220*/  VIADD R0, R6, UR30 ;  /* 0x0000001e06007c36 */ /* 0x000fc80008000000 */
[----:B------:R-:W-:Y:S01]  /*34230*/  IMAD.WIDE R6, R0, 0x2, R2 ;  /* 0x0000000200067825 */ /* 0x000fe200078e0202 */
[----:B------:R-:W-:-:S04]  /*34240*/  PRMT R12, R19, 0x7632, R12 ;  /* 0x00007632130c7816 */ /* 0x000fc8000000000c */
[----:B------:R3:W-:Y:S01]  /*34250*/  @P6 STG.E.U16 desc[UR24][R6.64], R19 ;  /* 0x0000001306006986 */ /* 0x0007e2000c101518 */
[----:B------:R-:W-:Y:S01]  /*34260*/  ISETP.LT.AND P6, PT, R74, UR12, !P5 ;  /* 0x0000000c4a007c0c */ /* 0x000fe2000efc1270 */
[----:B------:R-:W0:Y:S01]  /*34270*/  LDCU UR12, c[0x0][0x398] ;  /* 0x00007300ff0c77ac */ /* 0x000e220008000800 */
[----:B---3--:R-:W-:Y:S01]  /*34280*/  VIADD R6, R0, UR30 ;  /* 0x0000001e00067c36 */ /* 0x008fe20008000000 */
[----:B------:R-:W3:Y:S01]  /*34290*/  LDL.LU R19, [R1+0x88] ;  /* 0x0000880001137983 */ /* 0x000ee20000300800 */
[----:B--2---:R-:W-:Y:S01]  /*342a0*/  F2FP.F16.F32.PACK_AB R20, R20, R10 ;  /* 0x0000000a1414723e */ /* 0x004fe200000000ff */
[----:B------:R-:W-:Y:S02]  /*342b0*/  IMAD.WIDE R10, R0, 0x2, R4 ;  /* 0x00000002000a7825 */ /* 0x000fe400078e0204 */
[----:B------:R-:W2:Y:S02]  /*342c0*/  LDL.LU R0, [R1+0x44] ;  /* 0x0000440001007983 */ /* 0x000ea40000300800 */
[----:B------:R-:W-:-:S02]  /*342d0*/  IMAD.WIDE R8, R6, 0x2, R2 ;  /* 0x0000000206087825 */ /* 0x000fc400078e0202 */
[----:B------:R0:W-:Y:S04]  /*342e0*/  @P1 STG.E.U16 desc[UR24][R10.64], R12 ;  /* 0x0000000c0a001986 */ /* 0x0001e8000c101518 */
[----:B------:R1:W-:Y:S01]  /*342f0*/  @P6 STG.E.U16 desc[UR24][R8.64], R20 ;  /* 0x0000001408006986 */ /* 0x0003e2000c101518 */
[----:B0-----:R-:W-:Y:S01]  /*34300*/  VIADD R10, R66, 0xd5 ;  /* 0x000000d5420a7836 */ /* 0x001fe20000000000 */
[----:B------:R-:W-:Y:S02]  /*34310*/  PRMT R11, R20, 0x7632, R11 ;  /* 0x00007632140b7816 */ /* 0x000fe4000000000b */
[----:B-1----:R-:W3:Y:S02]  /*34320*/  LDL.LU R20, [R1+0x84] ;  /* 0x0000840001147983 */ /* 0x002ee40000300800 */
[----:B------:R-:W-:-:S02]  /*34330*/  ISETP.GE.AND P1, PT, R10, UR4, PT ;  /* 0x000000040a007c0c */ /* 0x000fc4000bf26270 */
[C---:B------:R-:W-:Y:S01]  /*34340*/  ISETP.LT.AND P5, PT, R73.reuse, UR14, !P5 ;  /* 0x0000000e49007c0c */ /* 0x040fe2000efa1270 */
[----:B------:R-:W3:Y:S01]  /*34350*/  LDL.LU R10, [R1+0x48] ;  /* 0x00004800010a7983 */ /* 0x000ee20000300800 */
        /* <DEDUP_REMOVED lines=30> */
[----:B------:R-:W-:Y:S01]  /*34540*/  ISETP.LT.AND P3, PT, R73, UR22, !P3 ;  /* 0x0000001649007c0c */ /* 0x000fe2000df61270 */
[----:B------:R-:W2:Y:S01]  /*34550*/  LDL.LU R10, [R1+0x50] ;  /* 0x00005000010a7983 */ /* 0x000ea20000300800 */
[----:B------:R-:W-:Y:S01]  /*34560*/  ISETP.LT.AND P6, PT, R74, UR9, !P0 ;  /* 0x000000094a007c0c */ /* 0x000fe2000c7c1270 */
[----:B------:R-:W-:Y:S01]  /*34570*/  VIADD R7, R66, 0xd6 ;  /* 0x000000d642077836 */ /* 0x000fe20000000000 */
[----:B------:R-:W0:Y:S01]  /*34580*/  LDCU UR4, c[0x0][0x39c] ;  /* 0x00007380ff0477ac */ /* 0x000e220008000800 */
[----:B------:R-:W-:-:S03]  /*34590*/  IMAD.WIDE R8, R6, 0x2, R4 ;  /* 0x0000000206087825 */ /* 0x000fc600078e0204 */
[----:B------:R-:W-:Y:S01]  /*345a0*/  ISETP.GE.AND P5, PT, R7, UR6, PT ;  /* 0x0000000607007c0c */ /* 0x000fe2000bfa6270 */
[----:B------:R-:W1:Y:S04]  /*345b0*/  LDCU UR6, c[0x0][0x39c] ;  /* 0x00007380ff0677ac */ /* 0x000e680008000800 */
[----:B------:R-:W-:Y:S01]  /*345c0*/  @P3 STG.E.U16 desc[UR24][R8.64], R11 ;  /* 0x0000000b08003986 */ /* 0x000fe2000c101518 */
[----:B------:R-:W0:Y:S01]  /*345d0*/  LDCU UR22, c[0x0][0x398] ;  /* 0x00007300ff1677ac */ /* 0x000e220008000800 */
[----:B---3--:R-:W-:Y:S01]  /*345e0*/  F2FP.F16.F32.PACK_AB R23, R23, R0 ;  /* 0x000000001717723e */ /* 0x008fe200000000ff */
[----:B------:R-:W-:Y:S01]  /*345f0*/  VIADD R0, R6, UR30 ;  /* 0x0000001e06007c36 */ /* 0x000fe20008000000 */
[----:B------:R-:W3:Y:S03]  /*34600*/  LDCU UR9, c[0x0][0x398] ;  /* 0x00007300ff0977ac */ /* 0x000ee60008000800 */
[----:B------:R-:W-:Y:S01]  /*34610*/  IMAD.WIDE R6, R0, 0x2, R2 ;  /* 0x0000000200067825 */ /* 0x000fe200078e0202 */
[----:B------:R-:W-:-:S04]  /*34620*/  PRMT R12, R23, 0x7632, R12 ;  /* 0x00007632170c7816 */ /* 0x000fc8000000000c */
[----:B------:R0:W-:Y:S02]  /*34630*/  @P6 STG.E.U16 desc[UR24][R6.64], R23 ;  /* 0x0000001706006986 */ /* 0x0001e4000c101518 */
[----:B0-----:R-:W-:Y:S02]  /*34640*/  VIADD R6, R0, UR30 ;  /* 0x0000001e00067c36 */ /* 0x001fe40008000000 */
[----:B------:R-:W3:Y:S01]  /*34650*/  LDL.LU R23, [R1+0x78] ;  /* 0x0000780001177983 */ /* 0x000ee20000300800 */
[----:B--2---:R-:W-:Y:S01]  /*34660*/  F2FP.F16.F32.PACK_AB R24, R24, R10 ;  /* 0x0000000a1818723e */ /* 0x004fe200000000ff */
[----:B------:R-:W-:Y:S02]  /*34670*/  IMAD.WIDE R10, R0, 0x2, R4 ;  /* 0x00000002000a7825 */ /* 0x000fe400078e0204 */
[----:B------:R-:W2:Y:S01]  /*34680*/  LDL.LU R0, [R1+0x54] ;  /* 0x0000540001007983 */ /* 0x000ea20000300800 */
[----:B------:R-:W-:Y:S02]  /*34690*/  ISETP.LT.AND P0, PT, R73, UR26, !P0 ;  /* 0x0000001a49007c0c */ /* 0x000fe4000c701270 */
[----:B------:R-:W-:Y:S01]  /*346a0*/  ISETP.LT.AND P6, PT, R74, UR10, !P4 ;  /* 0x0000000a4a007c0c */ /* 0x000fe2000e7c1270 */
[----:B------:R-:W-:Y:S01]  /*346b0*/  IMAD.WIDE R8, R6, 0x2, R2 ;  /* 0x0000000206087825 */ /* 0x000fe200078e0202 */
[----:B------:R-:W0:Y:S09]  /*346c0*/  LDCU UR26, c[0x0][0x398] ;  /* 0x00007300ff1a77ac */ /* 0x000e320008000800 */
[----:B------:R-:W-:Y:S01]  /*346d0*/  @P0 STG.E.U16 desc[UR24][R10.64], R12 ;  /* 0x0000000c0a000986 */ /* 0x000fe2000c101518 */
[----:B------:R-:W-:Y:S01]  /*346e0*/  VIADD R7, R66, 0xd8 ;  /* 0x000000d842077836 */ /* 0x000fe20000000000 */
[----:B------:R-:W0:Y:S02]  /*346f0*/  LDCU UR10, c[0x0][0x398] ;  /* 0x00007300ff0a77ac */ /* 0x000e240008000800 */
[----:B------:R1:W-:Y:S02]  /*34700*/  @P6 STG.E.U16 desc[UR24][R8.64], R24 ;  /* 0x0000001808006986 */ /* 0x0003e4000c101518 */
[----:B-1----:R-:W-:-:S02]  /*34710*/  PRMT R9, R24, 0x7632, R9 ;  /* 0x0000763218097816 */ /* 0x002fc40000000009 */
[----:B------:R-:W3:Y:S01]  /*34720*/  LDL.LU R24, [R1+0x74] ;  /* 0x0000740001187983 */ /* 0x000ee20000300800 */
[----:B--2---:R-:W-:Y:S01]  /*34730*/  F2FP.F16.F32.PACK_AB R25, R25, R0 ;  /* 0x000000001919723e */ /* 0x004fe200000000ff */
[----:B------:R-:W-:-:S05]  /*34740*/  VIADD R0, R66, 0xd9 ;  /* 0x000000d942007836 */ /* 0x000fca0000000000 */
[----:B------:R-:W-:Y:S02]  /*34750*/  ISETP.GE.AND P0, PT, R0, UR4, PT ;  /* 0x0000000400007c0c */ /* 0x000fe4000bf06270 */
[----:B------:R-:W-:Y:S01]  /*34760*/  ISETP.GE.AND P3, PT, R7, UR6, PT ;  /* 0x0000000607007c0c */ /* 0x000fe2000bf66270 */
[----:B------:R-:W2:Y:S01]  /*34770*/  LDL.LU R0, [R1+0x58] ;  /* 0x0000580001007983 */ /* 0x000ea20000300800 */
[----:B------:R-:W-:Y:S01]  /*34780*/  ISETP.LT.AND P4, PT, R73, UR12, !P4 ;  /* 0x0000000c49007c0c */ /* 0x000fe2000e781270 */
[----:B------:R-:W1:Y:S01]  /*34790*/  LDCU UR6, c[0x0][0x39c] ;  /* 0x00007380ff0677ac */ /* 0x000e620008000800 */
[----:B------:R-:W-:Y:S01]  /*347a0*/  ISETP.LT.AND P6, PT, R74, UR14, !P1 ;  /* 0x0000000e4a007c0c */ /* 0x000fe2000cfc1270 */
[C---:B------:R-:W-:Y:S01]  /*347b0*/  IMAD.WIDE R10, R6.reuse, 0x2, R4 ;  /* 0x00000002060a7825 */ /* 0x040fe200078e0204 */
[----:B------:R-:W0:Y:S03]  /*347c0*/  LDCU UR4, c[0x0][0x39c] ;  /* 0x00007380ff0477ac */ /* 0x000e260008000800 */
[----:B------:R-:W-:Y:S01]  /*347d0*/  VIADD R8, R6, UR30 ;  /* 0x0000001e06087c36 */ /* 0x000fe20008000000 */
[----:B------:R-:W0:Y:S03]  /*347e0*/  LDCU UR12, c[0x0][0x398] ;  /* 0x00007300ff0c77ac */ /* 0x000e260008000800 */
[----:B------:R-:W-:-:S02]  /*347f0*/  IMAD.WIDE R6, R8, 0x2, R2 ;  /* 0x0000000208067825 */ /* 0x000fc400078e0202 */
[----:B------:R1:W-:Y:S01]  /*34800*/  @P4 STG.E.U16 desc[UR24][R10.64], R9 ;  /* 0x000000090a004986 */ /* 0x0003e2000c101518 */
[----:B------:R-:W0:Y:S03]  /*34810*/  LDCU UR14, c[0x0][0x398] ;  /* 0x00007300ff0e77ac */ /* 0x000e260008000800 */
[----:B------:R3:W-:Y:S01]  /*34820*/  @P6 STG.E.U16 desc[UR24][R6.64], R25 ;  /* 0x0000001906006986 */ /* 0x0007e2000c101518 */
[----:B-1----:R-:W-:Y:S01]  /*34830*/  VIADD R10, R66, 0xda ;  /* 0x000000da420a7836 */ /* 0x002fe20000000000 */
[----:B------:R-:W-:Y:S02]  /*34840*/  PRMT R11, R25, 0x7632, R11 ;  /* 0x00007632190b7816 */ /* 0x000fe4000000000b */
[----:B---3--:R-:W3:Y:S02]  /*34850*/  LDL.LU R25, [R1+0x70] ;  /* 0x0000700001197983 */ /* 0x008ee40000300800 */
[----:B------:R-:W-:Y:S01]  /*34860*/  ISETP.GE.AND P4, PT, R10, UR6, PT ;  /* 0x000000060a007c0c */ /* 0x000fe2000bf86270 */
[----:B------:R-:W1:Y:S01]  /*34870*/  LDCU UR6, c[0x0][0x39c] ;  /* 0x00007380ff0677ac */ /* 0x000e620008000800 */
[----:B------:R-:W3:Y:S01]  /*34880*/  LDL.LU R10, [R1+0x5c] ;  /* 0x00005c00010a7983 */ /* 0x000ee20000300800 */
[----:B------:R-:W-:Y:S01]  /*34890*/  ISETP.LT.AND P1, PT, R73, UR16, !P1 ;  /* 0x0000001049007c0c */ /* 0x000fe2000cf21270 */
[----:B------:R-:W0:Y:S01]  /*348a0*/  LDCU UR16, c[0x0][0x398] ;  /* 0x00007300ff1077ac */ /* 0x000e220008000800 */
[----:B------:R-:W-:-:S02]  /*348b0*/  ISETP.LT.AND P6, PT, R74, UR18, !P5 ;  /* 0x000000124a007c0c */ /* 0x000fc4000efc1270 */
[----:B--2---:R-:W-:Y:S01]  /*348c0*/  F2FP.F16.F32.PACK_AB R26, R26, R0 ;  /* 0x000000001a1a723e */ /* 0x004fe200000000ff */
[C---:B------:R-:W-:Y:S01]  /*348d0*/  VIADD R0, R8.reuse, UR30 ;  /* 0x0000001e08007c36 */ /* 0x040fe20008000000 */
[----:B------:R-:W-:Y:S01]  /*348e0*/  F2FP.F16.F32.PACK_AB R29, R29, R13 ;  /* 0x0000000d1d1d723e */ /* 0x000fe200000000ff */
[----:B------:R-:W-:Y:S01]  /*348f0*/  IMAD.WIDE R8, R8, 0x2, R4 ;  /* 0x0000000208087825 */ /* 0x000fe200078e0204 */
[----:B------:R-:W2:Y:S03]  /*34900*/  LDCU UR18, c[0x0][0x398] ;  /* 0x00007300ff1277ac */ /* 0x000ea60008000800 */
[----:B------:R-:W-:Y:S02]  /*34910*/  IMAD.WIDE R6, R0, 0x2, R2 ;  /* 0x0000000200067825 */ /* 0x000fe400078e0202 */
[----:B------:R-:W-:Y:S01]  /*34920*/  @P1 STG.E.U16 desc[UR24][R8.64], R11 ;  /* 0x0000000b08001986 */ /* 0x000fe2000c101518 */
[----:B------:R-:W-:-:S03]  /*34930*/  PRMT R12, R26, 0x7632, R12 ;  /* 0x000076321a0c7816 */ /* 0x000fc6000000000c */
[----:B------:R0:W-:Y:S04]  /*34940*/  @P6 STG.E.U16 desc[UR24][R6.64], R26 ;  /* 0x0000001a06006986 */ /* 0x0001e8000c101518 */
[----:B0-----:R-:W2:Y:S01]  /*34950*/  LDL.LU R26, [R1+0x60] ;  /* 0x00006000011a7983 */ /* 0x001ea20000300800 */
[----:B------:R-:W-:Y:S01]  /*34960*/  ISETP.LT.AND P5, PT, R73, UR20, !P5 ;  /* 0x0000001449007c0c */ /* 0x000fe2000efa1270 */
[----:B------:R-:W-:Y:S01]  /*34970*/  IMAD.WIDE R8, R0, 0x2, R4 ;  /* 0x0000000200087825 */ /* 0x000fe200078e0204 */
[----:B------:R-:W-:Y:S01]  /*34980*/  ISETP.LT.AND P6, PT, R74, UR9, !P2 ;  /* 0x000000094a007c0c */ /* 0x000fe2000d7c1270 */
[----:B------:R-:W0:Y:S01]  /*34990*/  LDCU UR9, c[0x0][0x398] ;  /* 0x00007300ff0977ac */ /* 0x000e220008000800 */
[----:B---3--:R-:W-:Y:S01]  /*349a0*/  F2FP.F16.F32.PACK_AB R27, R27, R10 ;  /* 0x0000000a1b1b723e */ /* 0x008fe200000000ff */
[----:B------:R-:W-:Y:S01]  /*349b0*/  VIADD R10, R0, UR30 ;  /* 0x0000001e000a7c36 */ /* 0x000fe20008000000 */
[----:B------:R-:W-:Y:S01]  /*349c0*/  F2FP.F16.F32.PACK_AB R30, R30, R15 ;  /* 0x0000000f1e1e723e */ /* 0x000fe200000000ff */
[----:B------:R-:W-:Y:S01]  /*349d0*/  VIADD R11, R66, 0xdb ;  /* 0x000000db420b7836 */ /* 0x000fe20000000000 */
[----:B------:R-:W3:Y:S01]  /*349e0*/  LDCU UR20, c[0x0][0x398] ;  /* 0x00007300ff1477ac */ /* 0x000ee20008000800 */
[----:B------:R-:W-:-:S04]  /*349f0*/  IMAD.WIDE R6, R10, 0x2, R2 ;  /* 0x000000020a067825 */ /* 0x000fc800078e0202 */
[----:B------:R0:W-:Y:S01]  /*34a00*/  @P5 STG.E.U16 desc[UR24][R8.64], R12 ;  /* 0x0000000c08005986 */ /* 0x0001e2000c101518 */
[----:B------:R-:W-:Y:S01]  /*34a10*/  ISETP.LT.AND P2, PT, R73, UR22, !P2 ;  /* 0x0000001649007c0c */ /* 0x000fe2000d741270 */
[----:B------:R-:W1:Y:S02]  /*34a20*/  LDCU UR22, c[0x0][0x398] ;  /* 0x00007300ff1677ac */ /* 0x000e640008000800 */
[----:B------:R3:W-:Y:S01]  /*34a30*/  @P6 STG.E.U16 desc[UR24][R6.64], R27 ;  /* 0x0000001b06006986 */ /* 0x0007e2000c101518 */
[----:B------:R-:W-:Y:S01]  /*34a40*/  ISETP.LT.AND P6, PT, R74, UR10, !P3 ;  /* 0x0000000a4a007c0c */ /* 0x000fe2000dfc1270 */
[----:B------:R-:W1:Y:S01]  /*34a50*/  LDCU UR10, c[0x0][0x398] ;  /* 0x00007300ff0a77ac */ /* 0x000e620008000800 */
[----:B------:R-:W-:Y:S01]  /*34a60*/  ISETP.GE.AND P1, PT, R11, UR4, PT ;  /* 0x000000040b007c0c */ /* 0x000fe2000bf26270 */
[C---:B------:R-:W-:Y:S01]  /*34a70*/  VIADD R11, R10.reuse, UR30 ;  /* 0x0000001e0a0b7c36 */ /* 0x040fe20008000000 */
[----:B------:R-:W-:Y:S02]  /*34a80*/  PRMT R14, R27, 0x7632, R14 ;  /* 0x000076321b0e7816 */ /* 0x000fe4000000000e */
[----:B------:R-:W-:Y:S01]  /*34a90*/  F2FP.F16.F32.PACK_AB R31, R31, R17 ;  /* 0x000000111f1f723e */ /* 0x000fe200000000ff */
[----:B0-----:R-:W-:Y:S01]  /*34aa0*/  IMAD.WIDE R8, R10, 0x2, R4 ;  /* 0x000000020a087825 */ /* 0x001fe200078e0204 */
[----:B------:R-:W-:Y:S01]  /*34ab0*/  ISETP.LT.AND P3, PT, R73, UR26, !P3 ;  /* 0x0000001a49007c0c */ /* 0x000fe2000df61270 */
[----:B------:R-:W0:Y:S02]  /*34ac0*/  LDCU UR4, c[0x0][0x39c] ;  /* 0x00007380ff0477ac */ /* 0x000e240008000800 */
[C---:B---3--:R-:W-:Y:S01]  /*34ad0*/  IMAD.WIDE R6, R11.reuse, 0x2, R2 ;  /* 0x000000020b067825 */ /* 0x048fe200078e0202 */
[----:B------:R3:W-:Y:S01]  /*34ae0*/  @P2 STG.E.U16 desc[UR24][R8.64], R14 ;  /* 0x0000000e08002986 */ /* 0x0007e2000c101518 */
[----:B------:R-:W-:Y:S01]  /*34af0*/  F2FP.F16.F32.PACK_AB R32, R32, R25 ;  /* 0x000000192020723e */ /* 0x000fe200000000ff */
[----:B------:R-:W0:Y:S01]  /*34b00*/  LDCU UR26, c[0x0][0x398] ;  /* 0x00007300ff1a77ac */ /* 0x000e220008000800 */
[----:B------:R-:W-:-:S02]  /*34b10*/  VIADD R13, R11, UR30 ;  /* 0x0000001e0b0d7c36 */ /* 0x000fc40008000000 */
[----:B------:R-:W-:-:S04]  /*34b20*/  IMAD.WIDE R10, R11, 0x2, R4 ;  /* 0x000000020b0a7825 */ /* 0x000fc800078e0204 */
[----:B---3--:R-:W-:-:S04]  /*34b30*/  IMAD.WIDE R8, R13, 0x2, R2 ;  /* 0x000000020d087825 */ /* 0x008fc800078e0202 */
[----:B------:R-:W-:Y:S02]  /*34b40*/  VIADD R15, R13, UR30 ;  /* 0x0000001e0d0f7c36 */ /* 0x000fe40008000000 */
[----:B------:R-:W-:Y:S02]  /*34b50*/  VIADD R0, R66, 0xdc ;  /* 0x000000dc42007836 */ /* 0x000fe40000000000 */
[----:B------:R-:W-:-:S03]  /*34b60*/  VIADD R17, R15, UR30 ;  /* 0x0000001e0f117c36 */ /* 0x000fc60008000000 */
[----:B-1----:R-:W-:Y:S01]  /*34b70*/  ISETP.GE.AND P5, PT, R0, UR6, PT ;  /* 0x0000000600007c0c */ /* 0x002fe2000bfa6270 */
[----:B------:R-:W-:Y:S01]  /*34b80*/  VIADD R0, R66, 0xdd ;  /* 0x000000dd42007836 */ /* 0x000fe20000000000 */
[----:B------:R-:W1:Y:S01]  /*34b90*/  LDCU UR6, c[0x0][0x39c] ;  /* 0x00007380ff0677ac */ /* 0x000e620008000800 */
[----:B------:R-:W-:-:S03]  /*34ba0*/  PRMT R14, R31, 0x7632, R14 ;  /* 0x000076321f0e7816 */ /* 0x000fc6000000000e */
[----:B0-----:R-:W-:Y:S01]  /*34bb0*/  ISETP.GE.AND P2, PT, R0, UR4, PT ;  /* 0x0000000400007c0c */ /* 0x001fe2000bf46270 */
[----:B------:R-:W-:Y:S01]  /*34bc0*/  VIADD R0, R66, 0xde ;  /* 0x000000de42007836 */ /* 0x000fe20000000000 */
[----:B------:R-:W0:Y:S01]  /*34bd0*/  LDCU UR4, c[0x0][0x39c] ;  /* 0x00007380ff0477ac */ /* 0x000e220008000800 */
        /* <DEDUP_REMOVED lines=11> */
[----:B--2---:R-:W-:-:S05]  /*34c90*/  F2FP.F16.F32.PACK_AB R28, R28, R26 ;  /* 0x0000001a1c1c723e */ /* 0x004fca00000000ff */
[----:B------:R2:W-:Y:S01]  /*34ca0*/  @P6 STG.E.U16 desc[UR24][R6.64], R28 ;  /* 0x0000001c06006986 */ /* 0x0005e2000c101518 */
[----:B------:R-:W-:Y:S01]  /*34cb0*/  ISETP.LT.AND P6, PT, R74, UR12, !P0 ;  /* 0x0000000c4a007c0c */ /* 0x000fe2000c7c1270 */
[----:B------:R-:W3:Y:S01]  /*34cc0*/  LDCU UR12, c[0x0][0x398] ;  /* 0x00007300ff0c77ac */ /* 0x000ee20008000800 */
[----:B------:R-:W-:Y:S01]  /*34cd0*/  ISETP.LT.AND P0, PT, R73, UR14, !P0 ;  /* 0x0000000e49007c0c */ /* 0x000fe2000c701270 */
[----:B------:R-:W0:Y:S01]  /*34ce0*/  LDCU UR14, c[0x0][0x398] ;  /* 0x00007300ff0e77ac */ /* 0x000e220008000800 */
[----:B--2---:R-:W-:-:S05]  /*34cf0*/  PRMT R7, R28, 0x7632, R7 ;  /* 0x000076321c077816 */ /* 0x004fca0000000007 */
[----:B------:R2:W-:Y:S04]  /*34d00*/  @P3 STG.E.U16 desc[UR24][R10.64], R7 ;  /* 0x000000070a003986 */ /* 0x0005e8000c101518 */
[----:B------:R0:W-:Y:S01]  /*34d10*/  @P6 STG.E.U16 desc[UR24][R8.64], R29 ;  /* 0x0000001d08006986 */ /* 0x0001e2000c101518 */
[----:B------:R-:W-:Y:S01]  /*34d20*/  ISETP.LT.AND P6, PT, R74, UR16, !P4 ;  /* 0x000000104a007c0c */ /* 0x000fe2000e7c1270 */
[----:B------:R-:W1:Y:S01]  /*34d30*/  LDCU UR16, c[0x0][0x398] ;  /* 0x00007300ff1077ac */ /* 0x000e620008000800 */
[----:B--2---:R-:W-:Y:S01]  /*34d40*/  IMAD.WIDE R6, R13, 0x2, R4 ;  /* 0x000000020d067825 */ /* 0x004fe200078e0204 */
[----:B0-----:R-:W-:-:S03]  /*34d50*/  PRMT R9, R29, 0x7632, R9 ;  /* 0x000076321d097816 */ /* 0x001fc60000000009 */
[--C-:B------:R-:W-:Y:S01]  /*34d60*/  IMAD.WIDE R10, R15, 0x2, R2.reuse ;  /* 0x000000020f0a7825 */ /* 0x100fe200078e0202 */
[----:B------:R-:W-:Y:S01]  /*34d70*/  ISETP.LT.AND P4, PT, R73, UR18, !P4 ;  /* 0x0000001249007c0c */ /* 0x000fe2000e781270 */
[----:B------:R-:W0:Y:S01]  /*34d80*/  LDCU UR18, c[0x0][0x398] ;  /* 0x00007300ff1277ac */ /* 0x000e220008000800 */
[----:B------:R2:W-:Y:S04]  /*34d90*/  @P0 STG.E.U16 desc[UR24][R6.64], R9 ;  /* 0x0000000906000986 */ /* 0x0005e8000c101518 */
[----:B------:R0:W-:Y:S01]  /*34da0*/  @P6 STG.E.U16 desc[UR24][R10.64], R30 ;  /* 0x0000001e0a006986 */ /* 0x0001e2000c101518 */
[----:B------:R-:W-:Y:S01]  /*34db0*/  ISETP.LT.AND P6, PT, R74, UR9, !P1 ;  /* 0x000000094a007c0c */ /* 0x000fe2000cfc1270 */
[----:B------:R-:W-:Y:S01]  /*34dc0*/  IMAD.WIDE R12, R17, 0x2, R2 ;  /* 0x00000002110c7825 */ /* 0x000fe200078e0202 */
[----:B--2---:R-:W-:-:S03]  /*34dd0*/  PRMT R7, R30, 0x7632, R7 ;  /* 0x000076321e077816 */ /* 0x004fc60000000007 */
[--C-:B------:R-:W-:Y:S01]  /*34de0*/  IMAD.WIDE R8, R15, 0x2, R4.reuse ;  /* 0x000000020f087825 */ /* 0x100fe200078e0204 */
[----:B------:R-:W-:Y:S01]  /*34df0*/  ISETP.LT.AND P1, PT, R73, UR20, !P1 ;  /* 0x0000001449007c0c */ /* 0x000fe2000cf21270 */
[----:B------:R-:W2:Y:S03]  /*34e00*/  LDCU UR9, c[0x0][0x398] ;  /* 0x00007300ff0977ac */ /* 0x000ea60008000800 */
[----:B------:R3:W-:Y:S01]  /*34e10*/  @P4 STG.E.U16 desc[UR24][R8.64], R7 ;  /* 0x0000000708004986 */ /* 0x0007e2000c101518 */
[C---:B0-----:R-:W-:Y:S01]  /*34e20*/  VIADD R11, R17.reuse, UR30 ;  /* 0x0000001e110b7c36 */ /* 0x041fe20008000000 */
[----:B-1----:R-:W-:Y:S01]  /*34e30*/  ISETP.GE.AND P3, PT, R0, UR6, PT ;  /* 0x0000000600007c0c */ /* 0x002fe2000bf66270 */
[----:B------:R-:W0:Y:S01]  /*34e40*/  LDCU UR20, c[0x0][0x398] ;  /* 0x00007300ff1477ac */ /* 0x000e220008000800 */
[----:B------:R1:W-:Y:S01]  /*34e50*/  @P6 STG.E.U16 desc[UR24][R12.64], R31 ;  /* 0x0000001f0c006986 */ /* 0x0003e2000c101518 */
[----:B------:R-:W-:Y:S01]  /*34e60*/  ISETP.LT.AND P6, PT, R74, UR10, !P5 ;  /* 0x0000000a4a007c0c */ /* 0x000fe2000efc1270 */
[----:B---3--:R-:W-:-:S04]  /*34e70*/  IMAD.WIDE R6, R17, 0x2, R4 ;  /* 0x0000000211067825 */ /* 0x008fc800078e0204 */
[----:B------:R-:W-:Y:S01]  /*34e80*/  IMAD.WIDE R8, R11, 0x2, R2 ;  /* 0x000000020b087825 */ /* 0x000fe200078e0202 */
[----:B------:R3:W-:Y:S01]  /*34e90*/  @P1 STG.E.U16 desc[UR24][R6.64], R14 ;  /* 0x0000000e06001986 */ /* 0x0007e2000c101518 */
[----:B------:R-:W-:Y:S01]  /*34ea0*/  ISETP.LT.AND P5, PT, R73, UR22, !P5 ;  /* 0x0000001649007c0c */ /* 0x000fe2000efa1270 */
[----:B------:R-:W0:Y:S05]  /*34eb0*/  LDCU UR6, c[0x0][0x39c] ;  /* 0x00007380ff0677ac */ /* 0x000e2a0008000800 */
[----:B------:R2:W-:Y:S01]  /*34ec0*/  @P6 STG.E.U16 desc[UR24][R8.64], R32 ;  /* 0x0000002008006986 */ /* 0x0005e2000c101518 */
[----:B------:R-:W-:Y:S01]  /*34ed0*/  ISETP.LT.AND P6, PT, R74, UR12, !P2 ;  /* 0x0000000c4a007c0c */ /* 0x000fe2000d7c1270 */
[C---:B-1----:R-:W-:Y:S01]  /*34ee0*/  VIADD R13, R11.reuse, UR30 ;  /* 0x0000001e0b0d7c36 */ /* 0x042fe20008000000 */
[----:B------:R-:W1:Y:S01]  /*34ef0*/  LDCU UR10, c[0x0][0x398] ;  /* 0x00007300ff0a77ac */ /* 0x000e620008000800 */
[----:B------:R-:W-:Y:S01]  /*34f00*/  IMAD.WIDE R10, R11, 0x2, R4 ;  /* 0x000000020b0a7825 */ /* 0x000fe200078e0204 */
[----:B------:R-:W0:Y:S03]  /*34f10*/  LDCU UR12, c[0x0][0x398] ;  /* 0x00007300ff0c77ac */ /* 0x000e260008000800 */
[----:B---3--:R-:W-:Y:S01]  /*34f20*/  IMAD.WIDE R6, R13, 0x2, R2 ;  /* 0x000000020d067825 */ /* 0x008fe200078e0202 */
[----:B------:R-:W3:Y:S01]  /*34f30*/  LDCU UR22, c[0x0][0x398] ;  /* 0x00007300ff1677ac */ /* 0x000ee20008000800 */
[----:B--2---:R-:W-:-:S02]  /*34f40*/  PRMT R9, R32, 0x7632, R9 ;  /* 0x0000763220097816 */ /* 0x004fc40000000009 */
[----:B------:R-:W-:Y:S01]  /*34f50*/  ISETP.LT.AND P2, PT, R73, UR26, !P2 ;  /* 0x0000001a49007c0c */ /* 0x000fe2000d741270 */
[C---:B------:R-:W-:Y:S01]  /*34f60*/  VIADD R15, R13.reuse, UR30 ;  /* 0x0000001e0d0f7c36 */ /* 0x040fe20008000000 */
[----:B------:R-:W2:Y:S01]  /*34f70*/  LDCU UR26, c[0x0][0x398] ;  /* 0x00007300ff1a77ac */ /* 0x000ea20008000800 */
[----:B------:R0:W-:Y:S04]  /*34f80*/  @P5 STG.E.U16 desc[UR24][R10.64], R9 ;  /* 0x000000090a005986 */ /* 0x0001e8000c101518 */
[----:B------:R1:W-:Y:S01]  /*34f90*/  @P6 STG.E.U16 desc[UR24][R6.64], R33 ;  /* 0x0000002106006986 */ /* 0x0003e2000c101518 */
[----:B------:R-:W-:Y:S01]  /*34fa0*/  ISETP.LT.AND P6, PT, R74, UR14, !P3 ;  /* 0x0000000e4a007c0c */ /* 0x000fe2000dfc1270 */
[----:B------:R-:W-:Y:S02]  /*34fb0*/  VIADD R0, R66, 0xdf ;  /* 0x000000df42007836 */ /* 0x000fe40000000000 */
[----:B0-----:R-:W-:-:S03]  /*34fc0*/  IMAD.WIDE R8, R13, 0x2, R4 ;  /* 0x000000020d087825 */ /* 0x001fc600078e0204 */
[----:B------:R-:W-:Y:S01]  /*34fd0*/  ISETP.GE.AND P0, PT, R0, UR4, PT ;  /* 0x0000000400007c0c */ /* 0x000fe2000bf06270 */
[----:B------:R-:W0:Y:S01]  /*34fe0*/  LDCU UR4, c[0x0][0x39c] ;  /* 0x00007380ff0477ac */ /* 0x000e220008000800 */
[----:B-1----:R-:W-:Y:S01]  /*34ff0*/  PRMT R7, R33, 0x7632, R7 ;  /* 0x0000763221077816 */ /* 0x002fe20000000007 */
[----:B------:R-:W-:Y:S01]  /*35000*/  IMAD.WIDE R10, R15, 0x2, R2 ;  /* 0x000000020f0a7825 */ /* 0x000fe200078e0202 */
[----:B------:R-:W-:Y:S01]  /*35010*/  ISETP.LT.AND P3, PT, R73, UR16, !P3 ;  /* 0x0000001049007c0c */ /* 0x000fe2000df61270 */
[----:B------:R-:W1:Y:S02]  /*35020*/  LDCU UR14, c[0x0][0x398] ;  /* 0x00007300ff0e77ac */ /* 0x000e640008000800 */
[----:B------:R0:W-:Y:S01]  /*35030*/  @P2 STG.E.U16 desc[UR24][R8.64], R7 ;  /* 0x0000000708002986 */ /* 0x0001e2000c101518 */
[----:B------:R-:W-:Y:S01]  /*35040*/  VIADD R13, R15, UR30 ;  /* 0x0000001e0f0d7c36 */ /* 0x000fe20008000000 */
[----:B------:R-:W1:Y:S02]  /*35050*/  LDCU UR16, c[0x0][0x398] ;  /* 0x00007300ff1077ac */ /* 0x000e640008000800 */
[----:B------:R2:W-:Y:S01]  /*35060*/  @P6 STG.E.U16 desc[UR24][R10.64], R34 ;  /* 0x000000220a006986 */ /* 0x0005e2000c101518 */
[----:B------:R-:W-:Y:S01]  /*35070*/  ISETP.LT.AND P6, PT, R74, UR9, !P0 ;  /* 0x000000094a007c0c */ /* 0x000fe2000c7c1270 */
[----:B------:R-:W-:-:S02]  /*35080*/  VIADD R0, R66, 0xe0 ;  /* 0x000000e042007836 */ /* 0x000fc40000000000 */
[----:B0-----:R-:W-:-:S03]  /*35090*/  IMAD.WIDE R6, R15, 0x2, R4 ;  /* 0x000000020f067825 */ /* 0x001fc600078e0204 */
[----:B------:R-:W-:Y:S01]  /*350a0*/  ISETP.GE.AND P4, PT, R0, UR6, PT ;  /* 0x0000000600007c0c */ /* 0x000fe2000bf86270 */
[----:B------:R-:W0:Y:S01]  /*350b0*/  LDCU UR6, c[0x0][0x39c] ;  /* 0x00007380ff0677ac */ /* 0x000e220008000800 */
[----:B--2---:R-:W-:Y:S01]  /*350c0*/  PRMT R11, R34, 0x7632, R11 ;  /* 0x00007632220b7816 */ /* 0x004fe2000000000b */
[----:B------:R-:W-:Y:S01]  /*350d0*/  IMAD.WIDE R8, R13, 0x2, R2 ;  /* 0x000000020d087825 */ /* 0x000fe200078e0202 */
[----:B------:R-:W-:Y:S01]  /*350e0*/  ISETP.LT.AND P0, PT, R73, UR18, !P0 ;  /* 0x0000001249007c0c */ /* 0x000fe2000c701270 */
[----:B------:R-:W2:Y:S02]  /*350f0*/  LDCU UR9, c[0x0][0x398] ;  /* 0x00007300ff0977ac */ /* 0x000ea40008000800 */
        /* <DEDUP_REMOVED lines=24> */
[----:B---3--:R-:W-:Y:S01]  /*35280*/  ISETP.LT.AND P1, PT, R73, UR22, !P1 ;  /* 0x0000001649007c0c */ /* 0x008fe2000cf21270 */
[----:B------:R-:W2:Y:S02]  /*35290*/  LDCU UR12, c[0x0][0x398] ;  /* 0x00007300ff0c77ac */ /* 0x000ea40008000800 */
[----:B------:R3:W-:Y:S01]  /*352a0*/  @P4 STG.E.U16 desc[UR24][R8.64], R7 ;  /* 0x0000000708004986 */ /* 0x0007e2000c101518 */
[----:B------:R-:W-:Y:S01]  /*352b0*/  VIADD R15, R13, UR30 ;  /* 0x0000001e0d0f7c36 */ /* 0x000fe20008000000 */
[----:B------:R-:W0:Y:S02]  /*352c0*/  LDCU UR22, c[0x0][0x398] ;  /* 0x00007300ff1677ac */ /* 0x000e240008000800 */
[----:B------:R2:W-:Y:S01]  /*352d0*/  @P6 STG.E.U16 desc[UR24][R10.64], R37 ;  /* 0x000000250a006986 */ /* 0x0005e2000c101518 */
[----:B-1----:R-:W-:Y:S01]  /*352e0*/  ISETP.LT.AND P6, PT, R74, UR14, !P5 ;  /* 0x0000000e4a007c0c */ /* 0x002fe2000efc1270 */
[----:B------:R-:W-:-:S02]  /*352f0*/  VIADD R0, R66, 0xe3 ;  /* 0x000000e342007836 */ /* 0x000fc40000000000 */
[----:B---3--:R-:W-:-:S03]  /*35300*/  IMAD.WIDE R6, R13, 0x2, R4 ;  /* 0x000000020d067825 */ /* 0x008fc600078e0204 */
[----:B------:R-:W-:Y:S01]  /*35310*/  ISETP.GE.AND P2, PT, R0, UR4, PT ;  /* 0x0000000400007c0c */ /* 0x000fe2000bf46270 */
[----:B------:R-:W1:Y:S01]  /*35320*/  LDCU UR4, c[0x0][0x39c] ;  /* 0x00007380ff0477ac */ /* 0x000e620008000800 */
        /* <DEDUP_REMOVED lines=10> */
[----:B---3--:R-:W-:-:S03]  /*353d0*/  IMAD.WIDE R10, R15, 0x2, R4 ;  /* 0x000000020f0a7825 */ /* 0x008fc600078e0204 */
[----:B0-----:R-:W-:Y:S01]  /*353e0*/  ISETP.GE.AND P3, PT, R0, UR6, PT ;  /* 0x0000000600007c0c */ /* 0x001fe2000bf66270 */
[----:B------:R-:W0:Y:S01]  /*353f0*/  LDCU UR6, c[0x0][0x39c] ;  /* 0x00007380ff0677ac */ /* 0x000e220008000800 */
[----:B--2---:R-:W-:Y:S01]  /*35400*/  PRMT R9, R38, 0x7632, R9 ;  /* 0x0000763226097816 */ /* 0x004fe20000000009 */
[----:B------:R-:W-:Y:S01]  /*35410*/  IMAD.WIDE R6, R13, 0x2, R2 ;  /* 0x000000020d067825 */ /* 0x000fe200078e0202 */
[----:B------:R-:W-:Y:S01]  /*35420*/  ISETP.LT.AND P2, PT, R73, UR16, !P2 ;  /* 0x0000001049007c0c */ /* 0x000fe2000d741270 */
[----:B------:R-:W2:Y:S02]  /*35430*/  LDCU UR9, c[0x0][0x398] ;  /* 0x00007300ff0977ac */ /* 0x000ea40008000800 */
[----:B------:R3:W-:Y:S01]  /*35440*/  @P5 STG.E.U16 desc[UR24][R10.64], R9 ;  /* 0x000000090a005986 */ /* 0x0007e2000c101518 */
[----:B------:R-:W-:Y:S01]  /*35450*/  VIADD R15, R13, UR30 ;  /* 0x0000001e0d0f7c36 */ /* 0x000fe20008000000 */
[----:B------:R-:W0:Y:S02]  /*35460*/  LDCU UR16, c[0x0][0x398] ;  /* 0x00007300ff1077ac */ /* 0x000e240008000800 */
[----:B------:R2:W-:Y:S01]  /*35470*/  @P6 STG.E.U16 desc[UR24][R6.64], R39 ;  /* 0x0000002706006986 */ /* 0x0005e2000c101518 */
[----:B------:R-:W-:Y:S01]  /*35480*/  ISETP.LT.AND P6, PT, R74, UR10, !P3 ;  /* 0x0000000a4a007c0c */ /* 0x000fe2000dfc1270 */
[----:B------:R-:W-:-:S02]  /*35490*/  VIADD R0, R66, 0xe5 ;  /* 0x000000e542007836 */ /* 0x000fc40000000000 */
[----:B---3--:R-:W-:-:S03]  /*354a0*/  IMAD.WIDE R8, R13, 0x2, R4 ;  /* 0x000000020d087825 */ /* 0x008fc600078e0204 */
[----:B-1----:R-:W-:Y:S01]  /*354b0*/  ISETP.GE.AND P0, PT, R0, UR4, PT ;  /* 0x0000000400007c0c */ /* 0x002fe2000bf06270 */
[----:B------:R-:W1:Y:S01]  /*354c0*/  LDCU UR4, c[0x0][0x39c] ;  /* 0x00007380ff0477ac */ /* 0x000e620008000800 */
[----:B--2---:R-:W-:Y:S01]  /*354d0*/  PRMT R7, R39, 0x7632, R7 ;  /* 0x0000763227077816 */ /* 0x004fe20000000007 */
[----:B------:R-:W-:Y:S01]  /*354e0*/  IMAD.WIDE R10, R15, 0x2, R2 ;  /* 0x000000020f0a7825 */ /* 0x000fe200078e0202 */
[----:B------:R-:W-:Y:S01]  /*354f0*/  ISETP.LT.AND P3, PT, R73, UR18, !P3 ;  /* 0x0000001249007c0c */ /* 0x000fe2000df61270 */
[----:B------:R-:W2:Y:S02]  /*35500*/  LDCU UR10, c[0x0][0x398] ;  /* 0x00007300ff0a77ac */ /* 0x000ea40008000800 */
[----:B------:R3:W-:Y:S01]  /*35510*/  @P2 STG.E.U16 desc[UR24][R8.64], R7 ;  /* 0x0000000708002986 */ /* 0x0007e2000c101518 */
[C---:B------:R-:W-:Y:S01]  /*35520*/  VIADD R13, R15.reuse, UR30 ;  /* 0x0000001e0f0d7c36 */ /* 0x040fe20008000000 */
[----:B------:R-:W-:Y:S01]  /*35530*/  F2FP.F16.F32.PACK_AB R44, R44, R91 ;  /* 0x0000005b2c2c723e */ /* 0x000fe200000000ff */
[----:B------:R-:W-:Y:S01]  /*35540*/  VIADD R0, R66, 0xe6 ;  /* 0x000000e642007836 */ /* 0x000fe20000000000 */
[----:B------:R1:W-:Y:S01]  /*35550*/  @P6 STG.E.U16 desc[UR24][R10.64], R40 ;  /* 0x000000280a006986 */ /* 0x0003e2000c101518 */
[----:B------:R-:W-:Y:S01]  /*35560*/  ISETP.LT.AND P6, PT, R74, UR12, !P0 ;  /* 0x0000000c4a007c0c */ /* 0x000fe2000c7c1270 */
[----:B------:R-:W2:Y:S02]  /*35570*/  LDCU UR12, c[0x0][0x398] ;  /* 0x00007300ff0c77ac */ /* 0x000ea40008000800 */
[----:B0-----:R-:W-:Y:S01]  /*35580*/  ISETP.GE.AND P4, PT, R0, UR6, PT ;  /* 0x0000000600007c0c */ /* 0x001fe2000bf86270 */
[----:B------:R-:W0:Y:S01]  /*35590*/  LDCU UR18, c[0x0][0x398] ;  /* 0x00007300ff1277ac */ /* 0x000e220008000800 */
[----:B---3--:R-:W-:Y:S01]  /*355a0*/  IMAD.WIDE R6, R15, 0x2, R4 ;  /* 0x000000020f067825 */ /* 0x008fe200078e0204 */
[----:B-1----:R-:W-:-:S03]  /*355b0*/  PRMT R11, R40, 0x7632, R11 ;  /* 0x00007632280b7816 */ /* 0x002fc6000000000b */
[----:B------:R-:W-:Y:S01]  /*355c0*/  IMAD.WIDE R8, R13, 0x2, R2 ;  /* 0x000000020d087825 */ /* 0x000fe200078e0202 */
[----:B------:R-:W-:Y:S01]  /*355d0*/  ISETP.LT.AND P0, PT, R73, UR20, !P0 ;  /* 0x0000001449007c0c */ /* 0x000fe2000c701270 */
[----:B------:R-:W1:Y:S01]  /*355e0*/  LDCU UR6, c[0x0][0x39c] ;  /* 0x00007380ff0677ac */ /* 0x000e620008000800 */
[----:B------:R3:W-:Y:S01]  /*355f0*/  @P3 STG.E.U16 desc[UR24][R6.64], R11 ;  /* 0x0000000b06003986 */ /* 0x0007e2000c101518 */
[----:B------:R-:W-:Y:S01]  /*35600*/  VIADD R15, R13, UR30 ;  /* 0x0000001e0d0f7c36 */ /* 0x000fe20008000000 */
[----:B------:R-:W-:Y:S01]  /*35610*/  F2FP.F16.F32.PACK_AB R45, R45, R90 ;  /* 0x0000005a2d2d723e */ /* 0x000fe200000000ff */
[----:B------:R-:W-:Y:S01]  /*35620*/  VIADD R0, R66, 0xe7 ;  /* 0x000000e742007836 */ /* 0x000fe20000000000 */
[----:B------:R0:W-:Y:S01]  /*35630*/  @P6 STG.E.U16 desc[UR24][R8.64], R41 ;  /* 0x0000002908006986 */ /* 0x0001e2000c101518 */
[----:B------:R-:W-:Y:S01]  /*35640*/  ISETP.LT.AND P6, PT, R74, UR14, !P4 ;  /* 0x0000000e4a007c0c */ /* 0x000fe2000e7c1270 */
[----:B------:R-:W1:Y:S02]  /*35650*/  LDCU UR14, c[0x0][0x398] ;  /* 0x00007300ff0e77ac */ /* 0x000e640008000800 */
[----:B------:R-:W-:Y:S01]  /*35660*/  ISETP.GE.AND P1, PT, R0, UR4, PT ;  /* 0x0000000400007c0c */ /* 0x000fe2000bf26270 */
[----:B------:R-:W1:Y:S01]  /*35670*/  LDCU UR20, c[0x0][0x398] ;  /* 0x00007300ff1477ac */ /* 0x000e620008000800 */
[----:B---3--:R-:W-:Y:S01]  /*35680*/  IMAD.WIDE R10, R13, 0x2, R4 ;  /* 0x000000020d0a7825 */ /* 0x008fe200078e0204 */
[----:B0-----:R-:W-:-:S03]  /*35690*/  PRMT R9, R41, 0x7632, R9 ;  /* 0x0000763229097816 */ /* 0x001fc60000000009 */
[----:B------:R-:W-:Y:S01]  /*356a0*/  IMAD.WIDE R6, R15, 0x2, R2 ;  /* 0x000000020f067825 */ /* 0x000fe200078e0202 */
[----:B------:R-:W-:Y:S01]  /*356b0*/  ISETP.LT.AND P4, PT, R73, UR22, !P4 ;  /* 0x0000001649007c0c */ /* 0x000fe2000e781270 */
[----:B------:R-:W0:Y:S01]  /*356c0*/  LDCU UR4, c[0x0][0x39c] ;  /* 0x00007380ff0477ac */ /* 0x000e220008000800 */
[----:B------:R3:W-:Y:S01]  /*356d0*/  @P0 STG.E.U16 desc[UR24][R10.64], R9 ;  /* 0x000000090a000986 */ /* 0x0007e2000c101518 */
[C---:B------:R-:W-:Y:S01]  /*356e0*/  VIADD R13, R15.reuse, UR30 ;  /* 0x0000001e0f0d7c36 */ /* 0x040fe20008000000 */
[----:B------:R-:W0:Y:S02]  /*356f0*/  LDCU UR22, c[0x0][0x398] ;  /* 0x00007300ff1677ac */ /* 0x000e240008000800 */
[----:B------:R2:W-:Y:S01]  /*35700*/  @P6 STG.E.U16 desc[UR24][R6.64], R42 ;  /* 0x0000002a06006986 */ /* 0x0005e2000c101518 */
[----:B------:R-:W-:Y:S01]  /*35710*/  ISETP.LT.AND P6, PT, R74, UR9, !P1 ;  /* 0x000000094a007c0c */ /* 0x000fe2000cfc1270 */
[----:B------:R-:W-:Y:S02]  /*35720*/  VIADD R0, R66, 0xe8 ;  /* 0x000000e842007836 */ /* 0x000fe40000000000 */
        /* <DEDUP_REMOVED lines=8> */
[----:B------:R-:W-:Y:S01]  /*357b0*/  VIADD R0, R66, 0xe9 ;  /* 0x000000e942007836 */ /* 0x000fe20000000000 */
[----:B------:R-:W-:Y:S01]  /*357c0*/  F2FP.F16.F32.PACK_AB R46, R46, R89 ;  /* 0x000000592e2e723e */ /* 0x000fe200000000ff */
[----:B------:R-:W1:Y:S01]  /*357d0*/  LDCU UR9, c[0x0][0x39c] ;  /* 0x00007380ff0977ac */ /* 0x000e620008000800 */
[----:B------:R2:W-:Y:S01]  /*357e0*/  @P6 STG.E.U16 desc[UR24][R10.64], R43 ;  /* 0x0000002b0a006986 */ /* 0x0005e2000c101518 */
[----:B------:R-:W-:Y:S01]  /*357f0*/  ISETP.LT.AND P6, PT, R74, UR10, !P5 ;  /* 0x0000000a4a007c0c */ /* 0x000fe2000efc1270 */
[C---:B------:R-:W-:Y:S01]  /*35800*/  VIADD R15, R13.reuse, UR30 ;  /* 0x0000001e0d0f7c36 */ /* 0x040fe20008000000 */
[----:B0-----:R-:W-:Y:S01]  /*35810*/  ISETP.GE.AND P2, PT, R0, UR4, PT ;  /* 0x0000000400007c0c */ /* 0x001fe2000bf46270 */
[----:B------:R-:W0:Y:S01]  /*35820*/  LDCU UR4, c[0x0][0x39c] ;  /* 0x00007380ff0477ac */ /* 0x000e220008000800 */
[----:B---3--:R-:W-:Y:S01]  /*35830*/  IMAD.WIDE R6, R13, 0x2, R4 ;  /* 0x000000020d067825 */ /* 0x008fe200078e0204 */
[----:B------:R-:W3:Y:S01]  /*35840*/  LDCU UR10, c[0x0][0x398] ;  /* 0x00007300ff0a77ac */ /* 0x000ee20008000800 */
[----:B--2---:R-:W-:-:S02]  /*35850*/  PRMT R11, R43, 0x7632, R11 ;  /* 0x000076322b0b7816 */ /* 0x004fc4000000000b */
[----:B------:R-:W-:Y:S01]  /*35860*/  IMAD.WIDE R8, R15, 0x2, R2 ;  /* 0x000000020f087825 */ /* 0x000fe200078e0202 */
[----:B------:R-:W-:Y:S01]  /*35870*/  ISETP.LT.AND P5, PT, R73, UR16, !P5 ;  /* 0x0000001049007c0c */ /* 0x000fe2000efa1270 */
[----:B------:R-:W2:Y:S01]  /*35880*/  LDCU UR16, c[0x0][0x398] ;  /* 0x00007300ff1077ac */ /* 0x000ea20008000800 */
[----:B------:R0:W-:Y:S01]  /*35890*/  @P1 STG.E.U16 desc[UR24][R6.64], R11 ;  /* 0x0000000b06001986 */ /* 0x0001e2000c101518 */
[----:B------:R-:W-:-:S03]  /*358a0*/  VIADD R0, R66, 0xea ;  /* 0x000000ea42007836 */ /* 0x000fc60000000000 */
[----:B------:R3:W-:Y:S01]  /*358b0*/  @P6 STG.E.U16 desc[UR24][R8.64], R44 ;  /* 0x0000002c08006986 */ /* 0x0007e2000c101518 */
[----:B------:R-:W-:Y:S01]  /*358c0*/  ISETP.LT.AND P6, PT, R74, UR12, !P2 ;  /* 0x0000000c4a007c0c */ /* 0x000fe2000d7c1270 */
[C---:B------:R-:W-:Y:S01]  /*358d0*/  VIADD R13, R15.reuse, UR30 ;  /* 0x0000001e0f0d7c36 */ /* 0x040fe20008000000 */
[----:B-1----:R-:W-:Y:S01]  /*358e0*/  ISETP.GE.AND P3, PT, R0, UR6, PT ;  /* 0x0000000600007c0c */ /* 0x002fe2000bf66270 */
[----:B------:R-:W-:Y:S01]  /*358f0*/  VIADD R0, R66, 0xeb ;  /* 0x000000eb42007836 */ /* 0x000fe20000000000 */
[----:B------:R-:W1:Y:S01]  /*35900*/  LDCU UR6, c[0x0][0x39c] ;  /* 0x00007380ff0677ac */ /* 0x000e620008000800 */
[----:B0-----:R-:W-:-:S03]  /*35910*/  IMAD.WIDE R10, R15, 0x2, R4 ;  /* 0x000000020f0a7825 */ /* 0x001fc600078e0204 */
[----:B------:R-:W-:Y:S01]  /*35920*/  ISETP.GE.AND P0, PT, R0, UR4, PT ;  /* 0x0000000400007c0c */ /* 0x000fe2000bf06270 */
[----:B------:R-:W0:Y:S01]  /*35930*/  LDCU UR4, c[0x0][0x39c] ;  /* 0x00007380ff0477ac */ /* 0x000e220008000800 */
[----:B---3--:R-:W-:Y:S01]  /*35940*/  PRMT R9, R44, 0x7632, R9 ;  /* 0x000076322c097816 */ /* 0x008fe20000000009 */
[----:B------:R-:W-:Y:S01]  /*35950*/  IMAD.WIDE R6, R13, 0x2, R2 ;  /* 0x000000020d067825 */ /* 0x000fe200078e0202 */
[----:B------:R-:W-:Y:S01]  /*35960*/  ISETP.LT.AND P2, PT, R73, UR18, !P2 ;  /* 0x0000001249007c0c */ /* 0x000fe2000d741270 */
[----:B------:R-:W3:Y:S02]  /*35970*/  LDCU UR12, c[0x0][0x398] ;  /* 0x00007300ff0c77ac */ /* 0x000ee40008000800 */
[----:B------:R0:W-:Y:S01]  /*35980*/  @P5 STG.E.U16 desc[UR24][R10.64], R9 ;  /* 0x000000090a005986 */ /* 0x0001e2000c101518 */
[----:B------:R-:W-:Y:S01]  /*35990*/  VIADD R0, R66, 0xec ;  /* 0x000000ec42007836 */ /* 0x000fe20000000000 */
[----:B------:R-:W-:Y:S01]  /*359a0*/  F2FP.F16.F32.PACK_AB R47, R47, R88 ;  /* 0x000000582f2f723e */ /* 0x000fe200000000ff */
[----:B------:R-:W-:Y:S01]  /*359b0*/  VIADD R15, R13, UR30 ;  /* 0x0000001e0d0f7c36 */ /* 0x000fe20008000000 */
[----:B------:R2:W-:Y:S01]  /*359c0*/  @P6 STG.E.U16 desc[UR24][R6.64], R45 ;  /* 0x0000002d06006986 */ /* 0x0005e2000c101518 */
[----:B------:R-:W-:Y:S01]  /*359d0*/  ISETP.LT.AND P6, PT, R74, UR14, !P3 ;  /* 0x0000000e4a007c0c */ /* 0x000fe2000dfc1270 */
[----:B------:R-:W3:Y:S01]  /*359e0*/  LDCU UR14, c[0x0][0x398] ;  /* 0x00007300ff0e77ac */ /* 0x000ee20008000800 */
[----:B-1----:R-:W-:Y:S01]  /*359f0*/  ISETP.GE.AND P4, PT, R0, UR6, PT ;  /* 0x0000000600007c0c */ /* 0x002fe2000bf86270 */
[----:B------:R-:W-:-:S02]  /*35a00*/  VIADD R0, R66, 0xed ;  /* 0x000000ed42007836 */ /* 0x000fc40000000000 */
[----:B------:R-:W-:Y:S01]  /*35a10*/  VIADD R12, R66, 0xef ;  /* 0x000000ef420c7836 */ /* 0x000fe20000000000 */
[----:B------:R-:W1:Y:S01]  /*35a20*/  LDCU UR6, c[0x0][0x39c] ;  /* 0x00007380ff0677ac */ /* 0x000e620008000800 */
[----:B0-----:R-:W-:Y:S01]  /*35a30*/  IMAD.WIDE R8, R13, 0x2, R4 ;  /* 0x000000020d087825 */ /* 0x001fe200078e0204 */
[----:B------:R-:W-:Y:S01]  /*35a40*/  F2FP.F16.F32.PACK_AB R48, R48, R87 ;  /* 0x000000573030723e */ /* 0x000fe200000000ff */
[----:B------:R-:W0:Y:S01]  /*35a50*/  LDCU UR18, c[0x0][0x398] ;  /* 0x00007300ff1277ac */ /* 0x000e220008000800 */
[----:B--2---:R-:W-:Y:S01]  /*35a60*/  PRMT R7, R45, 0x7632, R7 ;  /* 0x000076322d077816 */ /* 0x004fe20000000007 */
[----:B------:R-:W-:Y:S01]  /*35a70*/  IMAD.WIDE R10, R15, 0x2, R2 ;  /* 0x000000020f0a7825 */ /* 0x000fe200078e0202 */
[----:B------:R-:W-:-:S03]  /*35a80*/  ISETP.LT.AND P3, PT, R73, UR20, !P3 ;  /* 0x0000001449007c0c */ /* 0x000fc6000df61270 */
[----:B------:R2:W-:Y:S01]  /*35a90*/  @P2 STG.E.U16 desc[UR24][R8.64], R7 ;  /* 0x0000000708002986 */ /* 0x0005e2000c101518 */
[----:B------:R-:W-:Y:S01]  /*35aa0*/  ISETP.GE.AND P1, PT, R0, UR4, PT ;  /* 0x0000000400007c0c */ /* 0x000fe2000bf26270 */
[----:B------:R-:W0:Y:S02]  /*35ab0*/  LDCU UR4, c[0x0][0x39c] ;  /* 0x00007380ff0477ac */ /* 0x000e240008000800 */
[----:B------:R1:W-:Y:S01]  /*35ac0*/  @P6 STG.E.U16 desc[UR24][R10.64], R46 ;  /* 0x0000002e0a006986 */ /* 0x0003e2000c101518 */
[----:B------:R-:W-:Y:S01]  /*35ad0*/  ISETP.LT.AND P6, PT, R74, UR22, !P0 ;  /* 0x000000164a007c0c */ /* 0x000fe2000c7c1270 */
[C---:B------:R-:W-:Y:S02]  /*35ae0*/  VIADD R13, R15.reuse, UR30 ;  /* 0x0000001e0f0d7c36 */ /* 0x040fe40008000000 */
[----:B------:R-:W-:Y:S02]  /*35af0*/  VIADD R0, R66, 0xee ;  /* 0x000000ee42007836 */ /* 0x000fe40000000000 */
[----:B--2---:R-:W-:Y:S01]  /*35b00*/  IMAD.WIDE R6, R15, 0x2, R4 ;  /* 0x000000020f067825 */ /* 0x004fe200078e0204 */
[----:B-1----:R-:W-:-:S03]  /*35b10*/  PRMT R11, R46, 0x7632, R11 ;  /* 0x000076322e0b7816 */ /* 0x002fc6000000000b */
[----:B------:R-:W-:Y:S01]  /*35b20*/  IMAD.WIDE R8, R13, 0x2, R2 ;  /* 0x000000020d087825 */ /* 0x000fe200078e0202 */
[----:B------:R-:W-:Y:S01]  /*35b30*/  ISETP.LT.AND P0, PT, R73, UR28, !P0 ;  /* 0x0000001c49007c0c */ /* 0x000fe2000c701270 */
[----:B------:R1:W-:Y:S01]  /*35b40*/  @P3 STG.E.U16 desc[UR24][R6.64], R11 ;  /* 0x0000000b06003986 */ /* 0x0003e2000c101518 */
[----:B------:R-:W-:Y:S01]  /*35b50*/  ISETP.GE.AND P5, PT, R0, UR6, PT ;  /* 0x0000000600007c0c */ /* 0x000fe2000bfa6270 */
[----:B------:R-:W2:Y:S02]  /*35b60*/  LDCU UR6, c[0x0][0x39c] ;  /* 0x00007380ff0677ac */ /* 0x000ea40008000800 */
[----:B------:R3:W-:Y:S01]  /*35b70*/  @P6 STG.E.U16 desc[UR24][R8.64], R47 ;  /* 0x0000002f08006986 */ /* 0x0007e2000c101518 */
[----:B------:R-:W-:Y:S01]  /*35b80*/  ISETP.LT.AND P6, PT, R74, UR10, !P4 ;  /* 0x0000000a4a007c0c */ /* 0x000fe2000e7c1270 */
[----:B------:R-:W-:Y:S01]  /*35b90*/  VIADD R15, R13, UR30 ;  /* 0x0000001e0d0f7c36 */ /* 0x000fe20008000000 */
[----:B------:R-:W-:Y:S01]  /*35ba0*/  ISETP.LT.AND P4, PT, R73, UR26, !P4 ;  /* 0x0000001a49007c0c */ /* 0x000fe2000e781270 */
[----:B------:R-:W-:Y:S01]  /*35bb0*/  VIADD R0, R66, 0xf0 ;  /* 0x000000f042007836 */ /* 0x000fe20000000000 */
[----:B0-----:R-:W-:Y:S01]  /*35bc0*/  ISETP.GE.AND P2, PT, R12, UR4, PT ;  /* 0x000000040c007c0c */ /* 0x001fe2000bf46270 */
[----:B------:R-:W0:Y:S01]  /*35bd0*/  LDCU UR4, c[0x0][0x39c] ;  /* 0x00007380ff0477ac */ /* 0x000e220008000800 */
[----:B------:R-:W-:Y:S01]  /*35be0*/  PRMT R12, R47, 0x7632, R12 ;  /* 0x000076322f0c7816 */ /* 0x000fe2000000000c */
[----:B-1----:R-:W-:Y:S01]  /*35bf0*/  IMAD.WIDE R6, R13, 0x2, R4 ;  /* 0x000000020d067825 */ /* 0x002fe200078e0204 */
[----:B------:R-:W-:Y:S01]  /*35c00*/  PRMT R13, R48, 0x7632, R13 ;  /* 0x00007632300d7816 */ /* 0x000fe2000000000d */
[----:B------:R-:W1:Y:S02]  /*35c10*/  LDCU UR10, c[0x0][0x398] ;  /* 0x00007300ff0a77ac */ /* 0x000e640008000800 */
[C---:B---3--:R-:W-:Y:S01]  /*35c20*/  IMAD.WIDE R8, R15.reuse, 0x2, R2 ;  /* 0x000000020f087825 */ /* 0x048fe200078e0202 */
[----:B------:R-:W-:Y:S01]  /*35c30*/  ISETP.GE.AND P3, PT, R0, UR9, PT ;  /* 0x0000000900007c0c */ /* 0x000fe2000bf66270 */
[----:B------:R-:W3:Y:S02]  /*35c40*/  LDCU UR9, c[0x0][0x398] ;  /* 0x00007300ff0977ac */ /* 0x000ee40008000800 */
[----:B------:R-:W-:Y:S01]  /*35c50*/  IMAD.WIDE R10, R15, 0x2, R4 ;  /* 0x000000020f0a7825 */ /* 0x000fe200078e0204 */
[----:B------:R-:W-:Y:S04]  /*35c60*/  @P0 STG.E.U16 desc[UR24][R6.64], R12 ;  /* 0x0000000c06000986 */ /* 0x000fe8000c101518 */
[----:B------:R-:W-:Y:S01]  /*35c70*/  @P6 STG.E.U16 desc[UR24][R8.64], R48 ;  /* 0x0000003008006986 */ /* 0x000fe2000c101518 */
[----:B------:R-:W-:-:S03]  /*35c80*/  VIADD R0, R66, 0xf1 ;  /* 0x000000f142007836 */ /* 0x000fc60000000000 */
[----:B------:R0:W-:Y:S01]  /*35c90*/  @P4 STG.E.U16 desc[UR24][R10.64], R13 ;  /* 0x0000000d0a004986 */ /* 0x0001e2000c101518 */
[C---:B------:R-:W-:Y:S01]  /*35ca0*/  ISETP.LT.AND P4, PT, R74.reuse, UR12, !P1 ;  /* 0x0000000c4a007c0c */ /* 0x040fe2000cf81270 */
[----:B------:R-:W-:Y:S01]  /*35cb0*/  VIADD R15, R15, UR30 ;  /* 0x0000001e0f0f7c36 */ /* 0x000fe20008000000 */
[----:B------:R-:W-:Y:S01]  /*35cc0*/  ISETP.LT.AND P1, PT, R73, UR16, !P1 ;  /* 0x0000001049007c0c */ /* 0x000fe2000cf21270 */
[----:B------:R-:W1:Y:S01]  /*35cd0*/  LDCU UR12, c[0x0][0x398] ;  /* 0x00007300ff0c77ac */ /* 0x000e620008000800 */
[----:B------:R-:W-:Y:S02]  /*35ce0*/  ISETP.LT.AND P6, PT, R74, UR14, !P5 ;  /* 0x0000000e4a007c0c */ /* 0x000fe4000efc1270 */
[----:B------:R-:W-:Y:S02]  /*35cf0*/  F2FP.F16.F32.PACK_AB R49, R49, R85 ;  /* 0x000000553131723e */ /* 0x000fe400000000ff */
[----:B--2---:R-:W-:Y:S01]  /*35d00*/  ISETP.GE.AND P0, PT, R0, UR6, PT ;  /* 0x0000000600007c0c */ /* 0x004fe2000bf06270 */
[----:B------:R-:W2:Y:S01]  /*35d10*/  LDCU UR6, c[0x0][0x39c] ;  /* 0x00007380ff0677ac */ /* 0x000ea20008000800 */
[----:B0-----:R-:W-:Y:S01]  /*35d20*/  VIADD R13, R15, UR30 ;  /* 0x0000001e0f0d7c36 */ /* 0x001fe20008000000 */
[----:B------:R-:W-:Y:S01]  /*35d30*/  PRMT R12, R49, 0x7632, R12 ;  /* 0x00007632310c7816 */ /* 0x000fe2000000000c */
[C---:B------:R-:W-:Y:S01]  /*35d40*/  IMAD.WIDE R6, R15.reuse, 0x2, R2 ;  /* 0x000000020f067825 */ /* 0x040fe200078e0202 */
[----:B------:R-:W-:Y:S01]  /*35d50*/  F2FP.F16.F32.PACK_AB R50, R50, R86 ;  /* 0x000000563232723e */ /* 0x000fe200000000ff */
[----:B------:R-:W0:Y:S02]  /*35d60*/  LDCU UR14, c[0x0][0x398] ;  /* 0x00007300ff0e77ac */ /* 0x000e240008000800 */
[----:B------:R-:W-:Y:S01]  /*35d70*/  IMAD.WIDE R8, R15, 0x2, R4 ;  /* 0x000000020f087825 */ /* 0x000fe200078e0204 */
[----:B------:R0:W-:Y:S03]  /*35d80*/  @P4 STG.E.U16 desc[UR24][R6.64], R49 ;  /* 0x0000003106004986 */ /* 0x0001e6000c101518 */
[----:B------:R-:W-:Y:S01]  /*35d90*/  IMAD.WIDE R10, R13, 0x2, R2 ;  /* 0x000000020d0a7825 */ /* 0x000fe200078e0202 */
[----:B------:R1:W-:Y:S01]  /*35da0*/  @P1 STG.E.U16 desc[UR24][R8.64], R12 ;  /* 0x0000000c08001986 */ /* 0x0003e2000c101518 */
[----:B---3--:R-:W-:Y:S01]  /*35db0*/  ISETP.LT.AND P5, PT, R73, UR9, !P5 ;  /* 0x0000000949007c0c */ /* 0x008fe2000efa1270 */
[----:B------:R-:W3:Y:S01]  /*35dc0*/  LDCU UR9, c[0x0][0x398] ;  /* 0x00007300ff0977ac */ /* 0x000ee20008000800 */
[----:B------:R-:W-:Y:S01]  /*35dd0*/  VIADD R0, R66, 0xf2 ;  /* 0x000000f242007836 */ /* 0x000fe20000000000 */
[----:B------:R4:W-:Y:S01]  /*35de0*/  @P6 STG.E.U16 desc[UR24][R10.64], R50 ;  /* 0x000000320a006986 */ /* 0x0009e2000c101518 */
[----:B------:R-:W-:Y:S01]  /*35df0*/  ISETP.LT.AND P6, PT, R74, UR18, !P2 ;  /* 0x000000124a007c0c */ /* 0x000fe2000d7c1270 */
[----:B------:R-:W-:-:S02]  /*35e00*/  VIADD R15, R13, UR30 ;  /* 0x0000001e0d0f7c36 */ /* 0x000fc40008000000 */
[----:B------:R-:W-:Y:S01]  /*35e10*/  ISETP.GE.AND P4, PT, R0, UR4, PT ;  /* 0x0000000400007c0c */ /* 0x000fe2000bf86270 */
[----:B------:R-:W-:Y:S01]  /*35e20*/  VIADD R0, R66, 0xf3 ;  /* 0x000000f342007836 */ /* 0x000fe20000000000 */
[----:B------:R-:W3:Y:S01]  /*35e30*/  LDCU UR4, c[0x0][0x39c] ;  /* 0x00007380ff0477ac */ /* 0x000ee20008000800 */
[----:B0-----:R-:W-:Y:S01]  /*35e40*/  IMAD.WIDE R6, R13, 0x2, R4 ;  /* 0x000000020d067825 */ /* 0x001fe200078e0204 */
[----:B------:R-:W-:Y:S02]  /*35e50*/  F2FP.F16.F32.PACK_AB R51, R51, R84 ;  /* 0x000000543333723e */ /* 0x000fe400000000ff */
[----:B--2---:R-:W-:Y:S01]  /*35e60*/  ISETP.GE.AND P1, PT, R0, UR6, PT ;  /* 0x0000000600007c0c */ /* 0x004fe2000bf26270 */
[----:B-1----:R-:W-:Y:S01]  /*35e70*/  IMAD.WIDE R8, R15, 0x2, R2 ;  /* 0x000000020f087825 */ /* 0x002fe200078e0202 */
[----:B----4-:R-:W-:Y:S01]  /*35e80*/  PRMT R11, R50, 0x7632, R11 ;  /* 0x00007632320b7816 */ /* 0x010fe2000000000b */
[----:B------:R-:W0:Y:S01]  /*35e90*/  LDCU UR6, c[0x0][0x398] ;  /* 0x00007300ff0677ac */ /* 0x000e220008000800 */
[----:B------:R-:W-:-:S03]  /*35ea0*/  ISETP.LT.AND P2, PT, R73, UR10, !P2 ;  /* 0x0000000a49007c0c */ /* 0x000fc6000d741270 */
[----:B------:R1:W-:Y:S01]  /*35eb0*/  @P5 STG.E.U16 desc[UR24][R6.64], R11 ;  /* 0x0000000b06005986 */ /* 0x0003e2000c101518 */
[----:B------:R-:W-:Y:S01]  /*35ec0*/  VIADD R0, R66, 0xf4 ;  /* 0x000000f442007836 */ /* 0x000fe20000000000 */
[----:B------:R-:W-:Y:S01]  /*35ed0*/  F2FP.F16.F32.PACK_AB R52, R52, R83 ;  /* 0x000000533434723e */ /* 0x000fe200000000ff */
[----:B------:R-:W-:Y:S01]  /*35ee0*/  VIADD R17, R15, UR30 ;  /* 0x0000001e0f117c36 */ /* 0x000fe20008000000 */
[----:B------:R2:W-:Y:S01]  /*35ef0*/  @P6 STG.E.U16 desc[UR24][R8.64], R51 ;  /* 0x0000003308006986 */ /* 0x0005e2000c101518 */
[----:B------:R-:W-:Y:S01]  /*35f00*/  ISETP.LT.AND P6, PT, R74, UR12, !P3 ;  /* 0x0000000c4a007c0c */ /* 0x000fe2000dfc1270 */
[----:B------:R-:W4:Y:S01]  /*35f10*/  LDCU UR10, c[0x0][0x398] ;  /* 0x00007300ff0a77ac */ /* 0x000f220008000800 */
[----:B------:R-:W-:Y:S01]  /*35f20*/  IMAD.WIDE R12, R17, 0x2, R2 ;  /* 0x00000002110c7825 */ /* 0x000fe200078e0202 */
[----:B---3--:R-:W-:Y:S01]  /*35f30*/  ISETP.GE.AND P5, PT, R0, UR4, PT ;  /* 0x0000000400007c0c */ /* 0x008fe2000bfa6270 */
[----:B------:R-:W3:Y:S01]  /*35f40*/  LDCU UR4, c[0x0][0x398] ;  /* 0x00007300ff0477ac */ /* 0x000ee20008000800 */
[----:B-1----:R-:W-:Y:S01]  /*35f50*/  PRMT R7, R51, 0x7632, R7 ;  /* 0x0000763233077816 */ /* 0x002fe20000000007 */
[----:B------:R-:W-:Y:S01]  /*35f60*/  IMAD.WIDE R10, R15, 0x2, R4 ;  /* 0x000000020f0a7825 */ /* 0x000fe200078e0204 */
[----:B------:R-:W-:Y:S01]  /*35f70*/  ISETP.LT.AND P3, PT, R73, UR14, !P3 ;  /* 0x0000000e49007c0c */ /* 0x000fe2000df61270 */
[----:B------:R-:W1:Y:S03]  /*35f80*/  LDCU UR12, c[0x0][0x398] ;  /* 0x00007300ff0c77ac */ /* 0x000e660008000800 */
[----:B------:R3:W-:Y:S01]  /*35f90*/  @P2 STG.E.U16 desc[UR24][R10.64], R7 ;  /* 0x000000070a002986 */ /* 0x0007e2000c101518 */
[----:B------:R-:W-:Y:S01]  /*35fa0*/  VIADD R15, R17, UR30 ;  /* 0x0000001e110f7c36 */ /* 0x000fe20008000000 */
[----:B------:R-:W-:Y:S01]  /*35fb0*/  F2FP.F16.F32.PACK_AB R53, R53, R82 ;  /* 0x000000523535723e */ /* 0x000fe200000000ff */
[----:B------:R-:W-:Y:S01]  /*35fc0*/  VIADD R0, R66, 0xf5 ;  /* 0x000000f542007836 */ /* 0x000fe20000000000 */
[----:B------:R1:W-:Y:S01]  /*35fd0*/  @P6 STG.E.U16 desc[UR24][R12.64], R52 ;  /* 0x000000340c006986 */ /* 0x0003e2000c101518 */
[----:B0-----:R-:W-:Y:S01]  /*35fe0*/  ISETP.LT.AND P6, PT, R74, UR6, !P0 ;  /* 0x000000064a007c0c */ /* 0x001fe2000c7c1270 */
[----:B--2---:R-:W-:Y:S01]  /*35ff0*/  IMAD.WIDE R8, R15, 0x2, R2 ;  /* 0x000000020f087825 */ /* 0x004fe200078e0202 */
[----:B------:R-:W0:Y:S01]  /*36000*/  LDCU UR6, c[0x0][0x398] ;  /* 0x00007300ff0677ac */ /* 0x000e220008000800 */
[----:B------:R-:W-:-:S02]  /*36010*/  F2FP.F16.F32.PACK_AB R54, R54, R81 ;  /* 0x000000513636723e */ /* 0x000fc400000000ff */
[----:B------:R-:W-:Y:S01]  /*36020*/  F2FP.F16.F32.PACK_AB R55, R55, R80 ;  /* 0x000000503737723e */ /* 0x000fe200000000ff */
[----:B------:R-:W2:Y:S01]  /*36030*/  LDCU UR14, c[0x0][0x398] ;  /* 0x00007300ff0e77ac */ /* 0x000ea20008000800 */
[----:B---3--:R-:W-:Y:S01]  /*36040*/  PRMT R11, R52, 0x7632, R11 ;  /* 0x00007632340b7816 */ /* 0x008fe2000000000b */
[--C-:B------:R-:W-:Y:S01]  /*36050*/  IMAD.WIDE R6, R17, 0x2, R4.reuse ;  /* 0x0000000211067825 */ /* 0x100fe200078e0204 */
[----:B------:R-:W-:Y:S01]  /*36060*/  ISETP.LT.AND P0, PT, R73, UR9, !P0 ;  /* 0x0000000949007c0c */ /* 0x000fe2000c701270 */
[----:B------:R-:W3:Y:S03]  /*36070*/  LDCU UR9, c[0x0][0x398] ;  /* 0x00007300ff0977ac */ /* 0x000ee60008000800 */
[----:B------:R0:W-:Y:S04]  /*36080*/  @P3 STG.E.U16 desc[UR24][R6.64], R11 ;  /* 0x0000000b06003986 */ /* 0x0001e8000c101518 */
[----:B------:R2:W-:Y:S01]  /*36090*/  @P6 STG.E.U16 desc[UR24][R8.64], R53 ;  /* 0x0000003508006986 */ /* 0x0005e2000c101518 */
[----:B------:R-:W-:Y:S01]  /*360a0*/  ISETP.LT.AND P6, PT, R74, UR4, !P4 ;  /* 0x000000044a007c0c */ /* 0x000fe2000e7c1270 */
[C---:B-1----:R-:W-:Y:S01]  /*360b0*/  VIADD R13, R15.reuse, UR30 ;  /* 0x0000001e0f0d7c36 */ /* 0x042fe20008000000 */
[----:B------:R-:W-:Y:S01]  /*360c0*/  ISETP.GE.AND P2, PT, R0, UR5, PT ;  /* 0x0000000500007c0c */ /* 0x000fe2000bf46270 */
[----:B------:R-:W1:Y:S01]  /*360d0*/  LDCU UR5, c[0x0][0x398] ;  /* 0x00007300ff0577ac */ /* 0x000e620008000800 */
[----:B0-----:R-:W-:Y:S01]  /*360e0*/  IMAD.WIDE R10, R15, 0x2, R4 ;  /* 0x000000020f0a7825 */ /* 0x001fe200078e0204 */
[----:B------:R-:W0:Y:S01]  /*360f0*/  LDCU UR4, c[0x0][0x398] ;  /* 0x00007300ff0477ac */ /* 0x000e220008000800 */
[----:B--2---:R-:W-:-:S02]  /*36100*/  PRMT R9, R53, 0x7632, R9 ;  /* 0x0000763235097816 */ /* 0x004fc40000000009 */
[----:B------:R-:W-:Y:S01]  /*36110*/  IMAD.WIDE R6, R13, 0x2, R2 ;  /* 0x000000020d067825 */ /* 0x000fe200078e0202 */
[----:B------:R-:W-:Y:S01]  /*36120*/  ISETP.LT.AND P4, PT, R73, UR6, !P4 ;  /* 0x0000000649007c0c */ /* 0x000fe2000e781270 */
[----:B------:R-:W2:Y:S01]  /*36130*/  LDCU UR6, c[0x0][0x398] ;  /* 0x00007300ff0677ac */ /* 0x000ea20008000800 */
[----:B------:R0:W-:Y:S04]  /*36140*/  @P0 STG.E.U16 desc[UR24][R10.64], R9 ;  /* 0x000000090a000986 */ /* 0x0001e8000c101518 */
[----:B------:R1:W-:Y:S01]  /*36150*/  @P6 STG.E.U16 desc[UR24][R6.64], R54 ;  /* 0x0000003606006986 */ /* 0x0003e2000c101518 */
[----:B----4-:R-:W-:Y:S01]  /*36160*/  ISETP.LT.AND P6, PT, R74, UR10, !P1 ;  /* 0x0000000a4a007c0c */ /* 0x010fe2000cfc1270 */
[C---:B------:R-:W-:Y:S02]  /*36170*/  VIADD R15, R13.reuse, UR30 ;  /* 0x0000001e0d0f7c36 */ /* 0x040fe40008000000 */
[----:B0-----:R-:W-:Y:S01]  /*36180*/  IMAD.WIDE R8, R13, 0x2, R4 ;  /* 0x000000020d087825 */ /* 0x001fe200078e0204 */
[----:B------:R-:W-:Y:S01]  /*36190*/  F2FP.F16.F32.PACK_AB R56, R56, R79 ;  /* 0x0000004f3838723e */ /* 0x000fe200000000ff */
[----:B------:R-:W0:Y:S01]  /*361a0*/  LDCU UR10, c[0x0][0x398] ;  /* 0x00007300ff0a77ac */ /* 0x000e220008000800 */
[----:B-1----:R-:W-:Y:S01]  /*361b0*/  PRMT R7, R54, 0x7632, R7 ;  /* 0x0000763236077816 */ /* 0x002fe20000000007 */
[----:B------:R-:W-:Y:S01]  /*361c0*/  IMAD.WIDE R10, R15, 0x2, R2 ;  /* 0x000000020f0a7825 */ /* 0x000fe200078e0202 */
[----:B------:R-:W-:Y:S01]  /*361d0*/  ISETP.LT.AND P1, PT, R73, UR5, !P1 ;  /* 0x0000000549007c0c */ /* 0x000fe2000cf21270 */
[----:B------:R-:W1:Y:S02]  /*361e0*/  LDCU UR5, c[0x0][0x398] ;  /* 0x00007300ff0577ac */ /* 0x000e640008000800 */
[----:B------:R4:W-:Y:S04]  /*361f0*/  @P4 STG.E.U16 desc[UR24][R8.64], R7 ;  /* 0x0000000708004986 */ /* 0x0009e8000c101518 */
[----:B------:R0:W-:Y:S01]  /*36200*/  @P6 STG.E.U16 desc[UR24][R10.64], R55 ;  /* 0x000000370a006986 */ /* 0x0001e2000c101518 */
[----:B------:R-:W-:Y:S01]  /*36210*/  ISETP.LT.AND P6, PT, R74, UR4, !P5 ;  /* 0x000000044a007c0c */ /* 0x000fe2000efc1270 */
[----:B------:R-:W-:-:S02]  /*36220*/  VIADD R13, R15, UR30 ;  /* 0x0000001e0f0d7c36 */ /* 0x000fc40008000000 */
[----:B----4-:R-:W-:Y:S01]  /*36230*/  IMAD.WIDE R6, R15, 0x2, R4 ;  /* 0x000000020f067825 */ /* 0x010fe200078e0204 */
[----:B------:R-:W-:Y:S01]  /*36240*/  F2FP.F16.F32.PACK_AB R57, R57, R78 ;  /* 0x0000004e3939723e */ /* 0x000fe200000000ff */
[----:B------:R-:W4:Y:S01]  /*36250*/  LDCU UR4, c[0x0][0x398] ;  /* 0x00007300ff0477ac */ /* 0x000f220008000800 */
[----:B0-----:R-:W-:Y:S01]  /*36260*/  PRMT R11, R55, 0x7632, R11 ;  /* 0x00007632370b7816 */ /* 0x001fe2000000000b */
[----:B------:R-:W-:Y:S01]  /*36270*/  IMAD.WIDE R8, R13, 0x2, R2 ;  /* 0x000000020d087825 */ /* 0x000fe200078e0202 */
[----:B---3--:R-:W-:Y:S01]  /*36280*/  ISETP.LT.AND P5, PT, R73, UR9, !P5 ;  /* 0x0000000949007c0c */ /* 0x008fe2000efa1270 */
[----:B------:R-:W0:Y:S02]  /*36290*/  LDCU UR9, c[0x0][0x398] ;  /* 0x00007300ff0977ac */ /* 0x000e240008000800 */
[----:B------:R3:W-:Y:S04]  /*362a0*/  @P1 STG.E.U16 desc[UR24][R6.64], R11 ;  /* 0x0000000b06001986 */ /* 0x0007e8000c101518 */
[----:B------:R0:W-:Y:S01]  /*362b0*/  @P6 STG.E.U16 desc[UR24][R8.64], R56 ;  /* 0x0000003808006986 */ /* 0x0001e2000c101518 */
[----:B------:R-:W-:Y:S01]  /*362c0*/  ISETP.LT.AND P6, PT, R74, UR12, !P2 ;  /* 0x0000000c4a007c0c */ /* 0x000fe2000d7c1270 */
[----:B------:R-:W-:-:S02]  /*362d0*/  VIADD R15, R13, UR30 ;  /* 0x0000001e0d0f7c36 */ /* 0x000fc40008000000 */
[----:B------:R-:W-:Y:S01]  /*362e0*/  VIADD R0, R66, 0xf6 ;  /* 0x000000f642007836 */ /* 0x000fe20000000000 */
[----:B------:R-:W-:Y:S01]  /*362f0*/  F2FP.F16.F32.PACK_AB R58, R58, R77 ;  /* 0x0000004d3a3a723e */ /* 0x000fe200000000ff */
[----:B------:R-:W1:Y:S01]  /*36300*/  LDCU UR12, c[0x0][0x398] ;  /* 0x00007300ff0c77ac */ /* 0x000e620008000800 */
[----:B---3--:R-:W-:Y:S02]  /*36310*/  IMAD.WIDE R10, R13, 0x2, R4 ;  /* 0x000000020d0a7825 */ /* 0x008fe400078e0204 */
[----:B------:R-:W-:Y:S01]  /*36320*/  ISETP.GE.AND P3, PT, R0, UR15, PT ;  /* 0x0000000f00007c0c */ /* 0x000fe2000bf66270 */
[----:B------:R-:W3:Y:S01]  /*36330*/  LDCU UR15, c[0x0][0x398] ;  /* 0x00007300ff0f77ac */ /* 0x000ee20008000800 */
[----:B0-----:R-:W-:Y:S01]  /*36340*/  PRMT R9, R56, 0x7632, R9 ;  /* 0x0000763238097816 */ /* 0x001fe20000000009 */
[----:B------:R-:W-:Y:S01]  /*36350*/  IMAD.WIDE R6, R15, 0x2, R2 ;  /* 0x000000020f067825 */ /* 0x000fe200078e0202 */
[----:B--2---:R-:W-:Y:S01]  /*36360*/  ISETP.LT.AND P2, PT, R73, UR6, !P2 ;  /* 0x0000000649007c0c */ /* 0x004fe2000d741270 */
[----:B------:R-:W0:Y:S02]  /*36370*/  LDCU UR6, c[0x0][0x398] ;  /* 0x00007300ff0677ac */ /* 0x000e240008000800 */
[----:B------:R2:W-:Y:S04]  /*36380*/  @P5 STG.E.U16 desc[UR24][R10.64], R9 ;  /* 0x000000090a005986 */ /* 0x0005e8000c101518 */
[----:B------:R0:W-:Y:S01]  /*36390*/  @P6 STG.E.U16 desc[UR24][R6.64], R57 ;  /* 0x0000003906006986 */ /* 0x0001e2000c101518 */
[----:B------:R-:W-:Y:S01]  /*363a0*/  ISETP.LT.AND P6, PT, R74, UR10, !P3 ;  /* 0x0000000a4a007c0c */ /* 0x000fe2000dfc1270 */
[----:B------:R-:W-:-:S02]  /*363b0*/  VIADD R13, R15, UR30 ;  /* 0x0000001e0f0d7c36 */ /* 0x000fc40008000000 */
[C---:B------:R-:W-:Y:S01]  /*363c0*/  VIADD R0, R66.reuse, 0xf7 ;  /* 0x000000f742007836 */ /* 0x040fe20000000000 */
[----:B------:R-:W-:Y:S01]  /*363d0*/  F2FP.F16.F32.PACK_AB R59, R59, R76 ;  /* 0x0000004c3b3b723e */ /* 0x000fe200000000ff */
[----:B------:R-:W-:Y:S01]  /*363e0*/  VIADD R12, R66, 0xfb ;  /* 0x000000fb420c7836 */ /* 0x000fe20000000000 */
[----:B------:R-:W-:Y:S01]  /*363f0*/  F2FP.F16.F32.PACK_AB R60, R60, R75 ;  /* 0x0000004b3c3c723e */ /* 0x000fe200000000ff */
[----:B--2---:R-:W-:Y:S01]  /*36400*/  IMAD.WIDE R8, R15, 0x2, R4 ;  /* 0x000000020f087825 */ /* 0x004fe200078e0204 */
[----:B------:R-:W-:Y:S01]  /*36410*/  ISETP.GE.AND P0, PT, R0, UR27, PT ;  /* 0x0000001b00007c0c */ /* 0x000fe2000bf06270 */
[----:B------:R-:W2:Y:S01]  /*36420*/  LDCU UR10, c[0x0][0x398] ;  /* 0x00007300ff0a77ac */ /* 0x000ea20008000800 */
[----:B0-----:R-:W-:Y:S01]  /*36430*/  PRMT R7, R57, 0x7632, R7 ;  /* 0x0000763239077816 */ /* 0x001fe20000000007 */
[----:B------:R-:W-:Y:S01]  /*36440*/  IMAD.WIDE R10, R13, 0x2, R2 ;  /* 0x000000020d0a7825 */ /* 0x000fe200078e0202 */
[----:B------:R-:W-:Y:S01]  /*36450*/  ISETP.LT.AND P3, PT, R73, UR14, !P3 ;  /* 0x0000000e49007c0c */ /* 0x000fe2000df61270 */
[----:B------:R-:W0:Y:S02]  /*36460*/  LDCU UR14, c[0x0][0x398] ;  /* 0x00007300ff0e77ac */ /* 0x000e240008000800 */
[----:B------:R1:W-:Y:S04]  /*36470*/  @P2 STG.E.U16 desc[UR24][R8.64], R7 ;  /* 0x0000000708002986 */ /* 0x0003e8000c101518 */
[----:B------:R0:W-:Y:S01]  /*36480*/  @P6 STG.E.U16 desc[UR24][R10.64], R58 ;  /* 0x0000003a0a006986 */ /* 0x0001e2000c101518 */
[----:B----4-:R-:W-:Y:S01]  /*36490*/  ISETP.LT.AND P6, PT, R74, UR4, !P0 ;  /* 0x000000044a007c0c */ /* 0x010fe2000c7c1270 */
[----:B------:R-:W-:-:S02]  /*364a0*/  VIADD R15, R13, UR30 ;  /* 0x0000001e0d0f7c36 */ /* 0x000fc40008000000 */
[----:B------:R-:W-:Y:S02]  /*364b0*/  VIADD R0, R66, 0xf8 ;  /* 0x000000f842007836 */ /* 0x000fe40000000000 */
[----:B-1----:R-:W-:-:S03]  /*364c0*/  IMAD.WIDE R6, R13, 0x2, R4 ;  /* 0x000000020d067825 */ /* 0x002fc600078e0204 */
[----:B------:R-:W-:Y:S01]  /*364d0*/  ISETP.GE.AND P4, PT, R0, UR21, PT ;  /* 0x0000001500007c0c */ /* 0x000fe2000bf86270 */
[----:B------:R-:W1:Y:S01]  /*364e0*/  LDCU UR4, c[0x0][0x398] ;  /* 0x00007300ff0477ac */ /* 0x000e620008000800 */
[----:B0-----:R-:W-:Y:S01]  /*364f0*/  PRMT R11, R58, 0x7632, R11 ;  /* 0x000076323a0b7816 */ /* 0x001fe2000000000b */
[----:B------:R-:W-:Y:S01]  /*36500*/  IMAD.WIDE R8, R15, 0x2, R2 ;  /* 0x000000020f087825 */ /* 0x000fe200078e0202 */
[----:B------:R-:W-:Y:S01]  /*36510*/  ISETP.LT.AND P0, PT, R73, UR5, !P0 ;  /* 0x0000000549007c0c */ /* 0x000fe2000c701270 */
[----:B------:R-:W0:Y:S02]  /*36520*/  LDCU UR5, c[0x0][0x398] ;  /* 0x00007300ff0577ac */ /* 0x000e240008000800 */
[----:B------:R4:W-:Y:S01]  /*36530*/  @P3 STG.E.U16 desc[UR24][R6.64], R11 ;  /* 0x0000000b06003986 */ /* 0x0009e2000c101518 */
[----:B------:R-:W-:-:S03]  /*36540*/  VIADD R0, R66, 0xf9 ;  /* 0x000000f942007836 */ /* 0x000fc60000000000 */
[----:B------:R0:W-:Y:S01]  /*36550*/  @P6 STG.E.U16 desc[UR24][R8.64], R59 ;  /* 0x0000003b08006986 */ /* 0x0001e2000c101518 */
[----:B---3--:R-:W-:Y:S01]  /*36560*/  ISETP.LT.AND P6, PT, R74, UR15, !P4 ;  /* 0x0000000f4a007c0c */ /* 0x008fe2000e7c1270 */
[----:B------:R-:W-:Y:S01]  /*36570*/  VIADD R13, R15, UR30 ;  /* 0x0000001e0f0d7c36 */ /* 0x000fe20008000000 */
[----:B------:R-:W-:Y:S01]  /*36580*/  ISETP.LT.AND P4, PT, R73, UR9, !P4 ;  /* 0x0000000949007c0c */ /* 0x000fe2000e781270 */
[----:B------:R-:W3:Y:S01]  /*36590*/  LDCU UR9, c[0x0][0x398] ;  /* 0x00007300ff0977ac */ /* 0x000ee20008000800 */
[----:B------:R-:W-:Y:S01]  /*365a0*/  ISETP.GE.AND P1, PT, R0, UR13, PT ;  /* 0x0000000d00007c0c */ /* 0x000fe2000bf26270 */
[----:B------:R-:W-:Y:S01]  /*365b0*/  VIADD R0, R66, 0xfa ;  /* 0x000000fa42007836 */ /* 0x000fe20000000000 */
[----:B------:R-:W-:Y:S01]  /*365c0*/  ISETP.GE.AND P2, PT, R12, UR23, PT ;  /* 0x000000170c007c0c */ /* 0x000fe2000bf46270 */
[----:B----4-:R-:W-:Y:S01]  /*365d0*/  IMAD.WIDE R6, R15, 0x2, R4 ;  /* 0x000000020f067825 */ /* 0x010fe200078e0204 */
[----:B------:R-:W-:Y:S01]  /*365e0*/  PRMT R12, R59, 0x7632, R12 ;  /* 0x000076323b0c7816 */ /* 0x000fe2000000000c */
[----:B------:R-:W4:Y:S01]  /*365f0*/  LDCU UR13, c[0x0][0x398] ;  /* 0x00007300ff0d77ac */ /* 0x000f220008000800 */
[----:B------:R-:W-:Y:S01]  /*36600*/  PRMT R14, R60, 0x7632, R14 ;  /* 0x000076323c0e7816 */ /* 0x000fe2000000000e */
[C---:B0-----:R-:W-:Y:S01]  /*36610*/  IMAD.WIDE R8, R13.reuse, 0x2, R2 ;  /* 0x000000020d087825 */ /* 0x041fe200078e0202 */
[----:B------:R-:W-:Y:S01]  /*36620*/  ISETP.GE.AND P5, PT, R0, UR7, PT ;  /* 0x0000000700007c0c */ /* 0x000fe2000bfa6270 */
[----:B------:R-:W0:Y:S02]  /*36630*/  LDCU UR15, c[0x0][0x398] ;  /* 0x00007300ff0f77ac */ /* 0x000e240008000800 */
[----:B------:R-:W-:Y:S01]  /*36640*/  IMAD.WIDE R10, R13, 0x2, R4 ;  /* 0x000000020d0a7825 */ /* 0x000fe200078e0204 */
[----:B------:R1:W-:Y:S01]  /*36650*/  @P0 STG.E.U16 desc[UR24][R6.64], R12 ;  /* 0x0000000c06000986 */ /* 0x0003e2000c101518 */
[----:B------:R-:W-:Y:S01]  /*36660*/  F2FP.F16.F32.PACK_AB R61, R61, R71 ;  /* 0x000000473d3d723e */ /* 0x000fe200000000ff */
[----:B------:R-:W0:Y:S01]  /*36670*/  LDCU UR7, c[0x0][0x398] ;  /* 0x00007300ff0777ac */ /* 0x000e220008000800 */
[----:B------:R-:W-:Y:S01]  /*36680*/  VIADD R0, R66, 0xfc ;  /* 0x000000fc42007836 */ /* 0x000fe20000000000 */
[----:B------:R0:W-:Y:S04]  /*36690*/  @P6 STG.E.U16 desc[UR24][R8.64], R60 ;  /* 0x0000003c08006986 */ /* 0x0001e8000c101518 */
[----:B------:R0:W-:Y:S01]  /*366a0*/  @P4 STG.E.U16 desc[UR24][R10.64], R14 ;  /* 0x0000000e0a004986 */ /* 0x0001e2000c101518 */
[----:B------:R-:W-:Y:S01]  /*366b0*/  ISETP.LT.AND P4, PT, R74, UR12, !P1 ;  /* 0x0000000c4a007c0c */ /* 0x000fe2000cf81270 */
[----:B------:R-:W-:Y:S01]  /*366c0*/  VIADD R13, R13, UR30 ;  /* 0x0000001e0d0d7c36 */ /* 0x000fe20008000000 */
[----:B------:R-:W-:Y:S01]  /*366d0*/  ISETP.GE.AND P3, PT, R0, UR29, PT ;  /* 0x0000001d00007c0c */ /* 0x000fe2000bf66270 */
[----:B------:R-:W-:Y:S01]  /*366e0*/  VIADD R0, R66, 0xfd ;  /* 0x000000fd42007836 */ /* 0x000fe20000000000 */
[----:B------:R-:W-:Y:S01]  /*366f0*/  F2FP.F16.F32.PACK_AB R62, R62, R72 ;  /* 0x000000483e3e723e */ /* 0x000fe200000000ff */
[----:B-1----:R-:W-:Y:S01]  /*36700*/  IMAD.WIDE R6, R13, 0x2, R2 ;  /* 0x000000020d067825 */ /* 0x002fe200078e0202 */
[----:B------:R-:W-:Y:S01]  /*36710*/  F2FP.F16.F32.PACK_AB R64, R64, R70 ;  /* 0x000000464040723e */ /* 0x000fe200000000ff */
[----:B------:R-:W1:Y:S01]  /*36720*/  LDCU UR12, c[0x0][0x398] ;  /* 0x00007300ff0c77ac */ /* 0x000e620008000800 */
[----:B------:R-:W-:Y:S01]  /*36730*/  ISETP.GE.AND P0, PT, R0, UR17, PT ;  /* 0x0000001100007c0c */ /* 0x000fe2000bf06270 */
[----:B------:R-:W-:-:S04]  /*36740*/  VIADD R0, R66, 0xfe ;  /* 0x000000fe42007836 */ /* 0x000fc80000000000 */
[----:B------:R1:W-:Y:S01]  /*36750*/  @P4 STG.E.U16 desc[UR24][R6.64], R61 ;  /* 0x0000003d06004986 */ /* 0x0003e2000c101518 */
[----:B------:R-:W-:Y:S01]  /*36760*/  ISETP.GE.AND P4, PT, R0, UR11, PT ;  /* 0x0000000b00007c0c */ /* 0x000fe2000bf86270 */
[----:B------:R-:W-:Y:S01]  /*36770*/  VIADD R0, R66, 0xff ;  /* 0x000000ff42007836 */ /* 0x000fe20000000000 */
[----:B------:R-:W-:Y:S01]  /*36780*/  F2FP.F16.F32.PACK_AB R63, R63, R69 ;  /* 0x000000453f3f723e */ /* 0x000fe200000000ff */
[----:B------:R-:W3:Y:S01]  /*36790*/  LDL.LU R66, [R1+0xa3c] ;  /* 0x000a3c0001427983 */ /* 0x000ee20000300800 */
[----:B----4-:R-:W-:Y:S02]  /*367a0*/  ISETP.LT.AND P1, PT, R73, UR13, !P1 ;  /* 0x0000000d49007c0c */ /* 0x010fe4000cf21270 */
[C---:B------:R-:W-:Y:S01]  /*367b0*/  ISETP.LT.AND P6, PT, R74.reuse, UR6, !P5 ;  /* 0x000000064a007c0c */ /* 0x040fe2000efc1270 */
[----:B------:R-:W4:Y:S01]  /*367c0*/  LDL.LU R72, [R1+0xf4] ;  /* 0x0000f40001487983 */ /* 0x000f220000300800 */
[----:B------:R-:W-:Y:S01]  /*367d0*/  VIADD R15, R13, UR30 ;  /* 0x0000001e0d0f7c36 */ /* 0x000fe20008000000 */
[----:B------:R-:W-:Y:S01]  /*367e0*/  PRMT R12, R61, 0x7632, R12 ;  /* 0x000076323d0c7816 */ /* 0x000fe2000000000c */
[----:B0-----:R-:W-:Y:S01]  /*367f0*/  IMAD.WIDE R8, R13, 0x2, R4 ;  /* 0x000000020d087825 */ /* 0x001fe200078e0204 */
[----:B------:R-:W4:Y:S01]  /*36800*/  LDL.LU R71, [R1+0xf8] ;  /* 0x0000f80001477983 */ /* 0x000f220000300800 */
[----:B------:R-:W0:Y:S03]  /*36810*/  LDCU UR6, c[0x0][0x398] ;  /* 0x00007300ff0677ac */ /* 0x000e260008000800 */
[----:B------:R-:W4:Y:S01]  /*36820*/  LDL.S16 R70, [R1+0xfc] ;  /* 0x0000fc0001467983 */ /* 0x000f220000100600 */
[----:B------:R-:W0:Y:S03]  /*36830*/  LDCU UR11, c[0x0][0x398] ;  /* 0x00007300ff0b77ac */ /* 0x000e260008000800 */
[----:B------:R-:W4:Y:S01]  /*36840*/  LDL.LU.S16 R69, [R1+0xfe] ;  /* 0x0000fe0001457983 */ /* 0x000f220000300600 */
[----:B------:R-:W-:Y:S01]  /*36850*/  IMAD.WIDE R10, R15, 0x2, R2 ;  /* 0x000000020f0a7825 */ /* 0x000fe200078e0202 */
[----:B--2---:R-:W-:Y:S01]  /*36860*/  ISETP.LT.AND P5, PT, R73, UR10, !P5 ;  /* 0x0000000a49007c0c */ /* 0x004fe2000efa1270 */
[----:B------:R-:W2:Y:S01]  /*36870*/  LDCU UR13, c[0x0][0x398] ;  /* 0x00007300ff0d77ac */ /* 0x000ea20008000800 */
[----:B------:R0:W-:Y:S01]  /*36880*/  @P1 STG.E.U16 desc[UR24][R8.64], R12 ;  /* 0x0000000c08001986 */ /* 0x0001e2000c101518 */
[C---:B------:R-:W-:Y:S01]  /*36890*/  ISETP.LT.AND P1, PT, R74.reuse, UR7, !P2 ;  /* 0x000000074a007c0c */ /* 0x040fe2000d721270 */
[----:B------:R-:W-:Y:S01]  /*368a0*/  VIADD R13, R15, UR30 ;  /* 0x0000001e0f0d7c36 */ /* 0x000fe20008000000 */
[----:B------:R-:W-:Y:S01]  /*368b0*/  ISETP.LT.AND P2, PT, R73, UR4, !P2 ;  /* 0x0000000449007c0c */ /* 0x000fe2000d741270 */
[----:B------:R2:W-:Y:S01]  /*368c0*/  @P6 STG.E.U16 desc[UR24][R10.64], R62 ;  /* 0x0000003e0a006986 */ /* 0x0005e2000c101518 */
[----:B------:R-:W-:Y:S01]  /*368d0*/  ISETP.LT.AND P6, PT, R74, UR14, !P3 ;  /* 0x0000000e4a007c0c */ /* 0x000fe2000dfc1270 */
[----:B------:R-:W-:Y:S01]  /*368e0*/  VIADD R17, R13, UR30 ;  /* 0x0000001e0d117c36 */ /* 0x000fe20008000000 */
[----:B------:R-:W-:Y:S01]  /*368f0*/  PRMT R14, R62, 0x7632, R14 ;  /* 0x000076323e0e7816 */ /* 0x000fe2000000000e */
[----:B-1----:R-:W-:Y:S01]  /*36900*/  IMAD.WIDE R6, R15, 0x2, R4 ;  /* 0x000000020f067825 */ /* 0x002fe200078e0204 */
[----:B------:R-:W-:-:S03]  /*36910*/  PRMT R16, R63, 0x7632, R16 ;  /* 0x000076323f107816 */ /* 0x000fc60000000010 */
[C---:B0-----:R-:W-:Y:S01]  /*36920*/  IMAD.WIDE R8, R13.reuse, 0x2, R2 ;  /* 0x000000020d087825 */ /* 0x041fe200078e0202 */
[----:B------:R0:W-:Y:S03]  /*36930*/  @P5 STG.E.U16 desc[UR24][R6.64], R14 ;  /* 0x0000000e06005986 */ /* 0x0001e6000c101518 */
[----:B--2---:R-:W-:Y:S01]  /*36940*/  IMAD.WIDE R10, R13, 0x2, R4 ;  /* 0x000000020d0a7825 */ /* 0x004fe200078e0204 */
[----:B------:R1:W-:Y:S03]  /*36950*/  @P1 STG.E.U16 desc[UR24][R8.64], R63 ;  /* 0x0000003f08001986 */ /* 0x0003e6000c101518 */
[----:B------:R-:W-:Y:S01]  /*36960*/  IMAD.WIDE R12, R17, 0x2, R2 ;  /* 0x00000002110c7825 */ /* 0x000fe200078e0202 */
[----:B------:R2:W-:Y:S01]  /*36970*/  @P2 STG.E.U16 desc[UR24][R10.64], R16 ;  /* 0x000000100a002986 */ /* 0x0005e2000c101518 */
[----:B------:R-:W-:-:S03]  /*36980*/  ISETP.LT.AND P3, PT, R73, UR5, !P3 ;  /* 0x0000000549007c0c */ /* 0x000fc6000df61270 */
[----:B------:R1:W-:Y:S01]  /*36990*/  @P6 STG.E.U16 desc[UR24][R12.64], R64 ;  /* 0x000000400c006986 */ /* 0x0003e2000c101518 */
[----:B---3--:R-:W-:Y:S01]  /*369a0*/  ISETP.LT.AND P6, PT, R74, UR9, !P0 ;  /* 0x000000094a007c0c */ /* 0x008fe2000c7c1270 */
[----:B------:R-:W-:Y:S01]  /*369b0*/  VIADD R15, R17, UR30 ;  /* 0x0000001e110f7c36 */ /* 0x000fe20008000000 */
[----:B------:R-:W-:Y:S02]  /*369c0*/  ISETP.GE.AND P5, PT, R0, UR19, PT ;  /* 0x0000001300007c0c */ /* 0x000fe4000bfa6270 */
[----:B------:R-:W-:Y:S01]  /*369d0*/  ISETP.LT.AND P0, PT, R73, UR15, !P0 ;  /* 0x0000000f49007c0c */ /* 0x000fe2000c701270 */
[----:B0-----:R-:W-:Y:S01]  /*369e0*/  IMAD.WIDE R6, R17, 0x2, R4 ;  /* 0x0000000211067825 */ /* 0x001fe200078e0204 */
[----:B------:R-:W-:Y:S02]  /*369f0*/  ISETP.LT.AND P2, PT, R74, UR12, !P4 ;  /* 0x0000000c4a007c0c */ /* 0x000fe4000e741270 */
[----:B------:R-:W-:Y:S01]  /*36a00*/  ISETP.LT.AND P4, PT, R73, UR6, !P4 ;  /* 0x0000000649007c0c */ /* 0x000fe2000e781270 */
[C---:B------:R-:W-:Y:S01]  /*36a10*/  VIADD R19, R15.reuse, UR30 ;  /* 0x0000001e0f137c36 */ /* 0x040fe20008000000 */
[----:B------:R-:W-:Y:S01]  /*36a20*/  PRMT R0, R64, 0x7632, R0 ;  /* 0x0000763240007816 */ /* 0x000fe20000000000 */
[----:B-1----:R-:W-:Y:S01]  /*36a30*/  IMAD.WIDE R8, R15, 0x2, R2 ;  /* 0x000000020f087825 */ /* 0x002fe200078e0202 */
[----:B------:R-:W-:-:S02]  /*36a40*/  ISETP.LT.AND P1, PT, R74, UR11, !P5 ;  /* 0x0000000b4a007c0c */ /* 0x000fc4000ef21270 */
[----:B------:R-:W-:Y:S01]  /*36a50*/  ISETP.LT.AND P5, PT, R73, UR13, !P5 ;  /* 0x0000000d49007c0c */ /* 0x000fe2000efa1270 */
[----:B------:R-:W-:Y:S01]  /*36a60*/  VIADD R17, R19, UR30 ;  /* 0x0000001e13117c36 */ /* 0x000fe20008000000 */
[----:B------:R0:W-:Y:S01]  /*36a70*/  @P3 STG.E.U16 desc[UR24][R6.64], R0 ;  /* 0x0000000006003986 */ /* 0x0001e2000c101518 */
[----:B--2---:R-:W-:-:S04]  /*36a80*/  IMAD.WIDE R10, R15, 0x2, R4 ;  /* 0x000000020f0a7825 */ /* 0x004fc800078e0204 */
[----:B------:R-:W-:-:S04]  /*36a90*/  IMAD.WIDE R12, R19, 0x2, R2 ;  /* 0x00000002130c7825 */ /* 0x000fc800078e0202 */
[----:B------:R-:W-:-:S04]  /*36aa0*/  IMAD.WIDE R14, R19, 0x2, R4 ;  /* 0x00000002130e7825 */ /* 0x000fc800078e0204 */
[----:B------:R-:W-:-:S04]  /*36ab0*/  IMAD.WIDE R2, R17, 0x2, R2 ;  /* 0x0000000211027825 */ /* 0x000fc800078e0202 */
[----:B------:R-:W-:Y:S01]  /*36ac0*/  IMAD.WIDE R4, R17, 0x2, R4 ;  /* 0x0000000211047825 */ /* 0x000fe200078e0204 */
[----:B----4-:R-:W-:Y:S02]  /*36ad0*/  F2FP.F16.F32.PACK_AB R65, R65, R72 ;  /* 0x000000484141723e */ /* 0x010fe400000000ff */
[----:B------:R-:W-:-:S03]  /*36ae0*/  F2FP.F16.F32.PACK_AB R66, R66, R71 ;  /* 0x000000474242723e */ /* 0x000fc600000000ff */
[----:B------:R1:W-:Y:S01]  /*36af0*/  @P6 STG.E.U16 desc[UR24][R8.64], R65 ;  /* 0x0000004108006986 */ /* 0x0003e2000c101518 */
[----:B0-----:R-:W-:Y:S02]  /*36b00*/  PRMT R7, R65, 0x7632, R7 ;  /* 0x0000763241077816 */ /* 0x001fe40000000007 */
[----:B------:R-:W-:-:S03]  /*36b10*/  PRMT R16, R70, 0x7610, R16 ;  /* 0x0000761046107816 */ /* 0x000fc60000000010 */
[----:B------:R0:W-:Y:S01]  /*36b20*/  @P0 STG.E.U16 desc[UR24][R10.64], R7 ;  /* 0x000000070a000986 */ /* 0x0001e2000c101518 */
[----:B------:R-:W-:Y:S02]  /*36b30*/  PRMT R17, R69, 0x7610, R17 ;  /* 0x0000761045117816 */ /* 0x000fe40000000011 */
[----:B-1----:R-:W-:Y:S01]  /*36b40*/  PRMT R9, R66, 0x7632, R9 ;  /* 0x0000763242097816 */ /* 0x002fe20000000009 */
[----:B------:R0:W-:Y:S04]  /*36b50*/  @P2 STG.E.U16 desc[UR24][R12.64], R66 ;  /* 0x000000420c002986 */ /* 0x0001e8000c101518 */
[----:B------:R0:W-:Y:S04]  /*36b60*/  @P4 STG.E.U16 desc[UR24][R14.64], R9 ;  /* 0x000000090e004986 */ /* 0x0001e8000c101518 */
[----:B------:R0:W-:Y:S04]  /*36b70*/  @P1 STG.E.U16 desc[UR24][R2.64], R16 ;  /* 0x0000001002001986 */ /* 0x0001e8000c101518 */
[----:B------:R0:W-:Y:S01]  /*36b80*/  @P5 STG.E.U16 desc[UR24][R4.64], R17 ;  /* 0x0000001104005986 */ /* 0x0001e2000c101518 */
[----:B------:R-:W-:Y:S06]  /*36b90*/  BAR.SYNC.DEFER_BLOCKING 0x0 ;  /* 0x0000000000007b1d */ /* 0x000fec0000010000 */
[----:B------:R-:W-:Y:S05]  /*36ba0*/  BRA.U UP0, `(.L_x_13) ;  /* 0x0000000100a07547 */ /* 0x000fea000b800000 */
[----:B------:R-:W1:Y:S01]  /*36bb0*/  S2UR UR5, SR_CgaCtaId ;  /* 0x00000000000579c3 */ /* 0x000e620000008800 */
[----:B------:R-:W-:Y:S01]  /*36bc0*/  NOP ;  /* 0x0000000000007918 */ /* 0x000fe20000000000 */
[----:B------:R-:W-:Y:S01]  /*36bd0*/  UMOV UR4, 0x50 ;  /* 0x0000005000047882 */ /* 0x000fe20000000000 */
[----:B------:R-:W-:Y:S02]  /*36be0*/  IMAD.U32 R0, RZ, RZ, UR8 ;  /* 0x00000008ff007e24 */ /* 0x000fe4000f8e00ff */
[----:B0-----:R-:W-:Y:S02]  /*36bf0*/  IMAD.MOV.U32 R3, RZ, RZ, 0xffff ;  /* 0x0000ffffff037424 */ /* 0x001fe400078e00ff */
[----:B------:R-:W-:Y:S01]  /*36c00*/  IMAD.MOV.U32 R7, RZ, RZ, 0x1 ;  /* 0x00000001ff077424 */ /* 0x000fe200078e00ff */
[----:B------:R-:W-:-:S04]  /*36c10*/  LOP3.LUT R0, R0, 0xffff, RZ, 0xc0, !PT ;  /* 0x0000ffff00007812 */ /* 0x000fc800078ec0ff */
[----:B------:R-:W-:-:S05]  /*36c20*/  SHF.R.U32.HI R0, RZ, 0x5, R0 ;  /* 0x00000005ff007819 */ /* 0x000fca0000011600 */
[----:B------:R-:W-:Y:S01]  /*36c30*/  VIADD R2, R0, 0x10 ;  /* 0x0000001000027836 */ /* 0x000fe20000000000 */
[----:B------:R-:W-:Y:S01]  /*36c40*/  SHF.L.U32 R0, R3, R0, RZ ;  /* 0x0000000003007219 */ /* 0x000fe200000006ff */
[----:B-1----:R-:W-:-:S03]  /*36c50*/  ULEA UR6, UR5, UR4, 0x18 ;  /* 0x0000000405067291 */ /* 0x002fc6000f8ec0ff */
[----:B------:R-:W-:-:S04]  /*36c60*/  SHF.L.U32 R3, R7, R2, RZ ;  /* 0x0000000207037219 */ /* 0x000fc800000006ff */
[----:B------:R-:W-:Y:S02]  /*36c70*/  LOP3.LUT R0, R3, R0, RZ, 0xfc, !PT ;  /* 0x0000000003007212 */ /* 0x000fe400078efcff */
[----:B------:R-:W0:Y:S02]  /*36c80*/  LDS R5, [UR6] ;  /* 0x00000006ff057984 */ /* 0x000e240008000800 */
[C---:B------:R-:W-:Y:S02]  /*36c90*/  LOP3.LUT R2, R0.reuse, 0xffff, RZ, 0xc0, !PT ;  /* 0x0000ffff00027812 */ /* 0x040fe400078ec0ff */
[----:B0-----:R-:W-:-:S04]  /*36ca0*/  LOP3.LUT R3, R0, 0xffff, R5, 0x80, !PT ;  /* 0x0000ffff00037812 */ /* 0x001fc800078e8005 */
[----:B------:R-:W-:-:S13]  /*36cb0*/  ISETP.NE.AND P0, PT, R3, R2, PT ;  /* 0x000000020300720c */ /* 0x000fda0003f05270 */
[----:B------:R-:W-:Y:S05]  /*36cc0*/  @P0 BRA `(.L_x_14) ;  /* 0x0000000000500947 */ /* 0x000fea0003800000 */
[----:B------:R-:W-:Y:S02]  /*36cd0*/  SHF.R.U32.HI R5, RZ, 0x10, R5 ;  /* 0x00000010ff057819 */ /* 0x000fe40000011605 */
[----:B------:R-:W-:-:S04]  /*36ce0*/  SHF.R.U32.HI R2, RZ, 0x10, R0 ;  /* 0x00000010ff027819 */ /* 0x000fc80000011600 */
[----:B------:R-:W-:-:S04]  /*36cf0*/  LOP3.LUT R5, R5, R2, RZ, 0xc0, !PT ;  /* 0x0000000205057212 */ /* 0x000fc800078ec0ff */
[----:B------:R-:W-:-:S13]  /*36d00*/  ISETP.NE.AND P0, PT, R5, R2, PT ;  /* 0x000000020500720c */ /* 0x000fda0003f05270 */
[----:B------:R-:W-:Y:S05]  /*36d10*/  @P0 BRA `(.L_x_15) ;  /* 0x0000000000300947 */ /* 0x000fea0003800000 */
[----:B------:R-:W-:Y:S01]  /*36d20*/  R2UR UR4, R0 ;  /* 0x00000000000472ca */ /* 0x000fe200000e0000 */
[----:B------:R-:W-:Y:S01]  /*36d30*/  VOTEU.ANY UR5, UPT, PT ;  /* 0x0000000000057886 */ /* 0x000fe200038e0100 */
[----:B------:R-:W0:Y:S01]  /*36d40*/  S2R R0, SR_LANEID ;  /* 0x0000000000007919 */ /* 0x000e220000000000 */
[----:B------:R-:W-:-:S10]  /*36d50*/  UFLO.U32 UR5, UR5 ;  /* 0x00000005000572bd */ /* 0x000fd400080e0000 */
[----:B------:R-:W-:-:S06]  /*36d60*/  ULOP3.LUT UR4, URZ, UR4, URZ, 0x33, !UPT ;  /* 0x00000004ff047292 */ /* 0x000fcc000f8e33ff */
[----:B------:R-:W-:-:S04]  /*36d70*/  IMAD.U32 R2, RZ, RZ, UR4 ;  /* 0x00000004ff027e24 */ /* 0x000fc8000f8e00ff */
[----:B------:R-:W1:Y:S02]  /*36d80*/  REDUX UR7, R2 ;  /* 0x00000000020773c4 */ /* 0x000e640000000000 */
[----:B------:R2:W-:Y:S01]  /*36d90*/  UTCATOMSWS.AND URZ, UR4 ;  /* 0x0000000400ff79e3 */ /* 0x0005e20008000000 */
[----:B0-----:R-:W-:Y:S01]  /*36da0*/  ISETP.EQ.U32.AND P0, PT, R0, UR5, PT ;  /* 0x0000000500007c0c */ /* 0x001fe2000bf02070 */
[----:B-1----:R-:W-:-:S12]  /*36db0*/  IMAD.U32 R0, RZ, RZ, UR7 ;  /* 0x00000007ff007e24 */ /* 0x002fd8000f8e00ff */
[----:B------:R2:W-:Y:S01]  /*36dc0*/  @P0 ATOMS.AND RZ, [UR6], R0 ;  /* 0x00000000ffff098c */ /* 0x0005e2000a800006 */
[----:B------:R-:W-:Y:S05]  /*36dd0*/  BRA `(.L_x_13) ;  /* 0x0000000000147947 */ /* 0x000fea0003800000 */
.L_x_15:
[----:B------:R-:W-:-:S07]  /*36de0*/  MOV R2, 0x36e00 ;  /* 0x00036e0000027802 */ /* 0x000fce0000000f00 */
[----:B------:R-:W-:Y:S05]  /*36df0*/  CALL.REL.NOINC `($__internal_0_$__cuda_sm10x_tcgen05_guardrail_trap_col_being_dealloced_not_returned_by_alloc) ;  /* 0x00000000002c7944 */ /* 0x000fea0003c00000 */
[----:B------:R-:W-:Y:S05]  /*36e00*/  BRA `(.L_x_13) ;  /* 0x0000000000087947 */ /* 0x000fea0003800000 */
.L_x_14:
[----:B------:R-:W-:-:S07]  /*36e10*/  MOV R2, 0x36e30 ;  /* 0x00036e3000027802 */ /* 0x000fce0000000f00 */
[----:B------:R-:W-:Y:S05]  /*36e20*/  CALL.REL.NOINC `($__internal_2_$__cuda_sm10x_tcgen05_guardrail_trap_unallocated_columns_being_dealloced) ;  /* 0x0000000000387944 */ /* 0x000fea0003c00000 */
.L_x_13:
[----:B------:R-:W-:Y:S01]  /*36e30*/  NOP ;  /* 0x0000000000007918 */ /* 0x000fe20000000000 */
[----:B--2---:R-:W-:Y:S05]  /*36e40*/  EXIT ;  /* 0x000000000000794d */ /* 0x004fea0003800000 */
.L_x_8:
[----:B------:R-:W0:Y:S02]  /*36e50*/  SYNCS.PHASECHK.TRANS64.TRYWAIT P2, [UR11], R8 ;  /* 0x00000008ff0075a7 */ /* 0x000e24000804110b */
[----:B0-----:R-:W-:Y:S05]  /*36e60*/  @!P2 BRA `(.L_x_8) ;  /* 0xfffffffc00f8a947 */ /* 0x001fea000383ffff */
[----:B------:R-:W-:Y:S05]  /*36e70*/  BRA `(.L_x_16) ;  /* 0xfffffe2000bc7947 */ /* 0x000fea000383ffff */
.L_x_12:
[----:B------:R-:W2:Y:S02]  /*36e80*/  SYNCS.PHASECHK.TRANS64.TRYWAIT P1, [UR11], R0 ;  /* 0x00000000ff0075a7 */ /* 0x000ea4000802110b */
[----:B--2---:R-:W-:Y:S05]  /*36e90*/  @!P1 BRA `(.L_x_12) ;  /* 0xfffffffc00f89947 */ /* 0x004fea000383ffff */
[----:B------:R-:W-:Y:S05]  /*36ea0*/  BRA `(.L_x_11) ;  /* 0xfffffed000247947 */ /* 0x000fea000383ffff */
        .weak           $__internal_0_$__cuda_sm10x_tcgen05_guardrail_trap_col_being_dealloced_not_returned_by_alloc
        .type           $__internal_0_$__cuda_sm10x_tcgen05_guardrail_trap_col_being_dealloced_not_returned_by_alloc,@function
        .size           $__internal_0_$__cuda_sm10x_tcgen05_guardrail_trap_col_being_dealloced_not_returned_by_alloc,($__internal_1_$__cuda_sm10x_tcgen05_guardrail_trap_phase_invalid_during_alloc - $__internal_0_$__cuda_sm10x_tcgen05_guardrail_trap_col_being_dealloced_not_returned_by_alloc)
$__internal_0_$__cuda_sm10x_tcgen05_guardrail_trap_col_being_dealloced_not_returned_by_alloc:
[----:B------:R-:W-:Y:S05]  /*36eb0*/  BPT.TRAP 0x1 ;  /* 0x000000040000795c */ /* 0x000fea0000300000 */
[----:B------:R-:W-:-:S04]  /*36ec0*/  IMAD.MOV.U32 R3, RZ, RZ, 0x0 ;  /* 0x00000000ff037424 */ /* 0x000fc800078e00ff */
[----:B------:R-:W-:Y:S05]  /*36ed0*/  RET.REL.NODEC R2 `(matmul_kernel) ;  /* 0xfffffc9002487950 */ /* 0x000fea0003c3ffff */
        .weak           $__internal_1_$__cuda_sm10x_tcgen05_guardrail_trap_phase_invalid_during_alloc
        .type           $__internal_1_$__cuda_sm10x_tcgen05_guardrail_trap_phase_invalid_during_alloc,@function
        .size           $__internal_1_$__cuda_sm10x_tcgen05_guardrail_trap_phase_invalid_during_alloc,($__internal_2_$__cuda_sm10x_tcgen05_guardrail_trap_unallocated_columns_being_dealloced - $__internal_1_$__cuda_sm10x_tcgen05_guardrail_trap_phase_invalid_during_alloc)
$__internal_1_$__cuda_sm10x_tcgen05_guardrail_trap_phase_invalid_during_alloc:
[----:B------:R-:W-:Y:S05]  /*36ee0*/  BPT.TRAP 0x1 ;  /* 0x000000040000795c */ /* 0x000fea0000300000 */
[----:B------:R-:W-:-:S04]  /*36ef0*/  IMAD.MOV.U32 R5, RZ, RZ, 0x0 ;  /* 0x00000000ff057424 */ /* 0x000fc800078e00ff */
[----:B------:R-:W-:Y:S05]  /*36f00*/  RET.REL.NODEC R4 `(matmul_kernel) ;  /* 0xfffffc90043c7950 */ /* 0x000fea0003c3ffff */
        .weak           $__internal_2_$__cuda_sm10x_tcgen05_guardrail_trap_unallocated_columns_being_dealloced
        .type           $__internal_2_$__cuda_sm10x_tcgen05_guardrail_trap_unallocated_columns_being_dealloced,@function
        .size           $__internal_2_$__cuda_sm10x_tcgen05_guardrail_trap_unallocated_columns_being_dealloced,(.L_x_20 - $__internal_2_$__cuda_sm10x_tcgen05_guardrail_trap_unallocated_columns_being_dealloced)
$__internal_2_$__cuda_sm10x_tcgen05_guardrail_trap_unallocated_columns_being_dealloced:
[----:B------:R-:W-:Y:S05]  /*36f10*/  BPT.TRAP 0x1 ;  /* 0x000000040000795c */ /* 0x000fea0000300000 */
[----:B------:R-:W-:-:S04]  /*36f20*/  IMAD.MOV.U32 R3, RZ, RZ, 0x0 ;  /* 0x00000000ff037424 */ /* 0x000fc800078e00ff */
[----:B------:R-:W-:Y:S05]  /*36f30*/  RET.REL.NODEC R2 `(matmul_kernel) ;  /* 0xfffffc9002307950 */ /* 0x000fea0003c3ffff */
.L_x_17:
[----:B------:R-:W-:-:S00]  /*36f40*/  BRA `(.L_x_17) ;  /* 0xfffffffc00fc7947 */ /* 0x000fc0000383ffff */
[----:B------:R-:W-:-:S00]  /*36f50*/  NOP ;  /* 0x0000000000007918 */ /* 0x000fc00000000000 */
        /* <DEDUP_REMOVED lines=10> */
.L_x_20:


//--------------------- .nv.shared.matmul_kernel  --------------------------
	.section	.nv.shared.matmul_kernel,"aw",@nobits
	.sectionflags	@""
	.align	16
	.zero		1024


//--------------------- .nv.shared.reserved.0     --------------------------
	.section	.nv.shared.reserved.0,"aw",@nobits
	.align	8
	.weak		__nv_reservedSMEM_offset_0_alias
	.size		__nv_reservedSMEM_offset_0_alias, 0, 64
	.other		__nv_reservedSMEM_offset_0_alias,@"STO_CUDA_RESERVED_SHARED STV_DEFAULT"
__nv_reservedSMEM_offset_0_alias:
	.zero		0
.nv.shared.reserved.0:
	.zero		64
	.weak		__nv_reservedSMEM_allocation_phase
	.type		__nv_reservedSMEM_allocation_phase,@object
	.size		__nv_reservedSMEM_allocation_phase,(.L_0 - __nv_reservedSMEM_allocation_phase)
__nv_reservedSMEM_allocation_phase:
	.zero		1
.L_0:
	.zero		7
	.weak		__nv_reservedSMEM_devtool_atexit_pc
	.type		__nv_reservedSMEM_devtool_atexit_pc,@object
	.size		__nv_reservedSMEM_devtool_atexit_pc,(__nv_reservedSMEM_allocation_mask - __nv_reservedSMEM_devtool_atexit_pc)
__nv_reservedSMEM_devtool_atexit_pc:
	.zero		8
	.weak		__nv_reservedSMEM_allocation_mask
	.type		__nv_reservedSMEM_allocation_mask,@object
	.size		__nv_reservedSMEM_allocation_mask,(.L_2 - __nv_reservedSMEM_allocation_mask)
__nv_reservedSMEM_allocation_mask:
	.zero		4
.L_2:


//--------------------- .nv.constant0.matmul_kernel --------------------------
	.section	.nv.constant0.matmul_kernel,"a",@progbits
	.sectionflags	@""
	.align	4
.nv.constant0.matmul_kernel:
	.zero		976


//--------------------- SYMBOLS --------------------------

	.type		.nv.reservedSmem.offset0,@object
	.size		.nv.reservedSmem.offset0,0x4
	.type		.nv.reservedSmem.cap,@object
	.size		.nv.reservedSmem.cap,0x4
